def matmul_kernel(
    a_ptr,
    b_ptr,
    c_ptr,
    M,
    N,
    K,
    stride_am,
    stride_ak,
    stride_bk,
    stride_bn,
    stride_cm,
    stride_cn,
    BLOCK_M: tl.constexpr,
    BLOCK_N: tl.constexpr,
    BLOCK_K: tl.constexpr,
    GROUP_M: tl.constexpr,
):
    pid = tl.program_id(axis=0)
    num_pid_m = tl.cdiv(M, BLOCK_M)
    num_pid_n = tl.cdiv(N, BLOCK_N)
    num_pid_in_group = GROUP_M * num_pid_n
    group_id = pid // num_pid_in_group
    first_pid_m = group_id * GROUP_M
    group_size_m = min(num_pid_m - first_pid_m, GROUP_M)
    pid_m = first_pid_m + ((pid % num_pid_in_group) % group_size_m)
    pid_n = (pid % num_pid_in_group) // group_size_m

    offs_am = (pid_m * BLOCK_M + tl.arange(0, BLOCK_M)) % M
    offs_bn = (pid_n * BLOCK_N + tl.arange(0, BLOCK_N)) % N
    offs_k = tl.arange(0, BLOCK_K)
    a_ptrs = a_ptr + offs_am[:, None] * stride_am + offs_k[None, :] * stride_ak
    b_ptrs = b_ptr + offs_k[:, None] * stride_bk + offs_bn[None, :] * stride_bn

    acc = tl.zeros((BLOCK_M, BLOCK_N), dtype=tl.float32)
    for kk in range(0, tl.cdiv(K, BLOCK_K)):
        a = tl.load(a_ptrs, mask=offs_k[None, :] < K - kk * BLOCK_K, other=0.0)
        b = tl.load(b_ptrs, mask=offs_k[:, None] < K - kk * BLOCK_K, other=0.0)
        acc = tl.dot(a, b, acc)
        a_ptrs += BLOCK_K * stride_ak
        b_ptrs += BLOCK_K * stride_bk

    c = acc.to(c_ptr.dtype.element_ty)
    offs_cm = pid_m * BLOCK_M + tl.arange(0, BLOCK_M)
    offs_cn = pid_n * BLOCK_N + tl.arange(0, BLOCK_N)
    c_ptrs = c_ptr + offs_cm[:, None] * stride_cm + offs_cn[None, :] * stride_cn
    mask = (offs_cm[:, None] < M) & (offs_cn[None, :] < N)
    tl.store(c_ptrs, c, mask=mask)

# config = {"BLOCK_K": 64, "BLOCK_M": 32, "BLOCK_N": 128, "GROUP_M": 8, "arch": "sm_100", "dtype": "fp8e4m3", "num_ctas": 1, "num_stages": 2, "num_warps": 2}
# arch = sm_100


// ===== COMPILED SASS (sm_100a) =====

	.target	sm_100a

	.elftype	@"ET_EXEC"


//--------------------- .note.nv.tkinfo           --------------------------
	.section	.note.nv.tkinfo,"",@"SHT_NOTE"
	.sectionflags	@"SHF_NOTE_NV_TKINFO"
	.tkinfo
        /*0018*/ 	.word	0x00000081
        /*0030*/ 	.string	""
        /*0030*/ 	.string	"ptxas-blackwell"
        /*0030*/ 	.string	"Cuda compilation tools, release 12.9, V12.9.86"
        /*0030*/ 	.string	"Build cuda_12.9.r12.9/compiler.36037853_0"
        /*0030*/ 	.string	"-v  -suppress-debug-info  -lineinfo  -arch sm_100a "



//--------------------- .note.nv.cuver            --------------------------
	.section	.note.nv.cuver,"",@"SHT_NOTE"
	.sectionflags	@"SHF_NOTE_NV_CUVER"
        /*0018*/ 	.short	0x0001
        /*001a*/ 	.short	0x0064
        /*001c*/ 	.short	0x0001
        /*001e*/ 	.short	0x0000
        /*0020*/ 	.short	0x0001
        /*0022*/ 	.short	0x0000


//--------------------- .nv.info                  --------------------------
	.section	.nv.info,"",@"SHT_CUDA_INFO"
	.align	4


	//----- nvinfo : EIATTR_REGCOUNT
	.align		4
        /*0000*/ 	.byte	0x04, 0x2f
        /*0002*/ 	.short	(.L_1 - .L_0)
	.align		4
.L_0:
        /*0004*/ 	.word	index@(matmul_kernel)
        /*0008*/ 	.word	0x00000020


	//----- nvinfo : EIATTR_FRAME_SIZE
	.align		4
.L_1:
        /*000c*/ 	.byte	0x04, 0x11
        /*000e*/ 	.short	(.L_3 - .L_2)
	.align		4
.L_2:
        /*0010*/ 	.word	index@(matmul_kernel)
        /*0014*/ 	.word	0x00000c68


	//----- nvinfo : EIATTR_MIN_STACK_SIZE
	.align		4
.L_3:
        /*0018*/ 	.byte	0x04, 0x12
        /*001a*/ 	.short	(.L_5 - .L_4)
	.align		4
.L_4:
        /*001c*/ 	.word	index@(matmul_kernel)
        /*0020*/ 	.word	0x00000c68
.L_5:


//--------------------- .nv.info.matmul_kernel    --------------------------
	.section	.nv.info.matmul_kernel,"",@"SHT_CUDA_INFO"
	.sectionflags	@""
	.align	4


	//----- nvinfo : EIATTR_CUDA_API_VERSION
	.align		4
        /*0000*/ 	.byte	0x04, 0x37
        /*0002*/ 	.short	(.L_7 - .L_6)
.L_6:
        /*0004*/ 	.word	0x00000081


	//----- nvinfo : EIATTR_KPARAM_INFO
	.align		4
.L_7:
        /*0008*/ 	.byte	0x04, 0x17
        /*000a*/ 	.short	(.L_9 - .L_8)
.L_8:
        /*000c*/ 	.word	0x00000000
        /*0010*/ 	.short	0x000d
        /*0012*/ 	.short	0x0048
        /*0014*/ 	.byte	0x00, 0xf4, 0x21, 0x00


	//----- nvinfo : EIATTR_KPARAM_INFO
	.align		4
.L_9:
        /*0018*/ 	.byte	0x04, 0x17
        /*001a*/ 	.short	(.L_11 - .L_10)
.L_10:
        /*001c*/ 	.word	0x00000000
        /*0020*/ 	.short	0x000c
        /*0022*/ 	.short	0x0040
        /*0024*/ 	.byte	0x00, 0xf4, 0x21, 0x00


	//----- nvinfo : EIATTR_KPARAM_INFO
	.align		4
.L_11:
        /*0028*/ 	.byte	0x04, 0x17
        /*002a*/ 	.short	(.L_13 - .L_12)
.L_12:
        /*002c*/ 	.word	0x00000000
        /*0030*/ 	.short	0x000b
        /*0032*/ 	.short	0x0038
        /*0034*/ 	.byte	0x00, 0xf0, 0x11, 0x00


	//----- nvinfo : EIATTR_KPARAM_INFO
	.align		4
.L_13:
        /*0038*/ 	.byte	0x04, 0x17
        /*003a*/ 	.short	(.L_15 - .L_14)
.L_14:
        /*003c*/ 	.word	0x00000000
        /*0040*/ 	.short	0x000a
        /*0042*/ 	.short	0x0034
        /*0044*/ 	.byte	0x00, 0xf0, 0x11, 0x00


	//----- nvinfo : EIATTR_KPARAM_INFO
	.align		4
.L_15:
        /*0048*/ 	.byte	0x04, 0x17
        /*004a*/ 	.short	(.L_17 - .L_16)
.L_16:
        /*004c*/ 	.word	0x00000000
        /*0050*/ 	.short	0x0009
        /*0052*/ 	.short	0x0030
        /*0054*/ 	.byte	0x00, 0xf0, 0x11, 0x00


	//----- nvinfo : EIATTR_KPARAM_INFO
	.align		4
.L_17:
        /*0058*/ 	.byte	0x04, 0x17
        /*005a*/ 	.short	(.L_19 - .L_18)
.L_18:
        /*005c*/ 	.word	0x00000000
        /*0060*/ 	.short	0x0008
        /*0062*/ 	.short	0x002c
        /*0064*/ 	.byte	0x00, 0xf0, 0x11, 0x00


	//----- nvinfo : EIATTR_KPARAM_INFO
	.align		4
.L_19:
        /*0068*/ 	.byte	0x04, 0x17
        /*006a*/ 	.short	(.L_21 - .L_20)
.L_20:
        /*006c*/ 	.word	0x00000000
        /*0070*/ 	.short	0x0007
        /*0072*/ 	.short	0x0028
        /*0074*/ 	.byte	0x00, 0xf0, 0x11, 0x00


	//----- nvinfo : EIATTR_KPARAM_INFO
	.align		4
.L_21:
        /*0078*/ 	.byte	0x04, 0x17
        /*007a*/ 	.short	(.L_23 - .L_22)
.L_22:
        /*007c*/ 	.word	0x00000000
        /*0080*/ 	.short	0x0006
        /*0082*/ 	.short	0x0024
        /*0084*/ 	.byte	0x00, 0xf0, 0x11, 0x00


	//----- nvinfo : EIATTR_KPARAM_INFO
	.align		4
.L_23:
        /*0088*/ 	.byte	0x04, 0x17
        /*008a*/ 	.short	(.L_25 - .L_24)
.L_24:
        /*008c*/ 	.word	0x00000000
        /*0090*/ 	.short	0x0005
        /*0092*/ 	.short	0x0020
        /*0094*/ 	.byte	0x00, 0xf0, 0x11, 0x00


	//----- nvinfo : EIATTR_KPARAM_INFO
	.align		4
.L_25:
        /*0098*/ 	.byte	0x04, 0x17
        /*009a*/ 	.short	(.L_27 - .L_26)
.L_26:
        /*009c*/ 	.word	0x00000000
        /*00a0*/ 	.short	0x0004
        /*00a2*/ 	.short	0x001c
        /*00a4*/ 	.byte	0x00, 0xf0, 0x11, 0x00


	//----- nvinfo : EIATTR_KPARAM_INFO
	.align		4
.L_27:
        /*00a8*/ 	.byte	0x04, 0x17
        /*00aa*/ 	.short	(.L_29 - .L_28)
.L_28:
        /*00ac*/ 	.word	0x00000000
        /*00b0*/ 	.short	0x0003
        /*00b2*/ 	.short	0x0018
        /*00b4*/ 	.byte	0x00, 0xf0, 0x11, 0x00


	//----- nvinfo : EIATTR_KPARAM_INFO
	.align		4
.L_29:
        /*00b8*/ 	.byte	0x04, 0x17
        /*00ba*/ 	.short	(.L_31 - .L_30)
.L_30:
        /*00bc*/ 	.word	0x00000000
        /*00c0*/ 	.short	0x0002
        /*00c2*/ 	.short	0x0010
        /*00c4*/ 	.byte	0x00, 0xf4, 0x21, 0x00


	//----- nvinfo : EIATTR_KPARAM_INFO
	.align		4
.L_31:
        /*00c8*/ 	.byte	0x04, 0x17
        /*00ca*/ 	.short	(.L_33 - .L_32)
.L_32:
        /*00cc*/ 	.word	0x00000000
        /*00d0*/ 	.short	0x0001
        /*00d2*/ 	.short	0x0008
        /*00d4*/ 	.byte	0x00, 0xf4, 0x21, 0x00


	//----- nvinfo : EIATTR_KPARAM_INFO
	.align		4
.L_33:
        /*00d8*/ 	.byte	0x04, 0x17
        /*00da*/ 	.short	(.L_35 - .L_34)
.L_34:
        /*00dc*/ 	.word	0x00000000
        /*00e0*/ 	.short	0x0000
        /*00e2*/ 	.short	0x0000
        /*00e4*/ 	.byte	0x00, 0xf4, 0x21, 0x00


	//----- nvinfo : EIATTR_SPARSE_MMA_MASK
	.align		4
.L_35:
        /*00e8*/ 	.byte	0x03, 0x50
        /*00ea*/ 	.short	0x0000


	//----- nvinfo : EIATTR_MAXREG_COUNT
	.align		4
        /*00ec*/ 	.byte	0x03, 0x1b
        /*00ee*/ 	.short	0x00ff


	//----- nvinfo : EIATTR_NUM_BARRIERS
	.align		4
        /*00f0*/ 	.byte	0x02, 0x4c
        /*00f2*/ 	.byte	0x01
	.zero		1


	//----- nvinfo : EIATTR_ANNOTATIONS
	.align		4
        /*00f4*/ 	.byte	0x04, 0x55
        /*00f6*/ 	.short	(.L_37 - .L_36)


	//   ....[0]....
.L_36:
        /*00f8*/ 	.word	0x00000001
        /*00fc*/ 	.byte	0xb0, 0x05, 0x00, 0x00, 0x01, 0x00, 0x00, 0x00, 0xe0, 0x05, 0x00, 0x00, 0x01, 0x00, 0x00, 0x00
        /* <DEDUP_REMOVED lines=1558> */
        /*626c*/ 	.byte	0x90, 0xf2, 0x01, 0x00, 0x01, 0x00, 0x00, 0x00, 0xe0, 0xf2, 0x01, 0x00


	//----- nvinfo : EIATTR_VRC_CTA_INIT_COUNT
	.align		4
.L_37:
        /*6278*/ 	.byte	0x02, 0x4a
	.zero		1
	.zero		1


	//----- nvinfo : EIATTR_EXIT_INSTR_OFFSETS
	.align		4
        /*627c*/ 	.byte	0x04, 0x1c
        /*627e*/ 	.short	(.L_39 - .L_38)


	//   ....[0]....
.L_38:
        /*6280*/ 	.word	0x0001f5e0


	//   ....[1]....
        /*6284*/ 	.word	0x0001f600


	//----- nvinfo : EIATTR_REQNTID
	.align		4
.L_39:
        /*6288*/ 	.byte	0x04, 0x10
        /*628a*/ 	.short	(.L_41 - .L_40)
.L_40:
        /*628c*/ 	.word	0x00000040
        /*6290*/ 	.word	0x00000001
        /*6294*/ 	.word	0x00000001


	//----- nvinfo : EIATTR_CBANK_PARAM_SIZE
	.align		4
.L_41:
        /*6298*/ 	.byte	0x03, 0x19
        /*629a*/ 	.short	0x0050


	//----- nvinfo : EIATTR_PARAM_CBANK
	.align		4
        /*629c*/ 	.byte	0x04, 0x0a
        /*629e*/ 	.short	(.L_43 - .L_42)
	.align		4
.L_42:
        /*62a0*/ 	.word	index@(.nv.constant0.matmul_kernel)
        /*62a4*/ 	.short	0x0380
        /*62a6*/ 	.short	0x0050


	//----- nvinfo : EIATTR_SW_WAR
	.align		4
.L_43:
        /*62a8*/ 	.byte	0x04, 0x36
        /*62aa*/ 	.short	(.L_45 - .L_44)
.L_44:
        /*62ac*/ 	.word	0x00000008
.L_45:


//--------------------- .nv.compat                --------------------------
	.section	.nv.compat,"",@"SHT_CUDA_COMPAT_INFO"
	.align	4
        /*0000*/ 	.byte	0x02, 0x02, 0x02, 0x00, 0x02, 0x05, 0x05, 0x00, 0x02, 0x03, 0x00, 0x00, 0x02, 0x06, 0x01, 0x00


//--------------------- .nv.callgraph             --------------------------
	.section	.nv.callgraph,"",@"SHT_CUDA_CALLGRAPH"
	.align	4
	.sectionentsize	8
	.align		4
        /*0000*/ 	.word	0x00000000
	.align		4
        /*0004*/ 	.word	0xffffffff
	.align		4
        /*0008*/ 	.word	0x00000000
	.align		4
        /*000c*/ 	.word	0xfffffffe
	.align		4
        /*0010*/ 	.word	0x00000000
	.align		4
        /*0014*/ 	.word	0xfffffffd
	.align		4
        /*0018*/ 	.word	0x00000000
	.align		4
        /*001c*/ 	.word	0xfffffffc


//--------------------- .text.matmul_kernel       --------------------------
	.section	.text.matmul_kernel,"ax",@progbits
	.align	128
        .global         matmul_kernel
        .type           matmul_kernel,@function
        .size           matmul_kernel,(.L_x_4 - matmul_kernel)
        .other          matmul_kernel,@"STO_CUDA_ENTRY STV_DEFAULT"
matmul_kernel:
.text.matmul_kernel:
[----:B------:R-:W0:Y:S08]  /*0000*/  LDC R1, c[0x0][0x37c] ;  /* 0x0000df00ff017b82 */ /* 0x000e300000000800 */
[----:B------:R-:W1:Y:S01]  /*0010*/  LDC.64 R4, c[0x0][0x398] ;  /* 0x0000e600ff047b82 */ /* 0x000e620000000a00 */
[----:B------:R-:W2:Y:S01]  /*0020*/  S2R R15, SR_TID.X ;  /* 0x00000000000f7919 */ /* 0x000ea20000002100 */
[----:B------:R-:W3:Y:S01]  /*0030*/  LDCU UR4, c[0x0][0x3a0] ;  /* 0x00007400ff0477ac */ /* 0x000ee20008000800 */
[----:B0-----:R-:W-:Y:S01]  /*0040*/  VIADD R1, R1, 0xfffff398 ;  /* 0xfffff39801017836 */ /* 0x001fe20000000000 */
[----:B------:R-:W0:Y:S01]  /*0050*/  LDCU.64 UR6, c[0x0][0x358] ;  /* 0x00006b00ff0677ac */ /* 0x000e220008000a00 */
[----:B------:R-:W4:Y:S01]  /*0060*/  LDCU UR12, c[0x0][0x3a0] ;  /* 0x00007400ff0c77ac */ /* 0x000f220008000800 */
[----:B---3--:R-:W-:Y:S01]  /*0070*/  UIADD3 UR4, UPT, UPT, UR4, 0x3f, URZ ;  /* 0x0000003f04047890 */ /* 0x008fe2000fffe0ff */
[----:B-1----:R-:W-:-:S03]  /*0080*/  VIADD R0, R5, 0x7f ;  /* 0x0000007f05007836 */ /* 0x002fc60000000000 */
[----:B------:R-:W-:Y:S02]  /*0090*/  UISETP.GT.AND UP0, UPT, UR4, 0x3f, UPT ;  /* 0x0000003f0400788c */ /* 0x000fe4000bf04270 */
[----:B------:R-:W-:-:S04]  /*00a0*/  SHF.R.S32.HI R3, RZ, 0x1f, R0 ;  /* 0x0000001fff037819 */ /* 0x000fc80000011400 */
[----:B------:R-:W-:-:S04]  /*00b0*/  LEA.HI R3, R3, R0, RZ, 0x7 ;  /* 0x0000000003037211 */ /* 0x000fc800078f38ff */
[----:B------:R-:W-:Y:S02]  /*00c0*/  SHF.R.S32.HI R0, RZ, 0x7, R3 ;  /* 0x00000007ff007819 */ /* 0x000fe40000011403 */
[----:B------:R-:W1:Y:S03]  /*00d0*/  S2R R3, SR_CTAID.X ;  /* 0x0000000000037919 */ /* 0x000e660000002500 */
[----:B------:R-:W-:-:S05]  /*00e0*/  IMAD.SHL.U32 R0, R0, 0x8, RZ ;  /* 0x0000000800007824 */ /* 0x000fca00078e00ff */
[-C--:B------:R-:W-:Y:S02]  /*00f0*/  IABS R9, R0.reuse ;  /* 0x0000000000097213 */ /* 0x080fe40000000000 */
[----:B------:R-:W-:Y:S02]  /*0100*/  IABS R12, R0 ;  /* 0x00000000000c7213 */ /* 0x000fe40000000000 */
[----:B------:R-:W3:Y:S08]  /*0110*/  I2F.RP R2, R9 ;  /* 0x0000000900027306 */ /* 0x000ef00000209400 */
[----:B---3--:R-:W3:Y:S01]  /*0120*/  MUFU.RCP R2, R2 ;  /* 0x0000000200027308 */ /* 0x008ee20000001000 */
[----:B-1----:R-:W-:Y:S01]  /*0130*/  IABS R10, R3 ;  /* 0x00000003000a7213 */ /* 0x002fe20000000000 */
[----:B---3--:R-:W-:-:S02]  /*0140*/  VIADD R6, R2, 0xffffffe ;  /* 0x0ffffffe02067836 */ /* 0x008fc40000000000 */
[----:B------:R-:W-:-:S04]  /*0150*/  IMAD.MOV R2, RZ, RZ, -R12 ;  /* 0x000000ffff027224 */ /* 0x000fc800078e0a0c */
[----:B------:R1:W3:Y:S02]  /*0160*/  F2I.FTZ.U32.TRUNC.NTZ R7, R6 ;  /* 0x0000000600077305 */ /* 0x0002e4000021f000 */
[----:B-1----:R-:W-:Y:S02]  /*0170*/  IMAD.MOV.U32 R6, RZ, RZ, RZ ;  /* 0x000000ffff067224 */ /* 0x002fe400078e00ff */
[----:B---3--:R-:W-:-:S04]  /*0180*/  IMAD.MOV R8, RZ, RZ, -R7 ;  /* 0x000000ffff087224 */ /* 0x008fc800078e0a07 */
[----:B------:R-:W-:Y:S02]  /*0190*/  IMAD R11, R8, R9, RZ ;  /* 0x00000009080b7224 */ /* 0x000fe400078e02ff */
[----:B------:R-:W-:Y:S02]  /*01a0*/  IMAD.MOV.U32 R8, RZ, RZ, R10 ;  /* 0x000000ffff087224 */ /* 0x000fe400078e000a */
[----:B------:R-:W-:-:S06]  /*01b0*/  IMAD.HI.U32 R7, R7, R11, R6 ;  /* 0x0000000b07077227 */ /* 0x000fcc00078e0006 */
[----:B------:R-:W-:-:S04]  /*01c0*/  IMAD.HI.U32 R7, R7, R8, RZ ;  /* 0x0000000807077227 */ /* 0x000fc800078e00ff */
[----:B------:R-:W-:-:S05]  /*01d0*/  IMAD R2, R7, R2, R8 ;  /* 0x0000000207027224 */ /* 0x000fca00078e0208 */
[----:B------:R-:W-:-:S13]  /*01e0*/  ISETP.GT.U32.AND P1, PT, R9, R2, PT ;  /* 0x000000020900720c */ /* 0x000fda0003f24070 */
[----:B------:R-:W-:Y:S02]  /*01f0*/  @!P1 IMAD.IADD R2, R2, 0x1, -R9 ;  /* 0x0000000102029824 */ /* 0x000fe400078e0a09 */
[----:B------:R-:W-:Y:S01]  /*0200*/  @!P1 VIADD R7, R7, 0x1 ;  /* 0x0000000107079836 */ /* 0x000fe20000000000 */
[----:B------:R-:W-:Y:S02]  /*0210*/  ISETP.NE.AND P1, PT, R0, RZ, PT ;  /* 0x000000ff0000720c */ /* 0x000fe40003f25270 */
[----:B------:R-:W-:Y:S02]  /*0220*/  ISETP.GE.U32.AND P0, PT, R2, R9, PT ;  /* 0x000000090200720c */ /* 0x000fe40003f06070 */
[----:B------:R-:W-:-:S04]  /*0230*/  LOP3.LUT R2, R3, R0, RZ, 0x3c, !PT ;  /* 0x0000000003027212 */ /* 0x000fc800078e3cff */
[----:B------:R-:W-:Y:S01]  /*0240*/  ISETP.GE.AND P2, PT, R2, RZ, PT ;  /* 0x000000ff0200720c */ /* 0x000fe20003f46270 */
[----:B------:R-:W-:-:S06]  /*0250*/  VIADD R2, R4, 0x1f ;  /* 0x0000001f04027836 */ /* 0x000fcc0000000000 */
[----:B------:R-:W-:-:S04]  /*0260*/  @P0 VIADD R7, R7, 0x1 ;  /* 0x0000000107070836 */ /* 0x000fc80000000000 */
[----:B------:R-:W-:Y:S01]  /*0270*/  IMAD.MOV.U32 R6, RZ, RZ, R7 ;  /* 0x000000ffff067224 */ /* 0x000fe200078e0007 */
[----:B------:R-:W-:-:S03]  /*0280*/  SHF.R.S32.HI R7, RZ, 0x1f, R2 ;  /* 0x0000001fff077819 */ /* 0x000fc60000011402 */
[----:B------:R-:W-:Y:S01]  /*0290*/  @!P2 IMAD.MOV R6, RZ, RZ, -R6 ;  /* 0x000000ffff06a224 */ /* 0x000fe200078e0a06 */
[----:B------:R-:W-:Y:S02]  /*02a0*/  @!P1 LOP3.LUT R6, RZ, R0, RZ, 0x33, !PT ;  /* 0x00000000ff069212 */ /* 0x000fe400078e33ff */
[----:B------:R-:W-:-:S03]  /*02b0*/  LEA.HI R7, R7, R2, RZ, 0x5 ;  /* 0x0000000207077211 */ /* 0x000fc600078f28ff */
[----:B------:R-:W-:Y:S02]  /*02c0*/  IMAD.SHL.U32 R2, R6, 0x8, RZ ;  /* 0x0000000806027824 */ /* 0x000fe400078e00ff */
[----:B------:R-:W-:-:S03]  /*02d0*/  IMAD.MOV R6, RZ, RZ, -R6 ;  /* 0x000000ffff067224 */ /* 0x000fc600078e0a06 */
[----:B------:R-:W-:Y:S01]  /*02e0*/  LEA.HI.SX32 R7, R7, -R2, 0x1b ;  /* 0x8000000207077211 */ /* 0x000fe200078fdaff */
[----:B------:R-:W-:Y:S02]  /*02f0*/  IMAD R13, R0, R6, R3 ;  /* 0x00000006000d7224 */ /* 0x000fe400078e0203 */
[----:B------:R-:W-:Y:S01]  /*0300*/  IMAD.MOV.U32 R6, RZ, RZ, RZ ;  /* 0x000000ffff067224 */ /* 0x000fe200078e00ff */
[----:B------:R-:W-:-:S04]  /*0310*/  VIMNMX R8, PT, PT, R7, 0x8, PT ;  /* 0x0000000807087848 */ /* 0x000fc80003fe0100 */
[-C--:B------:R-:W-:Y:S02]  /*0320*/  IABS R10, R8.reuse ;  /* 0x00000008000a7213 */ /* 0x080fe40000000000 */
[----:B------:R-:W-:Y:S02]  /*0330*/  IABS R0, R8 ;  /* 0x0000000800007213 */ /* 0x000fe40000000000 */
[----:B------:R-:W1:Y:S08]  /*0340*/  I2F.RP R9, R10 ;  /* 0x0000000a00097306 */ /* 0x000e700000209400 */
[----:B-1----:R-:W1:Y:S02]  /*0350*/  MUFU.RCP R9, R9 ;  /* 0x0000000900097308 */ /* 0x002e640000001000 */
[----:B-1----:R-:W-:-:S06]  /*0360*/  VIADD R7, R9, 0xffffffe ;  /* 0x0ffffffe09077836 */ /* 0x002fcc0000000000 */
[----:B------:R-:W1:Y:S02]  /*0370*/  F2I.FTZ.U32.TRUNC.NTZ R7, R7 ;  /* 0x0000000700077305 */ /* 0x000e64000021f000 */
[----:B-1----:R-:W-:-:S04]  /*0380*/  IMAD.MOV R11, RZ, RZ, -R7 ;  /* 0x000000ffff0b7224 */ /* 0x002fc800078e0a07 */
[----:B------:R-:W-:Y:S01]  /*0390*/  IMAD.MOV.U32 R3, RZ, RZ, R11 ;  /* 0x000000ffff037224 */ /* 0x000fe200078e000b */
[----:B------:R-:W-:-:S03]  /*03a0*/  IABS R11, R13 ;  /* 0x0000000d000b7213 */ /* 0x000fc60000000000 */
[----:B------:R-:W-:-:S04]  /*03b0*/  IMAD R3, R3, R10, RZ ;  /* 0x0000000a03037224 */ /* 0x000fc800078e02ff */
[----:B------:R-:W-:-:S04]  /*03c0*/  IMAD.HI.U32 R6, R7, R3, R6 ;  /* 0x0000000307067227 */ /* 0x000fc800078e0006 */
[----:B------:R-:W-:Y:S02]  /*03d0*/  IMAD.MOV R3, RZ, RZ, -R0 ;  /* 0x000000ffff037224 */ /* 0x000fe400078e0a00 */
[----:B------:R-:W-:Y:S01]  /*03e0*/  IMAD.HI.U32 R0, R6, R11, RZ ;  /* 0x0000000b06007227 */ /* 0x000fe200078e00ff */
[----:B--2---:R-:W-:-:S03]  /*03f0*/  SHF.R.U32.HI R6, RZ, 0x5, R15 ;  /* 0x00000005ff067819 */ /* 0x004fc6000001160f */
[----:B------:R-:W-:Y:S01]  /*0400*/  IMAD R3, R0, R3, R11 ;  /* 0x0000000300037224 */ /* 0x000fe200078e020b */
[----:B------:R-:W-:-:S04]  /*0410*/  SGXT.U32 R16, R6, 0x1 ;  /* 0x000000010610781a */ /* 0x000fc80000000000 */
[----:B------:R-:W-:Y:S02]  /*0420*/  ISETP.GT.U32.AND P1, PT, R10, R3, PT ;  /* 0x000000030a00720c */ /* 0x000fe40003f24070 */
[C---:B------:R-:W-:Y:S02]  /*0430*/  LOP3.LUT R6, R16.reuse, 0xa, RZ, 0xfc, !PT ;  /* 0x0000000a10067812 */ /* 0x040fe400078efcff */
[C---:B------:R-:W-:Y:S02]  /*0440*/  LOP3.LUT R6, R16.reuse, 0x10, RZ, 0xfc, !PT ;  /* 0x0000001010067812 */ /* 0x040fe400078efcff */
[C---:B------:R-:W-:Y:S02]  /*0450*/  LOP3.LUT R6, R16.reuse, 0x16, RZ, 0xfc, !PT ;  /* 0x0000001610067812 */ /* 0x040fe400078efcff */
[C---:B------:R-:W-:Y:S02]  /*0460*/  LOP3.LUT R6, R16.reuse, 0x1c, RZ, 0xfc, !PT ;  /* 0x0000001c10067812 */ /* 0x040fe400078efcff */
[----:B------:R-:W-:-:S02]  /*0470*/  LOP3.LUT R6, R16, 0x22, RZ, 0xfc, !PT ;  /* 0x0000002210067812 */ /* 0x000fc400078efcff */
[C---:B------:R-:W-:Y:S01]  /*0480*/  LOP3.LUT R6, R16.reuse, 0x28, RZ, 0xfc, !PT ;  /* 0x0000002810067812 */ /* 0x040fe200078efcff */
[----:B------:R-:W-:Y:S01]  /*0490*/  @!P1 IMAD.IADD R3, R3, 0x1, -R10 ;  /* 0x0000000103039824 */ /* 0x000fe200078e0a0a */
[----:B------:R-:W-:Y:S01]  /*04a0*/  LOP3.LUT R6, R16, 0x2e, RZ, 0xfc, !PT ;  /* 0x0000002e10067812 */ /* 0x000fe200078efcff */
[----:B------:R-:W-:Y:S01]  /*04b0*/  @!P1 VIADD R0, R0, 0x1 ;  /* 0x0000000100009836 */ /* 0x000fe20000000000 */
[----:B------:R-:W-:Y:S02]  /*04c0*/  ISETP.NE.AND P1, PT, R8, RZ, PT ;  /* 0x000000ff0800720c */ /* 0x000fe40003f25270 */
[----:B------:R-:W-:Y:S02]  /*04d0*/  ISETP.GE.U32.AND P0, PT, R3, R10, PT ;  /* 0x0000000a0300720c */ /* 0x000fe40003f06070 */
[----:B------:R-:W-:-:S04]  /*04e0*/  LOP3.LUT R3, R13, R8, RZ, 0x3c, !PT ;  /* 0x000000080d037212 */ /* 0x000fc800078e3cff */
[----:B------:R-:W-:-:S07]  /*04f0*/  ISETP.GE.AND P2, PT, R3, RZ, PT ;  /* 0x000000ff0300720c */ /* 0x000fce0003f46270 */
[----:B------:R-:W-:-:S06]  /*0500*/  @P0 VIADD R0, R0, 0x1 ;  /* 0x0000000100000836 */ /* 0x000fcc0000000000 */
[----:B------:R-:W-:Y:S01]  /*0510*/  @!P2 IMAD.MOV R0, RZ, RZ, -R0 ;  /* 0x000000ffff00a224 */ /* 0x000fe200078e0a00 */
[----:B------:R-:W-:-:S05]  /*0520*/  @!P1 LOP3.LUT R0, RZ, R8, RZ, 0x33, !PT ;  /* 0x00000008ff009212 */ /* 0x000fca00078e33ff */
[----:B------:R-:W-:Y:S02]  /*0530*/  IMAD.MOV R3, RZ, RZ, -R0 ;  /* 0x000000ffff037224 */ /* 0x000fe400078e0a00 */
[----:B------:R-:W-:Y:S02]  /*0540*/  IMAD.SHL.U32 R28, R0, 0x80, RZ ;  /* 0x00000080001c7824 */ /* 0x000fe400078e00ff */
[----:B------:R-:W-:-:S04]  /*0550*/  IMAD R3, R8, R3, R13 ;  /* 0x0000000308037224 */ /* 0x000fc800078e020d */
[----:B------:R-:W-:Y:S01]  /*0560*/  IMAD.IADD R3, R2, 0x1, R3 ;  /* 0x0000000102037824 */ /* 0x000fe200078e0203 */
[----:B------:R-:W-:-:S05]  /*0570*/  LOP3.LUT R2, R15, 0x1f, RZ, 0xc0, !PT ;  /* 0x0000001f0f027812 */ /* 0x000fca00078ec0ff */
[----:B------:R-:W-:Y:S01]  /*0580*/  IMAD R14, R3, 0x20, R2 ;  /* 0x00000020030e7824 */ /* 0x000fe200078e0202 */
[C---:B------:R-:W-:Y:S02]  /*0590*/  LOP3.LUT R3, R16.reuse, 0x2, RZ, 0xfc, !PT ;  /* 0x0000000210037812 */ /* 0x040fe400078efcff */
[C---:B------:R-:W-:Y:S02]  /*05a0*/  LOP3.LUT R2, R16.reuse, 0x4, RZ, 0xfc, !PT ;  /* 0x0000000410027812 */ /* 0x040fe400078efcff */
[----:B------:R1:W-:Y:S01]  /*05b0*/  STL [R1+0x760], R14 ;  /* 0x0007600e01007387 */ /* 0x0003e20000100800 */
[C---:B------:R-:W-:Y:S02]  /*05c0*/  LOP3.LUT R3, R16.reuse, 0x6, RZ, 0xfc, !PT ;  /* 0x0000000610037812 */ /* 0x040fe400078efcff */
[C---:B------:R-:W-:Y:S01]  /*05d0*/  LOP3.LUT R2, R16.reuse, 0x8, RZ, 0xfc, !PT ;  /* 0x0000000810027812 */ /* 0x040fe200078efcff */
[----:B------:R1:W-:Y:S01]  /*05e0*/  STL [R1+0x1b0], R28 ;  /* 0x0001b01c01007387 */ /* 0x0003e20000100800 */
[----:B------:R-:W-:-:S02]  /*05f0*/  LOP3.LUT R3, R16, 0xc, RZ, 0xfc, !PT ;  /* 0x0000000c10037812 */ /* 0x000fc400078efcff */
[C---:B------:R-:W-:Y:S02]  /*0600*/  LOP3.LUT R2, R16.reuse, 0xe, RZ, 0xfc, !PT ;  /* 0x0000000e10027812 */ /* 0x040fe400078efcff */
[C---:B------:R-:W-:Y:S02]  /*0610*/  LOP3.LUT R3, R16.reuse, 0x12, RZ, 0xfc, !PT ;  /* 0x0000001210037812 */ /* 0x040fe400078efcff */
[C---:B------:R-:W-:Y:S02]  /*0620*/  LOP3.LUT R2, R16.reuse, 0x14, RZ, 0xfc, !PT ;  /* 0x0000001410027812 */ /* 0x040fe400078efcff */
[C---:B------:R-:W-:Y:S02]  /*0630*/  LOP3.LUT R3, R16.reuse, 0x18, RZ, 0xfc, !PT ;  /* 0x0000001810037812 */ /* 0x040fe400078efcff */
[C---:B------:R-:W-:Y:S02]  /*0640*/  LOP3.LUT R2, R16.reuse, 0x1a, RZ, 0xfc, !PT ;  /* 0x0000001a10027812 */ /* 0x040fe400078efcff */
[----:B------:R-:W-:-:S02]  /*0650*/  LOP3.LUT R3, R16, 0x1e, RZ, 0xfc, !PT ;  /* 0x0000001e10037812 */ /* 0x000fc400078efcff */
[C---:B------:R-:W-:Y:S02]  /*0660*/  LOP3.LUT R2, R16.reuse, 0x20, RZ, 0xfc, !PT ;  /* 0x0000002010027812 */ /* 0x040fe400078efcff */
[C---:B------:R-:W-:Y:S02]  /*0670*/  LOP3.LUT R3, R16.reuse, 0x24, RZ, 0xfc, !PT ;  /* 0x0000002410037812 */ /* 0x040fe400078efcff */
[C---:B------:R-:W-:Y:S02]  /*0680*/  LOP3.LUT R2, R16.reuse, 0x26, RZ, 0xfc, !PT ;  /* 0x0000002610027812 */ /* 0x040fe400078efcff */
[C---:B------:R-:W-:Y:S02]  /*0690*/  LOP3.LUT R3, R16.reuse, 0x2a, RZ, 0xfc, !PT ;  /* 0x0000002a10037812 */ /* 0x040fe400078efcff */
[C---:B------:R-:W-:Y:S02]  /*06a0*/  LOP3.LUT R2, R16.reuse, 0x2c, RZ, 0xfc, !PT ;  /* 0x0000002c10027812 */ /* 0x040fe400078efcff */
[----:B------:R-:W-:-:S02]  /*06b0*/  LOP3.LUT R3, R16, 0x30, RZ, 0xfc, !PT ;  /* 0x0000003010037812 */ /* 0x000fc400078efcff */
[----:B------:R-:W-:Y:S01]  /*06c0*/  LOP3.LUT R2, R16, 0x32, RZ, 0xfc, !PT ;  /* 0x0000003210027812 */ /* 0x000fe200078efcff */
[----:B01--4-:R-:W-:Y:S06]  /*06d0*/  BRA.U UP0, `(.L_x_0) ;  /* 0x0000000500147547 */ /* 0x013fec000b800000 */
[C---:B------:R-:W-:Y:S02]  /*06e0*/  IMAD.SHL.U32 R2, R15.reuse, 0x40, RZ ;  /* 0x000000400f027824 */ /* 0x040fe400078e00ff */
[----:B------:R-:W-:-:S03]  /*06f0*/  IMAD.SHL.U32 R0, R15, 0x8, RZ ;  /* 0x000000080f007824 */ /* 0x000fc600078e00ff */
[----:B------:R0:W-:Y:S04]  /*0700*/  STL [R1+0x754], R2 ;  /* 0x0007540201007387 */ /* 0x0001e80000100800 */
[----:B------:R0:W-:Y:S04]  /*0710*/  STL [R1+0x100], RZ ;  /* 0x000100ff01007387 */ /* 0x0001e80000100800 */
[----:B------:R0:W-:Y:S04]  /*0720*/  STL [R1+0x758], R0 ;  /* 0x0007580001007387 */ /* 0x0001e80000100800 */
[----:B------:R0:W-:Y:S04]  /*0730*/  STL [R1+0x104], RZ ;  /* 0x000104ff01007387 */ /* 0x0001e80000100800 */
        /* <DEDUP_REMOVED lines=61> */
[----:B------:R0:W-:Y:S01]  /*0b10*/  STL [R1+0x11c], RZ ;  /* 0x00011cff01007387 */ /* 0x0001e20000100800 */
[----:B------:R-:W-:Y:S05]  /*0b20*/  BRA `(.L_x_1) ;  /* 0x000001a800ac7947 */ /* 0x000fea0003800000 */
.L_x_0:
[----:B------:R-:W-:Y:S01]  /*0b30*/  IABS R3, R4 ;  /* 0x0000000400037213 */ /* 0x000fe20000000000 */
[----:B------:R-:W-:Y:S01]  /*0b40*/  IMAD.MOV.U32 R6, RZ, RZ, RZ ;  /* 0x000000ffff067224 */ /* 0x000fe200078e00ff */
[----:B------:R-:W-:Y:S01]  /*0b50*/  IABS R2, R5 ;  /* 0x0000000500027213 */ /* 0x000fe20000000000 */
[----:B------:R0:W-:Y:S01]  /*0b60*/  STL [R1+0x844], R5 ;  /* 0x0008440501007387 */ /* 0x0001e20000100800 */
[----:B------:R-:W1:Y:S01]  /*0b70*/  I2F.RP R0, R3 ;  /* 0x0000000300007306 */ /* 0x000e620000209400 */
[----:B------:R-:W-:Y:S01]  /*0b80*/  ISETP.GE.AND P3, PT, R14, RZ, PT ;  /* 0x000000ff0e00720c */ /* 0x000fe20003f66270 */
[C---:B------:R-:W-:Y:S01]  /*0b90*/  VIADD R24, R28.reuse, 0x75 ;  /* 0x000000751c187836 */ /* 0x040fe20000000000 */
[----:B------:R-:W2:Y:S01]  /*0ba0*/  LDCU UR42, c[0x0][0x3b0] ;  /* 0x00007600ff2a77ac */ /* 0x000ea20008000800 */
[C---:B------:R-:W-:Y:S02]  /*0bb0*/  VIADD R25, R28.reuse, 0x74 ;  /* 0x000000741c197836 */ /* 0x040fe40000000000 */
[----:B------:R-:W-:Y:S01]  /*0bc0*/  VIADD R21, R28, 0x72 ;  /* 0x000000721c157836 */ /* 0x000fe20000000000 */
[----:B------:R-:W3:Y:S01]  /*0bd0*/  LDCU UR5, c[0x0][0x3a4] ;  /* 0x00007480ff0577ac */ /* 0x000ee20008000800 */
[----:B------:R-:W4:Y:S01]  /*0be0*/  I2F.RP R8, R2 ;  /* 0x0000000200087306 */ /* 0x000f220000209400 */
[----:B------:R-:W-:Y:S01]  /*0bf0*/  IABS R18, R25 ;  /* 0x0000001900127213 */ /* 0x000fe20000000000 */
[----:B------:R-:W0:Y:S01]  /*0c00*/  LDCU.128 UR8, c[0x0][0x380] ;  /* 0x00007000ff0877ac */ /* 0x000e220008000c00 */
[----:B------:R-:W0:Y:S05]  /*0c10*/  LDCU UR46, c[0x0][0x38c] ;  /* 0x00007180ff2e77ac */ /* 0x000e2a0008000800 */
[----:B-1----:R-:W1:Y:S01]  /*0c20*/  MUFU.RCP R0, R0 ;  /* 0x0000000000007308 */ /* 0x002e620000001000 */
[----:B------:R-:W0:Y:S01]  /*0c30*/  LDCU UR47, c[0x0][0x3a8] ;  /* 0x00007500ff2f77ac */ /* 0x000e220008000800 */
[----:B------:R-:W0:Y:S06]  /*0c40*/  LDCU UR44, c[0x0][0x3a8] ;  /* 0x00007500ff2c77ac */ /* 0x000e2c0008000800 */
[----:B----4-:R-:W4:Y:S01]  /*0c50*/  MUFU.RCP R8, R8 ;  /* 0x0000000800087308 */ /* 0x010f220000001000 */
[----:B------:R-:W0:Y:S01]  /*0c60*/  LDCU UR48, c[0x0][0x3a8] ;  /* 0x00007500ff3077ac */ /* 0x000e220008000800 */
[----:B------:R-:W0:Y:S01]  /*0c70*/  LDCU UR52, c[0x0][0x3a8] ;  /* 0x00007500ff3477ac */ /* 0x000e220008000800 */
[----:B-1----:R-:W-:Y:S01]  /*0c80*/  VIADD R0, R0, 0xffffffe ;  /* 0x0ffffffe00007836 */ /* 0x002fe20000000000 */
[----:B------:R-:W1:Y:S04]  /*0c90*/  LDCU UR51, c[0x0][0x3a8] ;  /* 0x00007500ff3377ac */ /* 0x000e680008000800 */
[----:B------:R-:W0:Y:S01]  /*0ca0*/  F2I.FTZ.U32.TRUNC.NTZ R7, R0 ;  /* 0x0000000000077305 */ /* 0x000e22000021f000 */
[----:B------:R-:W1:Y:S01]  /*0cb0*/  LDCU UR45, c[0x0][0x3a8] ;  /* 0x00007500ff2d77ac */ /* 0x000e620008000800 */
[----:B----4-:R-:W-:Y:S01]  /*0cc0*/  VIADD R8, R8, 0xffffffe ;  /* 0x0ffffffe08087836 */ /* 0x010fe20000000000 */
[----:B------:R-:W4:Y:S05]  /*0cd0*/  LDCU UR50, c[0x0][0x3a8] ;  /* 0x00007500ff3277ac */ /* 0x000f2a0008000800 */
[----:B------:R1:W2:Y:S01]  /*0ce0*/  F2I.FTZ.U32.TRUNC.NTZ R9, R8 ;  /* 0x0000000800097305 */ /* 0x0002a2000021f000 */
[----:B------:R-:W2:Y:S01]  /*0cf0*/  LDCU UR70, c[0x0][0x3a8] ;  /* 0x00007500ff4677ac */ /* 0x000ea20008000800 */
[----:B------:R-:W2:Y:S01]  /*0d00*/  LDCU UR71, c[0x0][0x3a8] ;  /* 0x00007500ff4777ac */ /* 0x000ea20008000800 */
[--C-:B0-----:R-:W-:Y:S01]  /*0d10*/  IMAD.MOV R0, RZ, RZ, -R7.reuse ;  /* 0x000000ffff007224 */ /* 0x101fe200078e0a07 */
[----:B------:R-:W0:Y:S03]  /*0d20*/  LDCU UR49, c[0x0][0x3a8] ;  /* 0x00007500ff3177ac */ /* 0x000e260008000800 */
[----:B-1----:R-:W-:Y:S01]  /*0d30*/  IMAD R8, R0, R3, RZ ;  /* 0x0000000300087224 */ /* 0x002fe200078e02ff */
[----:B------:R-:W-:Y:S01]  /*0d40*/  IABS R0, R14 ;  /* 0x0000000e00007213 */ /* 0x000fe20000000000 */
[----:B------:R-:W1:Y:S02]  /*0d50*/  LDCU UR73, c[0x0][0x3a8] ;  /* 0x00007500ff4977ac */ /* 0x000e640008000800 */
[----:B------:R-:W-:Y:S01]  /*0d60*/  IMAD.HI.U32 R8, R7, R8, R6 ;  /* 0x0000000807087227 */ /* 0x000fe200078e0006 */
[----:B------:R-:W-:Y:S01]  /*0d70*/  IABS R7, R28 ;  /* 0x0000001c00077213 */ /* 0x000fe20000000000 */
[----:B------:R-:W0:Y:S02]  /*0d80*/  LDCU UR74, c[0x0][0x3a8] ;  /* 0x00007500ff4a77ac */ /* 0x000e240008000800 */
[----:B------:R-:W-:-:S02]  /*0d90*/  IMAD.MOV.U32 R6, RZ, RZ, R0 ;  /* 0x000000ffff067224 */ /* 0x000fc400078e0000 */
[----:B--2---:R-:W-:Y:S01]  /*0da0*/  IMAD.MOV R0, RZ, RZ, -R9 ;  /* 0x000000ffff007224 */ /* 0x004fe200078e0a09 */
[----:B------:R-:W2:Y:S01]  /*0db0*/  LDCU UR75, c[0x0][0x3a8] ;  /* 0x00007500ff4b77ac */ /* 0x000ea20008000800 */
[----:B------:R-:W-:Y:S01]  /*0dc0*/  IMAD.HI.U32 R8, R8, R6, RZ ;  /* 0x0000000608087227 */ /* 0x000fe200078e00ff */
[----:B------:R-:W0:Y:S03]  /*0dd0*/  LDCU UR76, c[0x0][0x3a8] ;  /* 0x00007500ff4c77ac */ /* 0x000e260008000800 */
[----:B------:R-:W-:Y:S02]  /*0de0*/  IMAD.MOV R8, RZ, RZ, -R8 ;  /* 0x000000ffff087224 */ /* 0x000fe400078e0a08 */
[----:B------:R-:W-:Y:S01]  /*0df0*/  IMAD R0, R0, R2, RZ ;  /* 0x0000000200007224 */ /* 0x000fe200078e02ff */
[----:B------:R-:W0:Y:S01]  /*0e00*/  LDCU UR72, c[0x0][0x3a8] ;  /* 0x00007500ff4877ac */ /* 0x000e220008000800 */
[----:B------:R-:W-:-:S02]  /*0e10*/  IMAD R6, R3, R8, R6 ;  /* 0x0000000803067224 */ /* 0x000fc400078e0206 */
[----:B------:R-:W-:Y:S01]  /*0e20*/  IMAD.MOV.U32 R8, RZ, RZ, RZ ;  /* 0x000000ffff087224 */ /* 0x000fe200078e00ff */
[----:B------:R-:W0:Y:S02]  /*0e30*/  LDCU UR77, c[0x0][0x3a8] ;  /* 0x00007500ff4d77ac */ /* 0x000e240008000800 */
[----:B------:R-:W-:Y:S01]  /*0e40*/  ISETP.GT.U32.AND P0, PT, R3, R6, PT ;  /* 0x000000060300720c */ /* 0x000fe20003f04070 */
[----:B------:R-:W-:-:S04]  /*0e50*/  IMAD.HI.U32 R0, R9, R0, R8 ;  /* 0x0000000009007227 */ /* 0x000fc800078e0008 */
[----:B------:R-:W-:Y:S02]  /*0e60*/  VIADD R9, R28, 0x7f ;  /* 0x0000007f1c097836 */ /* 0x000fe40000000000 */
[----:B------:R-:W-:-:S03]  /*0e70*/  IMAD.HI.U32 R15, R0, R7, RZ ;  /* 0x00000007000f7227 */ /* 0x000fc600078e00ff */
[----:B------:R-:W-:Y:S01]  /*0e80*/  IABS R16, R9 ;  /* 0x0000000900107213 */ /* 0x000fe20000000000 */
[----:B------:R-:W-:Y:S01]  /*0e90*/  IMAD.MOV R15, RZ, RZ, -R15 ;  /* 0x000000ffff0f7224 */ /* 0x000fe200078e0a0f */
[----:B------:R-:W-:Y:S01]  /*0ea0*/  ISETP.GE.AND P5, PT, R9, RZ, PT ;  /* 0x000000ff0900720c */ /* 0x000fe20003fa6270 */
[----:B------:R-:W-:Y:S02]  /*0eb0*/  @!P0 IMAD.IADD R6, R6, 0x1, -R3 ;  /* 0x0000000106068824 */ /* 0x000fe400078e0a03 */
[----:B------:R-:W-:Y:S02]  /*0ec0*/  IMAD R15, R2, R15, R7 ;  /* 0x0000000f020f7224 */ /* 0x000fe400078e0207 */
[----:B------:R-:W-:Y:S01]  /*0ed0*/  VIADD R7, R28, 0x7d ;  /* 0x0000007d1c077836 */ /* 0x000fe20000000000 */
[----:B------:R-:W-:Y:S01]  /*0ee0*/  ISETP.GT.U32.AND P0, PT, R3, R6, PT ;  /* 0x000000060300720c */ /* 0x000fe20003f04070 */
[----:B------:R-:W-:Y:S01]  /*0ef0*/  IMAD.HI.U32 R10, R0, R16, RZ ;  /* 0x00000010000a7227 */ /* 0x000fe200078e00ff */
[----:B------:R-:W-:-:S02]  /*0f00*/  ISETP.GT.U32.AND P2, PT, R2, R15, PT ;  /* 0x0000000f0200720c */ /* 0x000fc40003f44070 */
[----:B------:R-:W-:Y:S01]  /*0f10*/  IABS R12, R7 ;  /* 0x00000007000c7213 */ /* 0x000fe20000000000 */
[----:B------:R-:W-:Y:S02]  /*0f20*/  IMAD.MOV R9, RZ, RZ, -R10 ;  /* 0x000000ffff097224 */ /* 0x000fe400078e0a0a */
[----:B------:R-:W-:Y:S02]  /*0f30*/  VIADD R8, R28, 0x7e ;  /* 0x0000007e1c087836 */ /* 0x000fe40000000000 */
[----:B------:R-:W-:Y:S02]  /*0f40*/  IMAD R16, R2, R9, R16 ;  /* 0x0000000902107224 */ /* 0x000fe400078e0210 */
[----:B------:R-:W-:Y:S01]  /*0f50*/  IMAD.HI.U32 R9, R0, R12, RZ ;  /* 0x0000000c00097227 */ /* 0x000fe200078e00ff */
[----:B------:R-:W-:Y:S02]  /*0f60*/  IABS R11, R8 ;  /* 0x00000008000b7213 */ /* 0x000fe40000000000 */
[----:B------:R-:W-:Y:S01]  /*0f70*/  ISETP.GT.U32.AND P1, PT, R2, R16, PT ;  /* 0x000000100200720c */ /* 0x000fe20003f24070 */
[----:B------:R-:W-:Y:S01]  /*0f80*/  IMAD.MOV R9, RZ, RZ, -R9 ;  /* 0x000000ffff097224 */ /* 0x000fe200078e0a09 */
[----:B------:R-:W-:Y:S01]  /*0f90*/  ISETP.GE.AND P4, PT, R8, RZ, PT ;  /* 0x000000ff0800720c */ /* 0x000fe20003f86270 */
[----:B------:R-:W-:Y:S01]  /*0fa0*/  @!P0 IMAD.IADD R6, R6, 0x1, -R3 ;  /* 0x0000000106068824 */ /* 0x000fe200078e0a03 */
[----:B------:R-:W-:Y:S01]  /*0fb0*/  ISETP.NE.AND P0, PT, R4, RZ, PT ;  /* 0x000000ff0400720c */ /* 0x000fe20003f05270 */
[----:B------:R-:W-:-:S02]  /*0fc0*/  @!P2 IMAD.IADD R15, R15, 0x1, -R2 ;  /* 0x000000010f0fa824 */ /* 0x000fc400078e0a02 */
[C---:B------:R-:W-:Y:S02]  /*0fd0*/  IMAD R12, R2.reuse, R9, R12 ;  /* 0x00000009020c7224 */ /* 0x040fe400078e020c */
[----:B------:R-:W-:Y:S01]  /*0fe0*/  IMAD.MOV.U32 R5, RZ, RZ, R6 ;  /* 0x000000ffff057224 */ /* 0x000fe200078e0006 */
[----:B------:R-:W-:Y:S01]  /*0ff0*/  ISETP.GT.U32.AND P2, PT, R2, R15, PT ;  /* 0x0000000f0200720c */ /* 0x000fe20003f44070 */
[----:B------:R-:W-:Y:S01]  /*1000*/  VIADD R3, R28, 0x7c ;  /* 0x0000007c1c037836 */ /* 0x000fe20000000000 */
[----:B------:R-:W-:Y:S01]  /*1010*/  ISETP.GT.U32.AND P6, PT, R2, R12, PT ;  /* 0x0000000c0200720c */ /* 0x000fe20003fc4070 */
[----:B------:R-:W-:Y:S01]  /*1020*/  @!P3 IMAD.MOV R5, RZ, RZ, -R5 ;  /* 0x000000ffff05b224 */ /* 0x000fe200078e0a05 */
[----:B------:R-:W-:Y:S01]  /*1030*/  ISETP.GE.AND P3, PT, R28, RZ, PT ;  /* 0x000000ff1c00720c */ /* 0x000fe20003f66270 */
[----:B------:R-:W-:Y:S01]  /*1040*/  IMAD.HI.U32 R8, R0, R11, RZ ;  /* 0x0000000b00087227 */ /* 0x000fe200078e00ff */
[----:B------:R-:W-:Y:S02]  /*1050*/  IABS R6, R3 ;  /* 0x0000000300067213 */ /* 0x000fe40000000000 */
[----:B------:R-:W-:Y:S01]  /*1060*/  @!P0 LOP3.LUT R5, RZ, R4, RZ, 0x33, !PT ;  /* 0x00000004ff058212 */ /* 0x000fe200078e33ff */
[----:B------:R-:W-:-:S02]  /*1070*/  @!P1 IMAD.IADD R16, R16, 0x1, -R2 ;  /* 0x0000000110109824 */ /* 0x000fc400078e0a02 */
[----:B------:R-:W-:Y:S02]  /*1080*/  IMAD.MOV R8, RZ, RZ, -R8 ;  /* 0x000000ffff087224 */ /* 0x000fe400078e0a08 */
[----:B------:R-:W-:Y:S01]  /*1090*/  VIADD R4, R28, 0x7b ;  /* 0x0000007b1c047836 */ /* 0x000fe20000000000 */
[C---:B------:R-:W-:Y:S01]  /*10a0*/  ISETP.GT.U32.AND P1, PT, R2.reuse, R16, PT ;  /* 0x000000100200720c */ /* 0x040fe20003f24070 */
[----:B------:R-:W-:Y:S01]  /*10b0*/  IMAD.MOV.U32 R9, RZ, RZ, R6 ;  /* 0x000000ffff097224 */ /* 0x000fe200078e0006 */
[----:B------:R0:W-:Y:S01]  /*10c0*/  STL [R1+0x1c0], R5 ;  /* 0x0001c00501007387 */ /* 0x0001e20000100800 */
[----:B------:R-:W-:Y:S01]  /*10d0*/  IMAD R11, R2, R8, R11 ;  /* 0x00000008020b7224 */ /* 0x000fe200078e020b */
[----:B------:R-:W-:Y:S01]  /*10e0*/  IABS R8, R4 ;  /* 0x0000000400087213 */ /* 0x000fe20000000000 */
[--C-:B------:R-:W-:Y:S01]  /*10f0*/  @!P2 IMAD.IADD R15, R15, 0x1, -R2.reuse ;  /* 0x000000010f0fa824 */ /* 0x100fe200078e0a02 */
[----:B------:R-:W-:Y:S01]  /*1100*/  ISETP.GE.AND P2, PT, R7, RZ, PT ;  /* 0x000000ff0700720c */ /* 0x000fe20003f46270 */
[----:B------:R-:W-:Y:S01]  /*1110*/  @!P6 IMAD.IADD R12, R12, 0x1, -R2 ;  /* 0x000000010c0ce824 */ /* 0x000fe200078e0a02 */
[----:B------:R-:W-:Y:S01]  /*1120*/  ISETP.GT.U32.AND P0, PT, R2, R11, PT ;  /* 0x0000000b0200720c */ /* 0x000fe20003f04070 */
[----:B------:R-:W-:Y:S01]  /*1130*/  IMAD.HI.U32 R10, R0, R9, RZ ;  /* 0x00000009000a7227 */ /* 0x000fe200078e00ff */
[----:B------:R-:W-:-:S03]  /*1140*/  ISETP.GE.AND P6, PT, R3, RZ, PT ;  /* 0x000000ff0300720c */ /* 0x000fc60003fc6270 */
[----:B------:R-:W-:Y:S01]  /*1150*/  @!P3 IMAD.MOV R15, RZ, RZ, -R15 ;  /* 0x000000ffff0fb224 */ /* 0x000fe200078e0a0f */
[----:B------:R-:W-:Y:S01]  /*1160*/  ISETP.GT.U32.AND P3, PT, R2, R12, PT ;  /* 0x0000000c0200720c */ /* 0x000fe20003f64070 */
[----:B------:R-:W-:Y:S02]  /*1170*/  IMAD.MOV R10, RZ, RZ, -R10 ;  /* 0x000000ffff0a7224 */ /* 0x000fe400078e0a0a */
[----:B------:R-:W-:Y:S01]  /*1180*/  IMAD.HI.U32 R7, R0, R8, RZ ;  /* 0x0000000800077227 */ /* 0x000fe200078e00ff */
[----:B------:R-:W-:Y:S03]  /*1190*/  STL [R1+0x848], R15 ;  /* 0x0008480f01007387 */ /* 0x000fe60000100800 */
[----:B------:R-:W-:Y:S02]  /*11a0*/  IMAD R9, R2, R10, R9 ;  /* 0x0000000a02097224 */ /* 0x000fe400078e0209 */
[----:B------:R-:W-:-:S02]  /*11b0*/  IMAD.MOV R7, RZ, RZ, -R7 ;  /* 0x000000ffff077224 */ /* 0x000fc400078e0a07 */
[----:B------:R-:W-:Y:S01]  /*11c0*/  @!P1 IMAD.IADD R16, R16, 0x1, -R2 ;  /* 0x0000000110109824 */ /* 0x000fe200078e0a02 */
[C---:B------:R-:W-:Y:S01]  /*11d0*/  ISETP.GT.U32.AND P1, PT, R2.reuse, R9, PT ;  /* 0x000000090200720c */ /* 0x040fe20003f24070 */
[----:B------:R-:W-:Y:S02]  /*11e0*/  IMAD R8, R2, R7, R8 ;  /* 0x0000000702087224 */ /* 0x000fe400078e0208 */
[--C-:B------:R-:W-:Y:S02]  /*11f0*/  @!P3 IMAD.IADD R12, R12, 0x1, -R2.reuse ;  /* 0x000000010c0cb824 */ /* 0x100fe400078e0a02 */
[----:B------:R-:W-:Y:S01]  /*1200*/  VIADD R6, R28, 0x7a ;  /* 0x0000007a1c067836 */ /* 0x000fe20000000000 */
[----:B------:R-:W-:Y:S01]  /*1210*/  ISETP.GT.U32.AND P3, PT, R2, R8, PT ;  /* 0x000000080200720c */ /* 0x000fe20003f64070 */
[----:B------:R-:W-:Y:S02]  /*1220*/  @!P0 IMAD.IADD R11, R11, 0x1, -R2 ;  /* 0x000000010b0b8824 */ /* 0x000fe400078e0a02 */
[----:B------:R-:W-:Y:S01]  /*1230*/  VIADD R3, R28, 0x79 ;  /* 0x000000791c037836 */ /* 0x000fe20000000000 */
[----:B------:R-:W-:Y:S01]  /*1240*/  IABS R22, R6 ;  /* 0x0000000600167213 */ /* 0x000fe20000000000 */
[----:B------:R-:W-:Y:S01]  /*1250*/  @!P5 IMAD.MOV R16, RZ, RZ, -R16 ;  /* 0x000000ffff10d224 */ /* 0x000fe200078e0a10 */
[----:B------:R-:W-:Y:S01]  /*1260*/  ISETP.GT.U32.AND P0, PT, R2, R11, PT ;  /* 0x0000000b0200720c */ /* 0x000fe20003f04070 */
[--C-:B------:R-:W-:Y:S01]  /*1270*/  @!P1 IMAD.IADD R9, R9, 0x1, -R2.reuse ;  /* 0x0000000109099824 */ /* 0x100fe200078e0a02 */
[----:B------:R-:W-:Y:S01]  /*1280*/  IABS R23, R3 ;  /* 0x0000000300177213 */ /* 0x000fe20000000000 */
[----:B------:R-:W-:Y:S01]  /*1290*/  IMAD.HI.U32 R10, R0, R22, RZ ;  /* 0x00000016000a7227 */ /* 0x000fe200078e00ff */
[----:B------:R-:W-:Y:S01]  /*12a0*/  ISETP.GE.AND P5, PT, R4, RZ, PT ;  /* 0x000000ff0400720c */ /* 0x000fe20003fa6270 */
[----:B------:R-:W-:Y:S01]  /*12b0*/  STL [R1+0x84c], R16 ;  /* 0x00084c1001007387 */ /* 0x000fe20000100800 */
[----:B------:R-:W-:Y:S01]  /*12c0*/  ISETP.GT.U32.AND P1, PT, R2, R9, PT ;  /* 0x000000090200720c */ /* 0x000fe20003f24070 */
[----:B------:R-:W-:-:S02]  /*12d0*/  @!P3 IMAD.IADD R8, R8, 0x1, -R2 ;  /* 0x000000010808b824 */ /* 0x000fc400078e0a02 */
[----:B------:R-:W-:Y:S02]  /*12e0*/  IMAD.MOV R10, RZ, RZ, -R10 ;  /* 0x000000ffff0a7224 */ /* 0x000fe400078e0a0a */
[----:B------:R-:W-:Y:S01]  /*12f0*/  VIADD R4, R28, 0x78 ;  /* 0x000000781c047836 */ /* 0x000fe20000000000 */
[----:B------:R-:W-:Y:S01]  /*1300*/  ISETP.GT.U32.AND P3, PT, R2, R8, PT ;  /* 0x000000080200720c */ /* 0x000fe20003f64070 */
[----:B------:R-:W-:-:S03]  /*1310*/  IMAD.HI.U32 R7, R0, R23, RZ ;  /* 0x0000001700077227 */ /* 0x000fc600078e00ff */
[----:B------:R-:W-:Y:S01]  /*1320*/  IABS R26, R4 ;  /* 0x00000004001a7213 */ /* 0x000fe20000000000 */
[----:B------:R-:W-:Y:S02]  /*1330*/  IMAD R22, R2, R10, R22 ;  /* 0x0000000a02167224 */ /* 0x000fe400078e0216 */
[--C-:B------:R-:W-:Y:S01]  /*1340*/  @!P0 IMAD.IADD R11, R11, 0x1, -R2.reuse ;  /* 0x000000010b0b8824 */ /* 0x100fe200078e0a02 */
[----:B------:R-:W-:Y:S01]  /*1350*/  ISETP.GE.AND P0, PT, R6, RZ, PT ;  /* 0x000000ff0600720c */ /* 0x000fe20003f06270 */
[----:B------:R-:W-:Y:S02]  /*1360*/  IMAD.MOV R7, RZ, RZ, -R7 ;  /* 0x000000ffff077224 */ /* 0x000fe400078e0a07 */
[----:B------:R-:W-:Y:S01]  /*1370*/  @!P1 IMAD.IADD R9, R9, 0x1, -R2 ;  /* 0x0000000109099824 */ /* 0x000fe200078e0a02 */
[C---:B------:R-:W-:Y:S01]  /*1380*/  ISETP.GT.U32.AND P1, PT, R2.reuse, R22, PT ;  /* 0x000000160200720c */ /* 0x040fe20003f24070 */
[----:B------:R-:W-:Y:S01]  /*1390*/  @!P4 IMAD.MOV R11, RZ, RZ, -R11 ;  /* 0x000000ffff0bc224 */ /* 0x000fe200078e0a0b */
[----:B------:R-:W-:Y:S01]  /*13a0*/  ISETP.GE.AND P4, PT, R3, RZ, PT ;  /* 0x000000ff0300720c */ /* 0x000fe20003f86270 */
[----:B------:R-:W-:-:S02]  /*13b0*/  IMAD R23, R2, R7, R23 ;  /* 0x0000000702177224 */ /* 0x000fc400078e0217 */
[----:B------:R-:W-:Y:S01]  /*13c0*/  IMAD.HI.U32 R3, R0, R26, RZ ;  /* 0x0000001a00037227 */ /* 0x000fe200078e00ff */
[----:B------:R-:W-:Y:S03]  /*13d0*/  STL [R1+0x850], R11 ;  /* 0x0008500b01007387 */ /* 0x000fe60000100800 */
[----:B------:R-:W-:Y:S01]  /*13e0*/  @!P3 IMAD.IADD R8, R8, 0x1, -R2 ;  /* 0x000000010808b824 */ /* 0x000fe200078e0a02 */
[C---:B------:R-:W-:Y:S01]  /*13f0*/  ISETP.GT.U32.AND P3, PT, R2.reuse, R23, PT ;  /* 0x000000170200720c */ /* 0x040fe20003f64070 */
[----:B------:R-:W-:Y:S02]  /*1400*/  IMAD.MOV R3, RZ, RZ, -R3 ;  /* 0x000000ffff037224 */ /* 0x000fe400078e0a03 */
[----:B------:R-:W-:Y:S02]  /*1410*/  IMAD.MOV.U32 R14, RZ, RZ, R9 ;  /* 0x000000ffff0e7224 */ /* 0x000fe400078e0009 */
[----:B------:R-:W-:-:S02]  /*1420*/  IMAD R26, R2, R3, R26 ;  /* 0x00000003021a7224 */ /* 0x000fc400078e021a */
[----:B------:R-:W-:Y:S01]  /*1430*/  @!P2 IMAD.MOV R12, RZ, RZ, -R12 ;  /* 0x000000ffff0ca224 */ /* 0x000fe200078e0a0c */
[----:B------:R-:W-:Y:S01]  /*1440*/  ISETP.GE.AND P2, PT, R4, RZ, PT ;  /* 0x000000ff0400720c */ /* 0x000fe20003f46270 */
[----:B------:R-:W-:Y:S02]  /*1450*/  @!P1 IMAD.IADD R22, R22, 0x1, -R2 ;  /* 0x0000000116169824 */ /* 0x000fe400078e0a02 */
[----:B------:R-:W-:Y:S01]  /*1460*/  VIADD R4, R28, 0x77 ;  /* 0x000000771c047836 */ /* 0x000fe20000000000 */
[----:B------:R-:W-:Y:S01]  /*1470*/  STL [R1+0x854], R12 ;  /* 0x0008540c01007387 */ /* 0x000fe20000100800 */
[----:B------:R-:W-:Y:S01]  /*1480*/  @!P6 IMAD.MOV R14, RZ, RZ, -R14 ;  /* 0x000000ffff0ee224 */ /* 0x000fe200078e0a0e */
[C---:B------:R-:W-:Y:S01]  /*1490*/  ISETP.GT.U32.AND P6, PT, R2.reuse, R26, PT ;  /* 0x0000001a0200720c */ /* 0x040fe20003fc4070 */
[----:B------:R-:W-:Y:S01]  /*14a0*/  @!P3 IMAD.IADD R23, R23, 0x1, -R2 ;  /* 0x000000011717b824 */ /* 0x000fe200078e0a02 */
[----:B------:R-:W-:Y:S01]  /*14b0*/  ISETP.GT.U32.AND P1, PT, R2, R22, PT ;  /* 0x000000160200720c */ /* 0x000fe20003f24070 */
[----:B------:R-:W-:Y:S01]  /*14c0*/  VIADD R6, R28, 0x76 ;  /* 0x000000761c067836 */ /* 0x000fe20000000000 */
[----:B------:R-:W-:Y:S01]  /*14d0*/  IABS R13, R4 ;  /* 0x00000004000d7213 */ /* 0x000fe20000000000 */
[----:B0-----:R-:W-:Y:S01]  /*14e0*/  IMAD.MOV.U32 R5, RZ, RZ, R8 ;  /* 0x000000ffff057224 */ /* 0x001fe200078e0008 */
[----:B------:R-:W-:Y:S01]  /*14f0*/  ISETP.GT.U32.AND P3, PT, R2, R23, PT ;  /* 0x000000170200720c */ /* 0x000fe20003f64070 */
[C---:B------:R-:W-:Y:S01]  /*1500*/  IMAD.HI.U32 R20, R0.reuse, R18, RZ ;  /* 0x0000001200147227 */ /* 0x040fe200078e00ff */
[----:B------:R-:W-:Y:S01]  /*1510*/  IABS R19, R6 ;  /* 0x0000000600137213 */ /* 0x000fe20000000000 */
[----:B------:R0:W-:Y:S02]  /*1520*/  STL [R1+0x1dc], R14 ;  /* 0x0001dc0e01007387 */ /* 0x0001e40000100800 */
[----:B------:R-:W-:-:S04]  /*1530*/  IMAD.HI.U32 R7, R0, R13, RZ ;  /* 0x0000000d00077227 */ /* 0x000fc800078e00ff */
[----:B------:R-:W-:Y:S02]  /*1540*/  IMAD.MOV R7, RZ, RZ, -R7 ;  /* 0x000000ffff077224 */ /* 0x000fe400078e0a07 */
[--C-:B------:R-:W-:Y:S02]  /*1550*/  @!P6 IMAD.IADD R26, R26, 0x1, -R2.reuse ;  /* 0x000000011a1ae824 */ /* 0x100fe400078e0a02 */
[--C-:B------:R-:W-:Y:S01]  /*1560*/  @!P1 IMAD.IADD R22, R22, 0x1, -R2.reuse ;  /* 0x0000000116169824 */ /* 0x100fe200078e0a02 */
[----:B------:R-:W-:Y:S01]  /*1570*/  ISETP.GE.AND P1, PT, R6, RZ, PT ;  /* 0x000000ff0600720c */ /* 0x000fe20003f26270 */
[----:B------:R-:W-:Y:S01]  /*1580*/  IMAD R13, R2, R7, R13 ;  /* 0x00000007020d7224 */ /* 0x000fe200078e020d */
[----:B------:R-:W-:Y:S01]  /*1590*/  IABS R6, R24 ;  /* 0x0000001800067213 */ /* 0x000fe20000000000 */
[----:B------:R-:W-:Y:S01]  /*15a0*/  IMAD.HI.U32 R3, R0, R19, RZ ;  /* 0x0000001300037227 */ /* 0x000fe200078e00ff */
[C---:B------:R-:W-:Y:S02]  /*15b0*/  ISETP.GT.U32.AND P6, PT, R2.reuse, R26, PT ;  /* 0x0000001a0200720c */ /* 0x040fe40003fc4070 */
[----:B------:R-:W-:Y:S01]  /*15c0*/  IABS R7, R21 ;  /* 0x0000001500077213 */ /* 0x000fe20000000000 */
[----:B------:R-:W-:Y:S01]  /*15d0*/  @!P3 IMAD.IADD R23, R23, 0x1, -R2 ;  /* 0x000000011717b824 */ /* 0x000fe200078e0a02 */
[----:B------:R-:W-:Y:S01]  /*15e0*/  ISETP.GT.U32.AND P3, PT, R2, R13, PT ;  /* 0x0000000d0200720c */ /* 0x000fe20003f64070 */
[----:B------:R-:W-:-:S02]  /*15f0*/  IMAD.MOV R3, RZ, RZ, -R3 ;  /* 0x000000ffff037224 */ /* 0x000fc400078e0a03 */
[----:B------:R-:W-:-:S04]  /*1600*/  IMAD.HI.U32 R8, R0, R6, RZ ;  /* 0x0000000600087227 */ /* 0x000fc800078e00ff */
[----:B------:R-:W-:Y:S02]  /*1610*/  IMAD R19, R2, R3, R19 ;  /* 0x0000000302137224 */ /* 0x000fe400078e0213 */
[----:B------:R-:W-:Y:S02]  /*1620*/  IMAD.MOV R8, RZ, RZ, -R8 ;  /* 0x000000ffff087224 */ /* 0x000fe400078e0a08 */
[----:B------:R-:W-:Y:S01]  /*1630*/  @!P6 IMAD.IADD R26, R26, 0x1, -R2 ;  /* 0x000000011a1ae824 */ /* 0x000fe200078e0a02 */
[C---:B------:R-:W-:Y:S01]  /*1640*/  ISETP.GT.U32.AND P6, PT, R2.reuse, R19, PT ;  /* 0x000000130200720c */ /* 0x040fe20003fc4070 */
[C---:B------:R-:W-:Y:S02]  /*1650*/  IMAD R6, R2.reuse, R8, R6 ;  /* 0x0000000802067224 */ /* 0x040fe400078e0206 */
[----:B------:R-:W-:Y:S02]  /*1660*/  @!P3 IMAD.IADD R13, R13, 0x1, -R2 ;  /* 0x000000010d0db824 */ /* 0x000fe400078e0a02 */
[----:B------:R-:W-:Y:S01]  /*1670*/  @!P5 IMAD.MOV R5, RZ, RZ, -R5 ;  /* 0x000000ffff05d224 */ /* 0x000fe200078e0a05 */
[----:B------:R-:W-:Y:S01]  /*1680*/  ISETP.GT.U32.AND P3, PT, R2, R6, PT ;  /* 0x000000060200720c */ /* 0x000fe20003f64070 */
[----:B------:R-:W-:Y:S01]  /*1690*/  IMAD.MOV R20, RZ, RZ, -R20 ;  /* 0x000000ffff147224 */ /* 0x000fe200078e0a14 */
[----:B------:R-:W-:Y:S01]  /*16a0*/  ISETP.GE.AND P5, PT, R4, RZ, PT ;  /* 0x000000ff0400720c */ /* 0x000fe20003fa6270 */
[----:B------:R-:W-:Y:S01]  /*16b0*/  VIADD R4, R28, 0x73 ;  /* 0x000000731c047836 */ /* 0x000fe20000000000 */
[----:B------:R1:W-:Y:S01]  /*16c0*/  STL [R1+0x1e0], R5 ;  /* 0x0001e00501007387 */ /* 0x0003e20000100800 */
[----:B------:R-:W-:-:S02]  /*16d0*/  IMAD R18, R2, R20, R18 ;  /* 0x0000001402127224 */ /* 0x000fc400078e0212 */
[----:B------:R-:W-:Y:S01]  /*16e0*/  @!P6 IMAD.IADD R19, R19, 0x1, -R2 ;  /* 0x000000011313e824 */ /* 0x000fe200078e0a02 */
[----:B------:R-:W-:Y:S01]  /*16f0*/  IABS R10, R4 ;  /* 0x00000004000a7213 */ /* 0x000fe20000000000 */
[----:B0-----:R-:W-:Y:S01]  /*1700*/  VIADD R14, R28, 0x71 ;  /* 0x000000711c0e7836 */ /* 0x001fe20000000000 */
[----:B------:R-:W-:Y:S01]  /*1710*/  ISETP.GT.U32.AND P6, PT, R2, R18, PT ;  /* 0x000000120200720c */ /* 0x000fe20003fc4070 */
[----:B------:R-:W-:-:S03]  /*1720*/  IMAD.HI.U32 R9, R0, R7, RZ ;  /* 0x0000000700097227 */ /* 0x000fc600078e00ff */
[----:B------:R-:W-:Y:S01]  /*1730*/  IABS R3, R14 ;  /* 0x0000000e00037213 */ /* 0x000fe20000000000 */
[----:B------:R-:W-:-:S04]  /*1740*/  IMAD.HI.U32 R17, R0, R10, RZ ;  /* 0x0000000a00117227 */ /* 0x000fc800078e00ff */
[----:B------:R-:W-:Y:S01]  /*1750*/  @!P3 IMAD.IADD R6, R6, 0x1, -R2 ;  /* 0x000000010606b824 */ /* 0x000fe200078e0a02 */
[C---:B------:R-:W-:Y:S01]  /*1760*/  ISETP.GT.U32.AND P3, PT, R2.reuse, R13, PT ;  /* 0x0000000d0200720c */ /* 0x040fe20003f64070 */
[----:B------:R-:W-:Y:S02]  /*1770*/  IMAD.MOV R17, RZ, RZ, -R17 ;  /* 0x000000ffff117224 */ /* 0x000fe400078e0a11 */
[----:B------:R-:W-:Y:S02]  /*1780*/  IMAD.MOV R20, RZ, RZ, -R9 ;  /* 0x000000ffff147224 */ /* 0x000fe400078e0a09 */
[C---:B------:R-:W-:Y:S02]  /*1790*/  IMAD R9, R2.reuse, R17, R10 ;  /* 0x0000001102097224 */ /* 0x040fe400078e020a */
[----:B-1----:R-:W-:Y:S02]  /*17a0*/  IMAD.MOV.U32 R5, RZ, RZ, R26 ;  /* 0x000000ffff057224 */ /* 0x002fe400078e001a */
[----:B------:R-:W-:-:S02]  /*17b0*/  IMAD R7, R2, R20, R7 ;  /* 0x0000001402077224 */ /* 0x000fc400078e0207 */
[----:B------:R-:W-:Y:S01]  /*17c0*/  @!P0 IMAD.MOV R22, RZ, RZ, -R22 ;  /* 0x000000ffff168224 */ /* 0x000fe200078e0a16 */
[----:B------:R-:W-:Y:S01]  /*17d0*/  ISETP.GT.U32.AND P0, PT, R2, R19, PT ;  /* 0x000000130200720c */ /* 0x000fe20003f04070 */
[--C-:B------:R-:W-:Y:S01]  /*17e0*/  @!P6 IMAD.IADD R18, R18, 0x1, -R2.reuse ;  /* 0x000000011212e824 */ /* 0x100fe200078e0a02 */
[----:B------:R-:W-:Y:S01]  /*17f0*/  ISETP.GT.U32.AND P6, PT, R2, R6, PT ;  /* 0x000000060200720c */ /* 0x000fe20003fc4070 */
[----:B------:R-:W-:Y:S01]  /*1800*/  IMAD.HI.U32 R8, R0, R3, RZ ;  /* 0x0000000300087227 */ /* 0x000fe200078e00ff */
[----:B------:R-:W-:Y:S03]  /*1810*/  STL [R1+0x858], R22 ;  /* 0x0008581601007387 */ /* 0x000fe60000100800 */
[----:B------:R-:W-:Y:S01]  /*1820*/  @!P2 IMAD.MOV R5, RZ, RZ, -R5 ;  /* 0x000000ffff05a224 */ /* 0x000fe200078e0a05 */
[C---:B------:R-:W-:Y:S01]  /*1830*/  ISETP.GT.U32.AND P2, PT, R2.reuse, R9, PT ;  /* 0x000000090200720c */ /* 0x040fe20003f44070 */
[----:B------:R-:W-:Y:S01]  /*1840*/  @!P3 IMAD.IADD R13, R13, 0x1, -R2 ;  /* 0x000000010d0db824 */ /* 0x000fe200078e0a02 */
[----:B------:R-:W-:Y:S01]  /*1850*/  ISETP.GT.U32.AND P3, PT, R2, R7, PT ;  /* 0x000000070200720c */ /* 0x000fe20003f64070 */
[----:B------:R-:W-:-:S02]  /*1860*/  IMAD.MOV R8, RZ, RZ, -R8 ;  /* 0x000000ffff087224 */ /* 0x000fc400078e0a08 */
[----:B------:R-:W-:Y:S01]  /*1870*/  @!P4 IMAD.MOV R23, RZ, RZ, -R23 ;  /* 0x000000ffff17c224 */ /* 0x000fe200078e0a17 */
[C---:B------:R-:W-:Y:S01]  /*1880*/  ISETP.GT.U32.AND P4, PT, R2.reuse, R18, PT ;  /* 0x000000120200720c */ /* 0x040fe20003f84070 */
[----:B------:R-:W-:Y:S02]  /*1890*/  IMAD R3, R2, R8, R3 ;  /* 0x0000000802037224 */ /* 0x000fe400078e0203 */
[C---:B------:R-:W-:Y:S01]  /*18a0*/  VIADD R10, R28.reuse, 0x6f ;  /* 0x0000006f1c0a7836 */ /* 0x040fe20000000000 */
[----:B------:R-:W-:Y:S01]  /*18b0*/  STL [R1+0x85c], R23 ;  /* 0x00085c1701007387 */ /* 0x000fe20000100800 */
[----:B------:R-:W-:Y:S02]  /*18c0*/  VIADD R17, R28, 0x70 ;  /* 0x000000701c117836 */ /* 0x000fe40000000000 */
[--C-:B------:R-:W-:Y:S01]  /*18d0*/  @!P0 IMAD.IADD R19, R19, 0x1, -R2.reuse ;  /* 0x0000000113138824 */ /* 0x100fe200078e0a02 */
[----:B------:R-:W-:Y:S01]  /*18e0*/  IABS R8, R10 ;  /* 0x0000000a00087213 */ /* 0x000fe20000000000 */
[--C-:B------:R-:W-:Y:S01]  /*18f0*/  @!P6 IMAD.IADD R6, R6, 0x1, -R2.reuse ;  /* 0x000000010606e824 */ /* 0x100fe200078e0a02 */
[----:B------:R-:W-:Y:S01]  /*1900*/  ISETP.GT.U32.AND P6, PT, R2, R3, PT ;  /* 0x000000030200720c */ /* 0x000fe20003fc4070 */
[--C-:B------:R-:W-:Y:S01]  /*1910*/  @!P2 IMAD.IADD R9, R9, 0x1, -R2.reuse ;  /* 0x000000010909a824 */ /* 0x100fe200078e0a02 */
[----:B------:R0:W-:Y:S01]  /*1920*/  STL [R1+0x1bc], R5 ;  /* 0x0001bc0501007387 */ /* 0x0001e20000100800 */
[----:B------:R-:W-:Y:S01]  /*1930*/  IMAD.MOV.U32 R11, RZ, RZ, R13 ;  /* 0x000000ffff0b7224 */ /* 0x000fe200078e000d */
[----:B------:R-:W-:Y:S01]  /*1940*/  IABS R20, R17 ;  /* 0x0000001100147213 */ /* 0x000fe20000000000 */
[--C-:B------:R-:W-:Y:S01]  /*1950*/  @!P3 IMAD.IADD R7, R7, 0x1, -R2.reuse ;  /* 0x000000010707b824 */ /* 0x100fe200078e0a02 */
[----:B------:R-:W-:Y:S01]  /*1960*/  ISETP.GE.AND P0, PT, R24, RZ, PT ;  /* 0x000000ff1800720c */ /* 0x000fe20003f06270 */
[----:B------:R-:W-:Y:S01]  /*1970*/  @!P4 IMAD.IADD R18, R18, 0x1, -R2 ;  /* 0x000000011212c824 */ /* 0x000fe200078e0a02 */
[----:B------:R-:W-:Y:S01]  /*1980*/  ISETP.GE.AND P4, PT, R25, RZ, PT ;  /* 0x000000ff1900720c */ /* 0x000fe20003f86270 */
[----:B------:R-:W-:Y:S01]  /*1990*/  @!P5 IMAD.MOV R11, RZ, RZ, -R11 ;  /* 0x000000ffff0bd224 */ /* 0x000fe200078e0a0b */
[----:B------:R-:W-:Y:S01]  /*19a0*/  ISETP.GT.U32.AND P5, PT, R2, R9, PT ;  /* 0x000000090200720c */ /* 0x000fe20003fa4070 */
[----:B------:R-:W-:Y:S01]  /*19b0*/  IMAD.HI.U32 R24, R0, R8, RZ ;  /* 0x0000000800187227 */ /* 0x000fe200078e00ff */
[----:B------:R-:W-:-:S02]  /*19c0*/  ISETP.GE.AND P2, PT, R4, RZ, PT ;  /* 0x000000ff0400720c */ /* 0x000fc40003f46270 */
[----:B------:R1:W-:Y:S01]  /*19d0*/  STL [R1+0x58], R11 ;  /* 0x0000580b01007387 */ /* 0x0003e20000100800 */
[----:B0-----:R-:W-:Y:S01]  /*19e0*/  IMAD.MOV.U32 R5, RZ, RZ, R19 ;  /* 0x000000ffff057224 */ /* 0x001fe200078e0013 */
[----:B------:R-:W-:Y:S01]  /*19f0*/  ISETP.GE.AND P3, PT, R21, RZ, PT ;  /* 0x000000ff1500720c */ /* 0x000fe20003f66270 */
[----:B------:R-:W-:-:S04]  /*1a00*/  IMAD.HI.U32 R26, R0, R20, RZ ;  /* 0x00000014001a7227 */ /* 0x000fc800078e00ff */
[----:B------:R-:W-:Y:S01]  /*1a10*/  @!P1 IMAD.MOV R5, RZ, RZ, -R5 ;  /* 0x000000ffff059224 */ /* 0x000fe200078e0a05 */
[C---:B------:R-:W-:Y:S01]  /*1a20*/  ISETP.GT.U32.AND P1, PT, R2.reuse, R7, PT ;  /* 0x000000070200720c */ /* 0x040fe20003f24070 */
[----:B------:R-:W-:Y:S02]  /*1a30*/  IMAD.MOV R24, RZ, RZ, -R24 ;  /* 0x000000ffff187224 */ /* 0x000fe400078e0a18 */
[----:B------:R-:W-:Y:S01]  /*1a40*/  IMAD.MOV R26, RZ, RZ, -R26 ;  /* 0x000000ffff1a7224 */ /* 0x000fe200078e0a1a */
[----:B------:R0:W-:Y:S01]  /*1a50*/  STL [R1+0x60], R5 ;  /* 0x0000600501007387 */ /* 0x0001e20000100800 */
[----:B------:R-:W-:Y:S02]  /*1a60*/  @!P6 IMAD.IADD R3, R3, 0x1, -R2 ;  /* 0x000000010303e824 */ /* 0x000fe400078e0a02 */
[----:B-1----:R-:W-:Y:S02]  /*1a70*/  IMAD.MOV.U32 R11, RZ, RZ, R6 ;  /* 0x000000ffff0b7224 */ /* 0x002fe400078e0006 */
[C---:B------:R-:W-:Y:S01]  /*1a80*/  IMAD R8, R2.reuse, R24, R8 ;  /* 0x0000001802087224 */ /* 0x040fe200078e0208 */
[C---:B------:R-:W-:Y:S01]  /*1a90*/  ISETP.GT.U32.AND P6, PT, R2.reuse, R3, PT ;  /* 0x000000030200720c */ /* 0x040fe20003fc4070 */
[----:B------:R-:W-:-:S02]  /*1aa0*/  IMAD R4, R2, R26, R20 ;  /* 0x0000001a02047224 */ /* 0x000fc400078e0214 */
[----:B------:R-:W-:Y:S02]  /*1ab0*/  VIADD R13, R28, 0x6e ;  /* 0x0000006e1c0d7836 */ /* 0x000fe40000000000 */
[----:B0-----:R-:W-:Y:S02]  /*1ac0*/  IMAD.MOV.U32 R5, RZ, RZ, R18 ;  /* 0x000000ffff057224 */ /* 0x001fe400078e0012 */
[----:B------:R-:W-:Y:S01]  /*1ad0*/  @!P0 IMAD.MOV R11, RZ, RZ, -R11 ;  /* 0x000000ffff0b8224 */ /* 0x000fe200078e0a0b */
[C---:B------:R-:W-:Y:S01]  /*1ae0*/  ISETP.GT.U32.AND P0, PT, R2.reuse, R4, PT ;  /* 0x000000040200720c */ /* 0x040fe20003f04070 */
[----:B------:R-:W-:Y:S01]  /*1af0*/  @!P4 IMAD.MOV R5, RZ, RZ, -R5 ;  /* 0x000000ffff05c224 */ /* 0x000fe200078e0a05 */
[----:B------:R-:W-:Y:S01]  /*1b00*/  IABS R19, R13 ;  /* 0x0000000d00137213 */ /* 0x000fe20000000000 */
[--C-:B------:R-:W-:Y:S01]  /*1b10*/  @!P5 IMAD.IADD R9, R9, 0x1, -R2.reuse ;  /* 0x000000010909d824 */ /* 0x100fe200078e0a02 */
[----:B------:R-:W-:Y:S01]  /*1b20*/  ISETP.GT.U32.AND P5, PT, R2, R8, PT ;  /* 0x000000080200720c */ /* 0x000fe20003fa4070 */
[----:B------:R-:W-:Y:S01]  /*1b30*/  @!P1 IMAD.IADD R7, R7, 0x1, -R2 ;  /* 0x0000000107079824 */ /* 0x000fe200078e0a02 */
[----:B------:R0:W-:Y:S01]  /*1b40*/  STL [R1+0xf4], R11 ;  /* 0x0000f40b01007387 */ /* 0x0001e20000100800 */
[----:B------:R-:W-:Y:S01]  /*1b50*/  ISETP.GE.AND P4, PT, R14, RZ, PT ;  /* 0x000000ff0e00720c */ /* 0x000fe20003f86270 */
[----:B------:R-:W-:Y:S01]  /*1b60*/  VIADD R6, R28, 0x6d ;  /* 0x0000006d1c067836 */ /* 0x000fe20000000000 */
[----:B------:R-:W-:Y:S01]  /*1b70*/  ISETP.GE.AND P1, PT, R17, RZ, PT ;  /* 0x000000ff1100720c */ /* 0x000fe20003f26270 */
[----:B------:R1:W-:Y:S01]  /*1b80*/  STL [R1+0x128], R5 ;  /* 0x0001280501007387 */ /* 0x0003e20000100800 */
[----:B------:R-:W-:-:S02]  /*1b90*/  IMAD.HI.U32 R17, R0, R19, RZ ;  /* 0x0000001300117227 */ /* 0x000fc400078e00ff */
[----:B------:R-:W-:Y:S02]  /*1ba0*/  IABS R14, R6 ;  /* 0x00000006000e7213 */ /* 0x000fe40000000000 */
[----:B------:R-:W-:Y:S01]  /*1bb0*/  @!P6 IMAD.IADD R3, R3, 0x1, -R2 ;  /* 0x000000010303e824 */ /* 0x000fe200078e0a02 */
[----:B------:R-:W-:Y:S01]  /*1bc0*/  ISETP.GE.AND P6, PT, R10, RZ, PT ;  /* 0x000000ff0a00720c */ /* 0x000fe20003fc6270 */
[----:B0-----:R-:W-:Y:S02]  /*1bd0*/  IMAD.MOV.U32 R11, RZ, RZ, R9 ;  /* 0x000000ffff0b7224 */ /* 0x001fe400078e0009 */
[----:B------:R-:W-:Y:S02]  /*1be0*/  IMAD.MOV R17, RZ, RZ, -R17 ;  /* 0x000000ffff117224 */ /* 0x000fe400078e0a11 */
[----:B-1----:R-:W-:Y:S02]  /*1bf0*/  IMAD.MOV.U32 R5, RZ, RZ, R7 ;  /* 0x000000ffff057224 */ /* 0x002fe400078e0007 */
[----:B------:R-:W-:-:S02]  /*1c00*/  @!P2 IMAD.MOV R11, RZ, RZ, -R11 ;  /* 0x000000ffff0ba224 */ /* 0x000fc400078e0a0b */
[----:B------:R-:W-:Y:S01]  /*1c10*/  @!P3 IMAD.MOV R5, RZ, RZ, -R5 ;  /* 0x000000ffff05b224 */ /* 0x000fe200078e0a05 */
[----:B------:R-:W-:Y:S01]  /*1c20*/  ISETP.GE.AND P3, PT, R6, RZ, PT ;  /* 0x000000ff0600720c */ /* 0x000fe20003f66270 */
[--C-:B------:R-:W-:Y:S01]  /*1c30*/  @!P5 IMAD.IADD R8, R8, 0x1, -R2.reuse ;  /* 0x000000010808d824 */ /* 0x100fe200078e0a02 */
[----:B------:R-:W-:Y:S01]  /*1c40*/  STL [R1+0x170], R11 ;  /* 0x0001700b01007387 */ /* 0x000fe20000100800 */
[----:B------:R-:W-:Y:S01]  /*1c50*/  @!P0 IMAD.IADD R4, R4, 0x1, -R2 ;  /* 0x0000000104048824 */ /* 0x000fe200078e0a02 */
[----:B------:R-:W-:Y:S01]  /*1c60*/  ISETP.GE.AND P0, PT, R13, RZ, PT ;  /* 0x000000ff0d00720c */ /* 0x000fe20003f06270 */
[C---:B------:R-:W-:Y:S01]  /*1c70*/  IMAD R19, R2.reuse, R17, R19 ;  /* 0x0000001102137224 */ /* 0x040fe200078e0213 */
[----:B------:R0:W-:Y:S01]  /*1c80*/  STL [R1+0x174], R5 ;  /* 0x0001740501007387 */ /* 0x0001e20000100800 */
[----:B------:R-:W-:Y:S01]  /*1c90*/  ISETP.GT.U32.AND P5, PT, R2, R8, PT ;  /* 0x000000080200720c */ /* 0x000fe20003fa4070 */
[----:B------:R-:W-:Y:S01]  /*1ca0*/  IMAD.HI.U32 R10, R0, R14, RZ ;  /* 0x0000000e000a7227 */ /* 0x000fe200078e00ff */
[----:B------:R-:W-:-:S03]  /*1cb0*/  ISETP.GT.U32.AND P2, PT, R2, R4, PT ;  /* 0x000000040200720c */ /* 0x000fc60003f44070 */
[----:B------:R-:W-:Y:S02]  /*1cc0*/  IMAD.MOV R10, RZ, RZ, -R10 ;  /* 0x000000ffff0a7224 */ /* 0x000fe400078e0a0a */
[----:B------:R-:W-:Y:S02]  /*1cd0*/  VIADD R18, R28, 0x6c ;  /* 0x0000006c1c127836 */ /* 0x000fe40000000000 */
[----:B0-----:R-:W-:Y:S02]  /*1ce0*/  IMAD.MOV.U32 R5, RZ, RZ, R3 ;  /* 0x000000ffff057224 */ /* 0x001fe400078e0003 */
[C---:B------:R-:W-:Y:S02]  /*1cf0*/  IMAD R14, R2.reuse, R10, R14 ;  /* 0x0000000a020e7224 */ /* 0x040fe400078e020e */
[----:B------:R-:W-:Y:S01]  /*1d00*/  @!P4 IMAD.MOV R5, RZ, RZ, -R5 ;  /* 0x000000ffff05c224 */ /* 0x000fe200078e0a05 */
[----:B------:R-:W-:Y:S01]  /*1d10*/  ISETP.GT.U32.AND P4, PT, R2, R19, PT ;  /* 0x000000130200720c */ /* 0x000fe20003f84070 */
[--C-:B------:R-:W-:Y:S01]  /*1d20*/  @!P5 IMAD.IADD R8, R8, 0x1, -R2.reuse ;  /* 0x000000010808d824 */ /* 0x100fe200078e0a02 */
[----:B------:R-:W-:Y:S01]  /*1d30*/  ISETP.GT.U32.AND P5, PT, R2, R14, PT ;  /* 0x0000000e0200720c */ /* 0x000fe20003fa4070 */
[----:B------:R-:W-:Y:S01]  /*1d40*/  @!P2 IMAD.IADD R4, R4, 0x1, -R2 ;  /* 0x000000010404a824 */ /* 0x000fe200078e0a02 */
[----:B------:R-:W-:Y:S01]  /*1d50*/  ISETP.GE.AND P2, PT, R18, RZ, PT ;  /* 0x000000ff1200720c */ /* 0x000fe20003f46270 */
[----:B------:R0:W-:Y:S01]  /*1d60*/  STL [R1+0x1a4], R5 ;  /* 0x0001a40501007387 */ /* 0x0001e20000100800 */
[----:B------:R-:W-:Y:S01]  /*1d70*/  IABS R18, R18 ;  /* 0x0000001200127213 */ /* 0x000fe20000000000 */
[----:B------:R-:W-:-:S02]  /*1d80*/  VIADD R6, R28, 0x6a ;  /* 0x0000006a1c067836 */ /* 0x000fc40000000000 */
[----:B------:R-:W-:Y:S02]  /*1d90*/  VIADD R3, R28, 0x6b ;  /* 0x0000006b1c037836 */ /* 0x000fe40000000000 */
[----:B------:R-:W-:Y:S01]  /*1da0*/  IMAD.HI.U32 R7, R0, R18, RZ ;  /* 0x0000001200077227 */ /* 0x000fe200078e00ff */
[----:B------:R-:W-:Y:S02]  /*1db0*/  IABS R13, R6 ;  /* 0x00000006000d7213 */ /* 0x000fe40000000000 */
[----:B------:R-:W-:Y:S01]  /*1dc0*/  IABS R9, R3 ;  /* 0x0000000300097213 */ /* 0x000fe20000000000 */
[----:B------:R-:W-:Y:S02]  /*1dd0*/  @!P4 IMAD.IADD R19, R19, 0x1, -R2 ;  /* 0x000000011313c824 */ /* 0x000fe400078e0a02 */
[----:B0-----:R-:W-:Y:S02]  /*1de0*/  IMAD.MOV.U32 R5, RZ, RZ, R4 ;  /* 0x000000ffff057224 */ /* 0x001fe400078e0004 */
[----:B------:R-:W-:Y:S01]  /*1df0*/  IMAD.MOV R7, RZ, RZ, -R7 ;  /* 0x000000ffff077224 */ /* 0x000fe200078e0a07 */
[----:B------:R-:W-:Y:S01]  /*1e00*/  ISETP.GT.U32.AND P4, PT, R2, R19, PT ;  /* 0x000000130200720c */ /* 0x000fe20003f84070 */
[----:B------:R-:W-:Y:S01]  /*1e10*/  @!P1 IMAD.MOV R5, RZ, RZ, -R5 ;  /* 0x000000ffff059224 */ /* 0x000fe200078e0a05 */
[----:B------:R-:W-:Y:S01]  /*1e20*/  ISETP.GE.AND P1, PT, R3, RZ, PT ;  /* 0x000000ff0300720c */ /* 0x000fe20003f26270 */
[----:B------:R-:W-:-:S02]  /*1e30*/  @!P5 IMAD.IADD R14, R14, 0x1, -R2 ;  /* 0x000000010e0ed824 */ /* 0x000fc400078e0a02 */
[----:B------:R-:W-:Y:S01]  /*1e40*/  IMAD R18, R2, R7, R18 ;  /* 0x0000000702127224 */ /* 0x000fe200078e0212 */
[----:B------:R0:W-:Y:S01]  /*1e50*/  STL [R1+0x1b8], R5 ;  /* 0x0001b80501007387 */ /* 0x0001e20000100800 */
[----:B------:R-:W-:Y:S01]  /*1e60*/  IMAD.HI.U32 R3, R0, R13, RZ ;  /* 0x0000000d00037227 */ /* 0x000fe200078e00ff */
[----:B------:R-:W-:-:S03]  /*1e70*/  ISETP.GT.U32.AND P5, PT, R2, R14, PT ;  /* 0x0000000e0200720c */ /* 0x000fc60003fa4070 */
[----:B------:R-:W-:-:S04]  /*1e80*/  IMAD.HI.U32 R4, R0, R9, RZ ;  /* 0x0000000900047227 */ /* 0x000fc800078e00ff */
[----:B------:R-:W-:Y:S01]  /*1e90*/  @!P4 IMAD.IADD R19, R19, 0x1, -R2 ;  /* 0x000000011313c824 */ /* 0x000fe200078e0a02 */
[----:B------:R-:W-:Y:S01]  /*1ea0*/  ISETP.GT.U32.AND P4, PT, R2, R18, PT ;  /* 0x000000120200720c */ /* 0x000fe20003f84070 */
[----:B0-----:R-:W-:Y:S02]  /*1eb0*/  IMAD.MOV.U32 R5, RZ, RZ, R8 ;  /* 0x000000ffff057224 */ /* 0x001fe400078e0008 */
[----:B------:R-:W-:Y:S02]  /*1ec0*/  IMAD.MOV R4, RZ, RZ, -R4 ;  /* 0x000000ffff047224 */ /* 0x000fe400078e0a04 */
[----:B------:R-:W-:Y:S01]  /*1ed0*/  @!P6 IMAD.MOV R5, RZ, RZ, -R5 ;  /* 0x000000ffff05e224 */ /* 0x000fe200078e0a05 */
[----:B------:R-:W-:Y:S01]  /*1ee0*/  ISETP.GE.AND P6, PT, R6, RZ, PT ;  /* 0x000000ff0600720c */ /* 0x000fe20003fc6270 */
[----:B------:R-:W-:Y:S02]  /*1ef0*/  IMAD.MOV R6, RZ, RZ, -R3 ;  /* 0x000000ffff067224 */ /* 0x000fe400078e0a03 */
[C---:B------:R-:W-:Y:S01]  /*1f00*/  IMAD R9, R2.reuse, R4, R9 ;  /* 0x0000000402097224 */ /* 0x040fe200078e0209 */
[----:B------:R0:W-:Y:S01]  /*1f10*/  STL [R1+0x1b4], R5 ;  /* 0x0001b40501007387 */ /* 0x0001e20000100800 */
[----:B------:R-:W-:-:S02]  /*1f20*/  IMAD R13, R2, R6, R13 ;  /* 0x00000006020d7224 */ /* 0x000fc400078e020d */
[C---:B------:R-:W-:Y:S02]  /*1f30*/  VIADD R10, R28.reuse, 0x68 ;  /* 0x000000681c0a7836 */ /* 0x040fe40000000000 */
[----:B------:R-:W-:Y:S02]  /*1f40*/  VIADD R3, R28, 0x69 ;  /* 0x000000691c037836 */ /* 0x000fe40000000000 */
[--C-:B------:R-:W-:Y:S01]  /*1f50*/  @!P5 IMAD.IADD R14, R14, 0x1, -R2.reuse ;  /* 0x000000010e0ed824 */ /* 0x100fe200078e0a02 */
[----:B------:R-:W-:Y:S01]  /*1f60*/  ISETP.GT.U32.AND P5, PT, R2, R9, PT ;  /* 0x000000090200720c */ /* 0x000fe20003fa4070 */
[----:B------:R-:W-:Y:S01]  /*1f70*/  @!P4 IMAD.IADD R18, R18, 0x1, -R2 ;  /* 0x000000011212c824 */ /* 0x000fe200078e0a02 */
[----:B------:R-:W-:Y:S01]  /*1f80*/  IABS R20, R10 ;  /* 0x0000000a00147213 */ /* 0x000fe20000000000 */
[----:B0-----:R-:W-:Y:S01]  /*1f90*/  IMAD.MOV.U32 R5, RZ, RZ, R19 ;  /* 0x000000ffff057224 */ /* 0x001fe200078e0013 */
[----:B------:R-:W-:Y:S01]  /*1fa0*/  IABS R8, R3 ;  /* 0x0000000300087213 */ /* 0x000fe20000000000 */
[----:B------:R-:W-:Y:S01]  /*1fb0*/  VIADD R7, R28, 0x67 ;  /* 0x000000671c077836 */ /* 0x000fe20000000000 */
[C---:B------:R-:W-:Y:S01]  /*1fc0*/  ISETP.GT.U32.AND P4, PT, R2.reuse, R18, PT ;  /* 0x000000120200720c */ /* 0x040fe20003f84070 */
[----:B------:R-:W-:Y:S01]  /*1fd0*/  @!P0 IMAD.MOV R5, RZ, RZ, -R5 ;  /* 0x000000ffff058224 */ /* 0x000fe200078e0a05 */
[----:B------:R-:W-:Y:S01]  /*1fe0*/  ISETP.GT.U32.AND P0, PT, R2, R13, PT ;  /* 0x0000000d0200720c */ /* 0x000fe20003f04070 */
[----:B------:R-:W-:Y:S01]  /*1ff0*/  IMAD.MOV.U32 R19, RZ, RZ, R20 ;  /* 0x000000ffff137224 */ /* 0x000fe200078e0014 */
[----:B------:R-:W-:Y:S01]  /*2000*/  IABS R17, R7 ;  /* 0x0000000700117213 */ /* 0x000fe20000000000 */
[----:B------:R-:W-:Y:S01]  /*2010*/  IMAD.HI.U32 R20, R0, R8, RZ ;  /* 0x0000000800147227 */ /* 0x000fe200078e00ff */
[----:B------:R0:W-:Y:S03]  /*2020*/  STL [R1+0x1ac], R5 ;  /* 0x0001ac0501007387 */ /* 0x0001e60000100800 */
[----:B------:R-:W-:-:S02]  /*2030*/  IMAD.MOV R20, RZ, RZ, -R20 ;  /* 0x000000ffff147224 */ /* 0x000fc400078e0a14 */
[--C-:B------:R-:W-:Y:S02]  /*2040*/  @!P5 IMAD.IADD R9, R9, 0x1, -R2.reuse ;  /* 0x000000010909d824 */ /* 0x100fe400078e0a02 */
[----:B------:R-:W-:Y:S02]  /*2050*/  VIADD R4, R28, 0x66 ;  /* 0x000000661c047836 */ /* 0x000fe40000000000 */
[----:B------:R-:W-:Y:S01]  /*2060*/  @!P0 IMAD.IADD R13, R13, 0x1, -R2 ;  /* 0x000000010d0d8824 */ /* 0x000fe200078e0a02 */
[C---:B------:R-:W-:Y:S01]  /*2070*/  ISETP.GT.U32.AND P5, PT, R2.reuse, R9, PT ;  /* 0x000000090200720c */ /* 0x040fe20003fa4070 */
[----:B0-----:R-:W-:Y:S01]  /*2080*/  IMAD.MOV.U32 R5, RZ, RZ, R14 ;  /* 0x000000ffff057224 */ /* 0x001fe200078e000e */
[----:B------:R-:W-:Y:S01]  /*2090*/  IABS R6, R4 ;  /* 0x0000000400067213 */ /* 0x000fe20000000000 */
[----:B------:R-:W-:Y:S01]  /*20a0*/  IMAD.MOV.U32 R14, RZ, RZ, R17 ;  /* 0x000000ffff0e7224 */ /* 0x000fe200078e0011 */
[C---:B------:R-:W-:Y:S01]  /*20b0*/  ISETP.GT.U32.AND P0, PT, R2.reuse, R13, PT ;  /* 0x0000000d0200720c */ /* 0x040fe20003f04070 */
[----:B------:R-:W-:Y:S01]  /*20c0*/  @!P3 IMAD.MOV R5, RZ, RZ, -R5 ;  /* 0x000000ffff05b224 */ /* 0x000fe200078e0a05 */
[----:B------:R-:W-:Y:S01]  /*20d0*/  ISETP.GE.AND P3, PT, R3, RZ, PT ;  /* 0x000000ff0300720c */ /* 0x000fe20003f66270 */
[----:B------:R-:W-:-:S02]  /*20e0*/  IMAD R3, R2, R20, R8 ;  /* 0x0000001402037224 */ /* 0x000fc400078e0208 */
[----:B------:R-:W-:Y:S01]  /*20f0*/  @!P4 IMAD.IADD R18, R18, 0x1, -R2 ;  /* 0x000000011212c824 */ /* 0x000fe200078e0a02 */
[----:B------:R0:W-:Y:S01]  /*2100*/  STL [R1+0x1a0], R5 ;  /* 0x0001a00501007387 */ /* 0x0001e20000100800 */
[----:B------:R-:W-:Y:S01]  /*2110*/  IMAD.HI.U32 R8, R0, R14, RZ ;  /* 0x0000000e00087227 */ /* 0x000fe200078e00ff */
[----:B------:R-:W-:-:S03]  /*2120*/  ISETP.GT.U32.AND P4, PT, R2, R3, PT ;  /* 0x000000030200720c */ /* 0x000fc60003f84070 */
[----:B------:R-:W-:-:S04]  /*2130*/  IMAD.HI.U32 R20, R0, R19, RZ ;  /* 0x0000001300147227 */ /* 0x000fc800078e00ff */
[----:B------:R-:W-:-:S04]  /*2140*/  IMAD.HI.U32 R17, R0, R6, RZ ;  /* 0x0000000600117227 */ /* 0x000fc800078e00ff */
[----:B0-----:R-:W-:Y:S02]  /*2150*/  IMAD.MOV.U32 R5, RZ, RZ, R18 ;  /* 0x000000ffff057224 */ /* 0x001fe400078e0012 */
[----:B------:R-:W-:Y:S02]  /*2160*/  IMAD.MOV R8, RZ, RZ, -R8 ;  /* 0x000000ffff087224 */ /* 0x000fe400078e0a08 */
[----:B------:R-:W-:Y:S02]  /*2170*/  @!P2 IMAD.MOV R5, RZ, RZ, -R5 ;  /* 0x000000ffff05a224 */ /* 0x000fe400078e0a05 */
[----:B------:R-:W-:Y:S02]  /*2180*/  IMAD.MOV R20, RZ, RZ, -R20 ;  /* 0x000000ffff147224 */ /* 0x000fe400078e0a14 */
[----:B------:R-:W-:Y:S01]  /*2190*/  IMAD.MOV R17, RZ, RZ, -R17 ;  /* 0x000000ffff117224 */ /* 0x000fe200078e0a11 */
[----:B------:R0:W-:Y:S01]  /*21a0*/  STL [R1+0x188], R5 ;  /* 0x0001880501007387 */ /* 0x0001e20000100800 */
[----:B------:R-:W-:-:S02]  /*21b0*/  IMAD R14, R2, R8, R14 ;  /* 0x00000008020e7224 */ /* 0x000fc400078e020e */
[--C-:B------:R-:W-:Y:S02]  /*21c0*/  @!P0 IMAD.IADD R13, R13, 0x1, -R2.reuse ;  /* 0x000000010d0d8824 */ /* 0x100fe400078e0a02 */
[----:B------:R-:W-:Y:S01]  /*21d0*/  VIADD R8, R28, 0x65 ;  /* 0x000000651c087836 */ /* 0x000fe20000000000 */
[----:B------:R-:W-:Y:S01]  /*21e0*/  ISETP.GT.U32.AND P0, PT, R2, R14, PT ;  /* 0x0000000e0200720c */ /* 0x000fe20003f04070 */
[----:B------:R-:W-:Y:S01]  /*21f0*/  @!P5 IMAD.IADD R9, R9, 0x1, -R2 ;  /* 0x000000010909d824 */ /* 0x000fe200078e0a02 */
[----:B------:R-:W-:Y:S01]  /*2200*/  ISETP.GE.AND P5, PT, R10, RZ, PT ;  /* 0x000000ff0a00720c */ /* 0x000fe20003fa6270 */
[C---:B------:R-:W-:Y:S02]  /*2210*/  IMAD R10, R2.reuse, R20, R19 ;  /* 0x00000014020a7224 */ /* 0x040fe400078e0213 */
[C---:B------:R-:W-:Y:S01]  /*2220*/  IMAD R6, R2.reuse, R17, R6 ;  /* 0x0000001102067224 */ /* 0x040fe200078e0206 */
[----:B------:R-:W-:Y:S01]  /*2230*/  IABS R17, R8 ;  /* 0x0000000800117213 */ /* 0x000fe20000000000 */
[----:B0-----:R-:W-:Y:S01]  /*2240*/  IMAD.MOV.U32 R5, RZ, RZ, R13 ;  /* 0x000000ffff057224 */ /* 0x001fe200078e000d */
[----:B------:R-:W-:Y:S01]  /*2250*/  ISETP.GT.U32.AND P2, PT, R2, R10, PT ;  /* 0x0000000a0200720c */ /* 0x000fe20003f44070 */
[----:B------:R-:W-:-:S02]  /*2260*/  @!P4 IMAD.IADD R3, R3, 0x1, -R2 ;  /* 0x000000010303c824 */ /* 0x000fc400078e0a02 */
[----:B------:R-:W-:Y:S02]  /*2270*/  IMAD.MOV.U32 R11, RZ, RZ, R9 ;  /* 0x000000ffff0b7224 */ /* 0x000fe400078e0009 */
[----:B------:R-:W-:Y:S01]  /*2280*/  @!P6 IMAD.MOV R5, RZ, RZ, -R5 ;  /* 0x000000ffff05e224 */ /* 0x000fe200078e0a05 */
[C---:B------:R-:W-:Y:S01]  /*2290*/  ISETP.GT.U32.AND P6, PT, R2.reuse, R6, PT ;  /* 0x000000060200720c */ /* 0x040fe20003fc4070 */
[----:B------:R-:W-:Y:S01]  /*22a0*/  IMAD.MOV.U32 R9, RZ, RZ, R17 ;  /* 0x000000ffff097224 */ /* 0x000fe200078e0011 */
[----:B------:R-:W-:Y:S01]  /*22b0*/  ISETP.GT.U32.AND P4, PT, R2, R3, PT ;  /* 0x000000030200720c */ /* 0x000fe20003f84070 */
[----:B------:R-:W-:Y:S01]  /*22c0*/  @!P1 IMAD.MOV R11, RZ, RZ, -R11 ;  /* 0x000000ffff0b9224 */ /* 0x000fe200078e0a0b */
[----:B------:R-:W-:Y:S01]  /*22d0*/  ISETP.GE.AND P1, PT, R7, RZ, PT ;  /* 0x000000ff0700720c */ /* 0x000fe20003f26270 */
[----:B------:R-:W-:Y:S02]  /*22e0*/  VIADD R7, R28, 0x64 ;  /* 0x000000641c077836 */ /* 0x000fe40000000000 */
[----:B------:R-:W-:Y:S01]  /*22f0*/  IMAD.HI.U32 R13, R0, R9, RZ ;  /* 0x00000009000d7227 */ /* 0x000fe200078e00ff */
[----:B------:R-:W-:Y:S02]  /*2300*/  STL [R1+0x194], R11 ;  /* 0x0001940b01007387 */ /* 0x000fe40000100800 */
[----:B------:R-:W-:Y:S01]  /*2310*/  IABS R17, R7 ;  /* 0x0000000700117213 */ /* 0x000fe20000000000 */
[----:B------:R-:W-:Y:S01]  /*2320*/  @!P0 IMAD.IADD R14, R14, 0x1, -R2 ;  /* 0x000000010e0e8824 */ /* 0x000fe200078e0a02 */
[----:B------:R0:W-:Y:S01]  /*2330*/  STL [R1+0x198], R5 ;  /* 0x0001980501007387 */ /* 0x0001e20000100800 */
[----:B------:R-:W-:-:S02]  /*2340*/  IMAD.MOV R13, RZ, RZ, -R13 ;  /* 0x000000ffff0d7224 */ /* 0x000fc400078e0a0d */
[--C-:B------:R-:W-:Y:S01]  /*2350*/  @!P2 IMAD.IADD R10, R10, 0x1, -R2.reuse ;  /* 0x000000010a0aa824 */ /* 0x100fe200078e0a02 */
[----:B------:R-:W-:Y:S01]  /*2360*/  ISETP.GE.AND P2, PT, R8, RZ, PT ;  /* 0x000000ff0800720c */ /* 0x000fe20003f46270 */
[--C-:B------:R-:W-:Y:S01]  /*2370*/  @!P6 IMAD.IADD R6, R6, 0x1, -R2.reuse ;  /* 0x000000010606e824 */ /* 0x100fe200078e0a02 */
[C---:B------:R-:W-:Y:S01]  /*2380*/  ISETP.GT.U32.AND P6, PT, R2.reuse, R14, PT ;  /* 0x0000000e0200720c */ /* 0x040fe20003fc4070 */
[----:B------:R-:W-:Y:S01]  /*2390*/  @!P4 IMAD.IADD R3, R3, 0x1, -R2 ;  /* 0x000000010303c824 */ /* 0x000fe200078e0a02 */
[C---:B------:R-:W-:Y:S01]  /*23a0*/  ISETP.GT.U32.AND P0, PT, R2.reuse, R10, PT ;  /* 0x0000000a0200720c */ /* 0x040fe20003f04070 */
[----:B------:R-:W-:Y:S01]  /*23b0*/  IMAD R9, R2, R13, R9 ;  /* 0x0000000d02097224 */ /* 0x000fe200078e0209 */
[----:B------:R-:W-:Y:S01]  /*23c0*/  ISETP.GE.AND P4, PT, R4, RZ, PT ;  /* 0x000000ff0400720c */ /* 0x000fe20003f86270 */
[----:B------:R-:W-:-:S04]  /*23d0*/  IMAD.HI.U32 R13, R0, R17, RZ ;  /* 0x00000011000d7227 */ /* 0x000fc800078e00ff */
[----:B0-----:R-:W-:Y:S02]  /*23e0*/  IMAD.MOV.U32 R5, RZ, RZ, R3 ;  /* 0x000000ffff057224 */ /* 0x001fe400078e0003 */
[----:B------:R-:W-:Y:S02]  /*23f0*/  IMAD.MOV R13, RZ, RZ, -R13 ;  /* 0x000000ffff0d7224 */ /* 0x000fe400078e0a0d */
[----:B------:R-:W-:Y:S01]  /*2400*/  @!P3 IMAD.MOV R5, RZ, RZ, -R5 ;  /* 0x000000ffff05b224 */ /* 0x000fe200078e0a05 */
[C---:B------:R-:W-:Y:S01]  /*2410*/  ISETP.GT.U32.AND P3, PT, R2.reuse, R6, PT ;  /* 0x000000060200720c */ /* 0x040fe20003f64070 */
[----:B------:R-:W-:Y:S02]  /*2420*/  IMAD R17, R2, R13, R17 ;  /* 0x0000000d02117224 */ /* 0x000fe400078e0211 */
[----:B------:R-:W-:Y:S01]  /*2430*/  @!P6 IMAD.IADD R14, R14, 0x1, -R2 ;  /* 0x000000010e0ee824 */ /* 0x000fe200078e0a02 */
[----:B------:R0:W-:Y:S01]  /*2440*/  STL [R1+0x19c], R5 ;  /* 0x00019c0501007387 */ /* 0x0001e20000100800 */
[----:B------:R-:W-:Y:S01]  /*2450*/  VIADD R8, R28, 0x61 ;  /* 0x000000611c087836 */ /* 0x000fe20000000000 */
[----:B------:R-:W-:Y:S01]  /*2460*/  ISETP.GT.U32.AND P6, PT, R2, R17, PT ;  /* 0x000000110200720c */ /* 0x000fe20003fc4070 */
[----:B------:R-:W-:-:S02]  /*2470*/  VIADD R4, R28, 0x63 ;  /* 0x000000631c047836 */ /* 0x000fc40000000000 */
[--C-:B------:R-:W-:Y:S01]  /*2480*/  @!P0 IMAD.IADD R10, R10, 0x1, -R2.reuse ;  /* 0x000000010a0a8824 */ /* 0x100fe200078e0a02 */
[----:B------:R-:W-:Y:S01]  /*2490*/  ISETP.GT.U32.AND P0, PT, R2, R9, PT ;  /* 0x000000090200720c */ /* 0x000fe20003f04070 */
[----:B------:R-:W-:Y:S01]  /*24a0*/  VIADD R3, R28, 0x62 ;  /* 0x000000621c037836 */ /* 0x000fe20000000000 */
[----:B------:R-:W-:Y:S01]  /*24b0*/  IABS R19, R8 ;  /* 0x0000000800137213 */ /* 0x000fe20000000000 */
[----:B------:R-:W-:Y:S01]  /*24c0*/  @!P3 IMAD.IADD R6, R6, 0x1, -R2 ;  /* 0x000000010606b824 */ /* 0x000fe200078e0a02 */
[----:B------:R-:W-:Y:S01]  /*24d0*/  IABS R18, R4 ;  /* 0x0000000400127213 */ /* 0x000fe20000000000 */
[----:B0-----:R-:W-:Y:S01]  /*24e0*/  IMAD.MOV.U32 R5, RZ, RZ, R10 ;  /* 0x000000ffff057224 */ /* 0x001fe200078e000a */
[----:B------:R-:W-:Y:S01]  /*24f0*/  ISETP.GE.AND P3, PT, R7, RZ, PT ;  /* 0x000000ff0700720c */ /* 0x000fe20003f66270 */
[----:B------:R-:W-:Y:S01]  /*2500*/  IMAD.MOV.U32 R7, RZ, RZ, R19 ;  /* 0x000000ffff077224 */ /* 0x000fe200078e0013 */
[----:B------:R-:W-:Y:S01]  /*2510*/  IABS R13, R3 ;  /* 0x00000003000d7213 */ /* 0x000fe20000000000 */
[----:B------:R-:W-:-:S04]  /*2520*/  IMAD.HI.U32 R19, R0, R18, RZ ;  /* 0x0000001200137227 */ /* 0x000fc800078e00ff */
[----:B------:R-:W-:Y:S02]  /*2530*/  @!P6 IMAD.IADD R17, R17, 0x1, -R2 ;  /* 0x000000011111e824 */ /* 0x000fe400078e0a02 */
[----:B------:R-:W-:-:S03]  /*2540*/  IMAD.HI.U32 R20, R0, R13, RZ ;  /* 0x0000000d00147227 */ /* 0x000fc600078e00ff */
[----:B------:R-:W-:Y:S01]  /*2550*/  ISETP.GT.U32.AND P6, PT, R2, R17, PT ;  /* 0x000000110200720c */ /* 0x000fe20003fc4070 */
[----:B------:R-:W-:Y:S02]  /*2560*/  IMAD.MOV R19, RZ, RZ, -R19 ;  /* 0x000000ffff137224 */ /* 0x000fe400078e0a13 */
[----:B------:R-:W-:Y:S01]  /*2570*/  @!P0 IMAD.IADD R9, R9, 0x1, -R2 ;  /* 0x0000000109098824 */ /* 0x000fe200078e0a02 */
[----:B------:R-:W-:Y:S01]  /*2580*/  ISETP.GE.AND P0, PT, R4, RZ, PT ;  /* 0x000000ff0400720c */ /* 0x000fe20003f06270 */
[----:B------:R-:W-:Y:S02]  /*2590*/  @!P5 IMAD.MOV R5, RZ, RZ, -R5 ;  /* 0x000000ffff05d224 */ /* 0x000fe400078e0a05 */
[----:B------:R-:W-:Y:S01]  /*25a0*/  IMAD.HI.U32 R4, R0, R7, RZ ;  /* 0x0000000700047227 */ /* 0x000fe200078e00ff */
[----:B------:R-:W-:Y:S02]  /*25b0*/  ISETP.GT.U32.AND P5, PT, R2, R9, PT ;  /* 0x000000090200720c */ /* 0x000fe40003fa4070 */
[----:B------:R0:W-:Y:S01]  /*25c0*/  STL [R1+0x190], R5 ;  /* 0x0001900501007387 */ /* 0x0001e20000100800 */
[----:B------:R-:W-:-:S02]  /*25d0*/  IMAD.MOV R10, RZ, RZ, -R20 ;  /* 0x000000ffff0a7224 */ /* 0x000fc400078e0a14 */
[C---:B------:R-:W-:Y:S02]  /*25e0*/  IMAD R18, R2.reuse, R19, R18 ;  /* 0x0000001302127224 */ /* 0x040fe400078e0212 */
[----:B------:R-:W-:Y:S02]  /*25f0*/  IMAD.MOV.U32 R11, RZ, RZ, R14 ;  /* 0x000000ffff0b7224 */ /* 0x000fe400078e000e */
[----:B------:R-:W-:Y:S02]  /*2600*/  IMAD.MOV R4, RZ, RZ, -R4 ;  /* 0x000000ffff047224 */ /* 0x000fe400078e0a04 */
[C---:B------:R-:W-:Y:S02]  /*2610*/  IMAD R13, R2.reuse, R10, R13 ;  /* 0x0000000a020d7224 */ /* 0x040fe400078e020d */
[----:B0-----:R-:W-:Y:S02]  /*2620*/  IMAD.MOV.U32 R5, RZ, RZ, R6 ;  /* 0x000000ffff057224 */ /* 0x001fe400078e0006 */
[----:B------:R-:W-:Y:S01]  /*2630*/  @!P1 IMAD.MOV R11, RZ, RZ, -R11 ;  /* 0x000000ffff0b9224 */ /* 0x000fe200078e0a0b */
[C---:B------:R-:W-:Y:S01]  /*2640*/  ISETP.GT.U32.AND P1, PT, R2.reuse, R18, PT ;  /* 0x000000120200720c */ /* 0x040fe20003f24070 */
[----:B------:R-:W-:-:S02]  /*2650*/  IMAD R7, R2, R4, R7 ;  /* 0x0000000402077224 */ /* 0x000fc400078e0207 */
[----:B------:R-:W-:Y:S01]  /*2660*/  @!P4 IMAD.MOV R5, RZ, RZ, -R5 ;  /* 0x000000ffff05c224 */ /* 0x000fe200078e0a05 */
[C---:B------:R-:W-:Y:S01]  /*2670*/  ISETP.GT.U32.AND P4, PT, R2.reuse, R13, PT ;  /* 0x0000000d0200720c */ /* 0x040fe20003f84070 */
[--C-:B------:R-:W-:Y:S01]  /*2680*/  @!P6 IMAD.IADD R17, R17, 0x1, -R2.reuse ;  /* 0x000000011111e824 */ /* 0x100fe200078e0a02 */
[----:B------:R-:W-:Y:S01]  /*2690*/  ISETP.GT.U32.AND P6, PT, R2, R7, PT ;  /* 0x000000070200720c */ /* 0x000fe20003fc4070 */
[C---:B------:R-:W-:Y:S01]  /*26a0*/  VIADD R19, R28.reuse, 0x60 ;  /* 0x000000601c137836 */ /* 0x040fe20000000000 */
[----:B------:R-:W-:Y:S01]  /*26b0*/  STL [R1+0x168], R11 ;  /* 0x0001680b01007387 */ /* 0x000fe20000100800 */
[--C-:B------:R-:W-:Y:S01]  /*26c0*/  @!P5 IMAD.IADD R9, R9, 0x1, -R2.reuse ;  /* 0x000000010909d824 */ /* 0x100fe200078e0a02 */
[----:B------:R-:W-:Y:S01]  /*26d0*/  ISETP.GE.AND P5, PT, R3, RZ, PT ;  /* 0x000000ff0300720c */ /* 0x000fe20003fa6270 */
[----:B------:R-:W-:Y:S01]  /*26e0*/  VIADD R3, R28, 0x5f ;  /* 0x0000005f1c037836 */ /* 0x000fe20000000000 */
[----:B------:R-:W-:Y:S01]  /*26f0*/  IABS R4, R19 ;  /* 0x0000001300047213 */ /* 0x000fe20000000000 */
[--C-:B------:R-:W-:Y:S01]  /*2700*/  @!P1 IMAD.IADD R18, R18, 0x1, -R2.reuse ;  /* 0x0000000112129824 */ /* 0x100fe200078e0a02 */
[----:B------:R0:W-:Y:S01]  /*2710*/  STL [R1+0x16c], R5 ;  /* 0x00016c0501007387 */ /* 0x0001e20000100800 */
[----:B------:R-:W-:Y:S01]  /*2720*/  ISETP.GE.AND P1, PT, R8, RZ, PT ;  /* 0x000000ff0800720c */ /* 0x000fe20003f26270 */
[----:B------:R-:W-:Y:S01]  /*2730*/  VIADD R8, R28, 0x5e ;  /* 0x0000005e1c087836 */ /* 0x000fe20000000000 */
[----:B------:R-:W-:Y:S01]  /*2740*/  IABS R6, R3 ;  /* 0x0000000300067213 */ /* 0x000fe20000000000 */
[----:B------:R-:W-:Y:S01]  /*2750*/  @!P4 IMAD.IADD R13, R13, 0x1, -R2 ;  /* 0x000000010d0dc824 */ /* 0x000fe200078e0a02 */
[----:B------:R-:W-:Y:S01]  /*2760*/  ISETP.GT.U32.AND P4, PT, R2, R18, PT ;  /* 0x000000120200720c */ /* 0x000fe20003f84070 */
[----:B------:R-:W-:Y:S01]  /*2770*/  IMAD.HI.U32 R10, R0, R4, RZ ;  /* 0x00000004000a7227 */ /* 0x000fe200078e00ff */
[----:B------:R-:W-:-:S03]  /*2780*/  IABS R21, R8 ;  /* 0x0000000800157213 */ /* 0x000fc60000000000 */
[----:B------:R-:W-:Y:S01]  /*2790*/  @!P6 IMAD.IADD R7, R7, 0x1, -R2 ;  /* 0x000000010707e824 */ /* 0x000fe200078e0a02 */
[----:B------:R-:W-:Y:S01]  /*27a0*/  ISETP.GT.U32.AND P6, PT, R2, R13, PT ;  /* 0x0000000d0200720c */ /* 0x000fe20003fc4070 */
[----:B0-----:R-:W-:Y:S02]  /*27b0*/  IMAD.MOV.U32 R5, RZ, RZ, R9 ;  /* 0x000000ffff057224 */ /* 0x001fe400078e0009 */
[----:B------:R-:W-:Y:S02]  /*27c0*/  IMAD.MOV R10, RZ, RZ, -R10 ;  /* 0x000000ffff0a7224 */ /* 0x000fe400078e0a0a */
        /* <DEDUP_REMOVED lines=9> */
[----:B------:R-:W-:Y:S01]  /*2860*/  VIADD R10, R28, 0x5d ;  /* 0x0000005d1c0a7836 */ /* 0x000fe20000000000 */
[----:B------:R-:W-:Y:S01]  /*2870*/  ISETP.GT.U32.AND P2, PT, R2, R7, PT ;  /* 0x000000070200720c */ /* 0x000fe20003f44070 */
[----:B------:R-:W-:Y:S01]  /*2880*/  IMAD.MOV.U32 R11, RZ, RZ, R17 ;  /* 0x000000ffff0b7224 */ /* 0x000fe200078e0011 */
[----:B------:R0:W-:Y:S01]  /*2890*/  STL [R1+0x180], R5 ;  /* 0x0001800501007387 */ /* 0x0001e20000100800 */
[----:B------:R-:W-:Y:S01]  /*28a0*/  IMAD.HI.U32 R24, R0, R21, RZ ;  /* 0x0000001500187227 */ /* 0x000fe200078e00ff */
[----:B------:R-:W-:-:S03]  /*28b0*/  IABS R9, R10 ;  /* 0x0000000a00097213 */ /* 0x000fc60000000000 */
[--C-:B------:R-:W-:Y:S01]  /*28c0*/  @!P4 IMAD.IADD R4, R4, 0x1, -R2.reuse ;  /* 0x000000010404c824 */ /* 0x100fe200078e0a02 */
[----:B------:R-:W-:Y:S01]  /*28d0*/  ISETP.GE.AND P4, PT, R3, RZ, PT ;  /* 0x000000ff0300720c */ /* 0x000fe20003f86270 */
[----:B------:R-:W-:Y:S02]  /*28e0*/  @!P3 IMAD.MOV R11, RZ, RZ, -R11 ;  /* 0x000000ffff0bb224 */ /* 0x000fe400078e0a0b */
[----:B------:R-:W-:Y:S01]  /*28f0*/  @!P6 IMAD.IADD R6, R6, 0x1, -R2 ;  /* 0x000000010606e824 */ /* 0x000fe200078e0a02 */
[----:B------:R-:W-:Y:S01]  /*2900*/  ISETP.GT.U32.AND P6, PT, R2, R4, PT ;  /* 0x000000040200720c */ /* 0x000fe20003fc4070 */
[----:B0-----:R-:W-:Y:S01]  /*2910*/  IMAD.MOV.U32 R5, RZ, RZ, R18 ;  /* 0x000000ffff057224 */ /* 0x001fe200078e0012 */
[----:B------:R0:W-:Y:S01]  /*2920*/  STL [R1+0x164], R11 ;  /* 0x0001640b01007387 */ /* 0x0001e20000100800 */
[----:B------:R-:W-:Y:S02]  /*2930*/  IMAD.MOV R24, RZ, RZ, -R24 ;  /* 0x000000ffff187224 */ /* 0x000fe400078e0a18 */
[----:B------:R-:W-:-:S04]  /*2940*/  IMAD.HI.U32 R20, R0, R9, RZ ;  /* 0x0000000900147227 */ /* 0x000fc800078e00ff */
[----:B------:R-:W-:Y:S01]  /*2950*/  @!P0 IMAD.MOV R5, RZ, RZ, -R5 ;  /* 0x000000ffff058224 */ /* 0x000fe200078e0a05 */
[C---:B------:R-:W-:Y:S01]  /*2960*/  ISETP.GT.U32.AND P0, PT, R2.reuse, R6, PT ;  /* 0x000000060200720c */ /* 0x040fe20003f04070 */
[----:B------:R-:W-:Y:S01]  /*2970*/  @!P2 IMAD.IADD R7, R7, 0x1, -R2 ;  /* 0x000000010707a824 */ /* 0x000fe200078e0a02 */
[----:B------:R-:W-:Y:S01]  /*2980*/  ISETP.GE.AND P2, PT, R19, RZ, PT ;  /* 0x000000ff1300720c */ /* 0x000fe20003f46270 */
[C---:B------:R-:W-:Y:S01]  /*2990*/  IMAD R3, R2.reuse, R24, R21 ;  /* 0x0000001802037224 */ /* 0x040fe200078e0215 */
[----:B------:R1:W-:Y:S01]  /*29a0*/  STL [R1+0x160], R5 ;  /* 0x0001600501007387 */ /* 0x0003e20000100800 */
[----:B------:R-:W-:Y:S02]  /*29b0*/  IMAD.MOV R20, RZ, RZ, -R20 ;  /* 0x000000ffff147224 */ /* 0x000fe400078e0a14 */
[----:B0-----:R-:W-:Y:S01]  /*29c0*/  IMAD.MOV.U32 R11, RZ, RZ, R13 ;  /* 0x000000ffff0b7224 */ /* 0x001fe200078e000d */
[----:B------:R-:W-:Y:S01]  /*29d0*/  ISETP.GT.U32.AND P3, PT, R2, R3, PT ;  /* 0x000000030200720c */ /* 0x000fe20003f64070 */
[----:B------:R-:W-:-:S02]  /*29e0*/  VIADD R14, R28, 0x5c ;  /* 0x0000005c1c0e7836 */ /* 0x000fc40000000000 */
[----:B------:R-:W-:Y:S01]  /*29f0*/  @!P5 IMAD.MOV R11, RZ, RZ, -R11 ;  /* 0x000000ffff0bd224 */ /* 0x000fe200078e0a0b */
[----:B------:R-:W-:Y:S01]  /*2a00*/  ISETP.GE.AND P5, PT, R8, RZ, PT ;  /* 0x000000ff0800720c */ /* 0x000fe20003fa6270 */
[----:B------:R-:W-:Y:S01]  /*2a10*/  @!P6 IMAD.IADD R4, R4, 0x1, -R2 ;  /* 0x000000010404e824 */ /* 0x000fe200078e0a02 */
[----:B------:R-:W-:Y:S01]  /*2a20*/  IABS R19, R14 ;  /* 0x0000000e00137213 */ /* 0x000fe20000000000 */
[----:B-1----:R-:W-:Y:S01]  /*2a30*/  IMAD.MOV.U32 R5, RZ, RZ, R7 ;  /* 0x000000ffff057224 */ /* 0x002fe200078e0007 */
[----:B------:R-:W-:Y:S01]  /*2a40*/  STL [R1+0x15c], R11 ;  /* 0x00015c0b01007387 */ /* 0x000fe20000100800 */
[----:B------:R-:W-:Y:S02]  /*2a50*/  IMAD R7, R2, R20, R9 ;  /* 0x0000001402077224 */ /* 0x000fe400078e0209 */
[----:B------:R-:W-:Y:S01]  /*2a60*/  @!P1 IMAD.MOV R5, RZ, RZ, -R5 ;  /* 0x000000ffff059224 */ /* 0x000fe200078e0a05 */
[----:B------:R-:W-:Y:S01]  /*2a70*/  ISETP.GE.AND P1, PT, R10, RZ, PT ;  /* 0x000000ff0a00720c */ /* 0x000fe20003f26270 */
[----:B------:R-:W-:Y:S01]  /*2a80*/  IMAD.HI.U32 R8, R0, R19, RZ ;  /* 0x0000001300087227 */ /* 0x000fe200078e00ff */
[----:B------:R-:W-:-:S02]  /*2a90*/  ISETP.GT.U32.AND P6, PT, R2, R7, PT ;  /* 0x000000070200720c */ /* 0x000fc40003fc4070 */
[----:B------:R0:W-:Y:S01]  /*2aa0*/  STL [R1+0x158], R5 ;  /* 0x0001580501007387 */ /* 0x0001e20000100800 */
[----:B------:R-:W-:Y:S02]  /*2ab0*/  VIADD R9, R28, 0x5b ;  /* 0x0000005b1c097836 */ /* 0x000fe40000000000 */
[----:B------:R-:W-:Y:S02]  /*2ac0*/  IMAD.MOV R8, RZ, RZ, -R8 ;  /* 0x000000ffff087224 */ /* 0x000fe400078e0a08 */
[--C-:B------:R-:W-:Y:S01]  /*2ad0*/  @!P0 IMAD.IADD R6, R6, 0x1, -R2.reuse ;  /* 0x0000000106068824 */ /* 0x100fe200078e0a02 */
[----:B------:R-:W-:Y:S01]  /*2ae0*/  ISETP.GE.AND P0, PT, R14, RZ, PT ;  /* 0x000000ff0e00720c */ /* 0x000fe20003f06270 */
[----:B------:R-:W-:Y:S01]  /*2af0*/  @!P3 IMAD.IADD R3, R3, 0x1, -R2 ;  /* 0x000000010303b824 */ /* 0x000fe200078e0a02 */
[----:B------:R-:W-:Y:S01]  /*2b00*/  IABS R14, R9 ;  /* 0x00000009000e7213 */ /* 0x000fe20000000000 */
[----:B------:R-:W-:Y:S01]  /*2b10*/  IMAD R21, R2, R8, R19 ;  /* 0x0000000802157224 */ /* 0x000fe200078e0213 */
[----:B------:R-:W-:Y:S01]  /*2b20*/  ISETP.GE.AND P3, PT, R9, RZ, PT ;  /* 0x000000ff0900720c */ /* 0x000fe20003f66270 */
[----:B0-----:R-:W-:-:S02]  /*2b30*/  IMAD.MOV.U32 R5, RZ, RZ, R4 ;  /* 0x000000ffff057224 */ /* 0x001fc400078e0004 */
[----:B------:R-:W-:Y:S01]  /*2b40*/  @!P6 IMAD.IADD R7, R7, 0x1, -R2 ;  /* 0x000000010707e824 */ /* 0x000fe200078e0a02 */
[----:B------:R-:W-:Y:S01]  /*2b50*/  ISETP.GT.U32.AND P6, PT, R2, R3, PT ;  /* 0x000000030200720c */ /* 0x000fe20003fc4070 */
[----:B------:R-:W-:Y:S02]  /*2b60*/  @!P2 IMAD.MOV R5, RZ, RZ, -R5 ;  /* 0x000000ffff05a224 */ /* 0x000fe400078e0a05 */
[----:B------:R-:W-:Y:S01]  /*2b70*/  IMAD.HI.U32 R4, R0, R14, RZ ;  /* 0x0000000e00047227 */ /* 0x000fe200078e00ff */
[----:B------:R-:W-:Y:S02]  /*2b80*/  ISETP.GT.U32.AND P2, PT, R2, R7, PT ;  /* 0x000000070200720c */ /* 0x000fe40003f44070 */
[----:B------:R0:W-:Y:S01]  /*2b90*/  STL [R1+0x150], R5 ;  /* 0x0001500501007387 */ /* 0x0001e20000100800 */
[----:B------:R-:W-:Y:S02]  /*2ba0*/  IMAD.MOV R4, RZ, RZ, -R4 ;  /* 0x000000ffff047224 */ /* 0x000fe400078e0a04 */
[----:B------:R-:W-:-:S02]  /*2bb0*/  VIADD R10, R28, 0x5a ;  /* 0x0000005a1c0a7836 */ /* 0x000fc40000000000 */
[----:B------:R-:W-:Y:S02]  /*2bc0*/  IMAD R14, R2, R4, R14 ;  /* 0x00000004020e7224 */ /* 0x000fe400078e020e */
[----:B------:R-:W-:Y:S01]  /*2bd0*/  VIADD R8, R28, 0x59 ;  /* 0x000000591c087836 */ /* 0x000fe20000000000 */
[----:B------:R-:W-:Y:S01]  /*2be0*/  IABS R17, R10 ;  /* 0x0000000a00117213 */ /* 0x000fe20000000000 */
[----:B------:R-:W-:Y:S01]  /*2bf0*/  @!P6 IMAD.IADD R3, R3, 0x1, -R2 ;  /* 0x000000010303e824 */ /* 0x000fe200078e0a02 */
[----:B------:R-:W-:Y:S01]  /*2c00*/  ISETP.GT.U32.AND P6, PT, R2, R14, PT ;  /* 0x0000000e0200720c */ /* 0x000fe20003fc4070 */
[----:B0-----:R-:W-:Y:S01]  /*2c10*/  IMAD.MOV.U32 R5, RZ, RZ, R6 ;  /* 0x000000ffff057224 */ /* 0x001fe200078e0006 */
[----:B------:R-:W-:Y:S01]  /*2c20*/  IABS R19, R8 ;  /* 0x0000000800137213 */ /* 0x000fe20000000000 */
[----:B------:R-:W-:-:S04]  /*2c30*/  IMAD.HI.U32 R4, R0, R17, RZ ;  /* 0x0000001100047227 */ /* 0x000fc800078e00ff */
[----:B------:R-:W-:Y:S01]  /*2c40*/  @!P4 IMAD.MOV R5, RZ, RZ, -R5 ;  /* 0x000000ffff05c224 */ /* 0x000fe200078e0a05 */
[----:B------:R-:W-:Y:S01]  /*2c50*/  ISETP.GT.U32.AND P4, PT, R2, R21, PT ;  /* 0x000000150200720c */ /* 0x000fe20003f84070 */
[----:B------:R-:W-:Y:S01]  /*2c60*/  @!P2 IMAD.IADD R7, R7, 0x1, -R2 ;  /* 0x000000010707a824 */ /* 0x000fe200078e0a02 */
[----:B------:R-:W-:Y:S01]  /*2c70*/  ISETP.GE.AND P2, PT, R10, RZ, PT ;  /* 0x000000ff0a00720c */ /* 0x000fe20003f46270 */
[----:B------:R-:W-:Y:S01]  /*2c80*/  VIADD R9, R28, 0x58 ;  /* 0x000000581c097836 */ /* 0x000fe20000000000 */
[----:B------:R0:W-:Y:S01]  /*2c90*/  STL [R1+0x14c], R5 ;  /* 0x00014c0501007387 */ /* 0x0001e20000100800 */
[----:B------:R-:W-:-:S03]  /*2ca0*/  IMAD.HI.U32 R6, R0, R19, RZ ;  /* 0x0000001300067227 */ /* 0x000fc600078e00ff */
[----:B------:R-:W-:Y:S01]  /*2cb0*/  IABS R18, R9 ;  /* 0x0000000900127213 */ /* 0x000fe20000000000 */
[----:B------:R-:W-:Y:S02]  /*2cc0*/  IMAD.MOV R10, RZ, RZ, -R4 ;  /* 0x000000ffff0a7224 */ /* 0x000fe400078e0a04 */
[----:B------:R-:W-:Y:S02]  /*2cd0*/  IMAD.MOV R6, RZ, RZ, -R6 ;  /* 0x000000ffff067224 */ /* 0x000fe400078e0a06 */
[--C-:B------:R-:W-:Y:S01]  /*2ce0*/  @!P4 IMAD.IADD R21, R21, 0x1, -R2.reuse ;  /* 0x000000011515c824 */ /* 0x100fe200078e0a02 */
[----:B------:R-:W-:Y:S01]  /*2cf0*/  ISETP.GE.AND P4, PT, R8, RZ, PT ;  /* 0x000000ff0800720c */ /* 0x000fe20003f86270 */
[----:B0-----:R-:W-:Y:S02]  /*2d00*/  IMAD.MOV.U32 R5, RZ, RZ, R3 ;  /* 0x000000ffff057224 */ /* 0x001fe400078e0003 */
[C---:B------:R-:W-:Y:S02]  /*2d10*/  IMAD R17, R2.reuse, R10, R17 ;  /* 0x0000000a02117224 */ /* 0x040fe400078e0211 */
[----:B------:R-:W-:Y:S01]  /*2d20*/  @!P5 IMAD.MOV R5, RZ, RZ, -R5 ;  /* 0x000000ffff05d224 */ /* 0x000fe200078e0a05 */
[----:B------:R-:W-:Y:S01]  /*2d30*/  ISETP.GT.U32.AND P5, PT, R2, R21, PT ;  /* 0x000000150200720c */ /* 0x000fe20003fa4070 */
[----:B------:R-:W-:-:S02]  /*2d40*/  @!P6 IMAD.IADD R14, R14, 0x1, -R2 ;  /* 0x000000010e0ee824 */ /* 0x000fc400078e0a02 */
[----:B------:R-:W-:Y:S01]  /*2d50*/  IMAD R19, R2, R6, R19 ;  /* 0x0000000602137224 */ /* 0x000fe200078e0213 */
[----:B------:R0:W-:Y:S01]  /*2d60*/  STL [R1+0x148], R5 ;  /* 0x0001480501007387 */ /* 0x0001e20000100800 */
[----:B------:R-:W-:Y:S01]  /*2d70*/  IMAD.HI.U32 R4, R0, R18, RZ ;  /* 0x0000001200047227 */ /* 0x000fe200078e00ff */
[----:B------:R-:W-:-:S03]  /*2d80*/  ISETP.GT.U32.AND P6, PT, R2, R14, PT ;  /* 0x0000000e0200720c */ /* 0x000fc60003fc4070 */
[----:B------:R-:W-:Y:S02]  /*2d90*/  IMAD.MOV R4, RZ, RZ, -R4 ;  /* 0x000000ffff047224 */ /* 0x000fe400078e0a04 */
[----:B------:R-:W-:Y:S02]  /*2da0*/  VIADD R3, R28, 0x55 ;  /* 0x000000551c037836 */ /* 0x000fe40000000000 */
[----:B------:R-:W-:Y:S01]  /*2db0*/  @!P5 IMAD.IADD R21, R21, 0x1, -R2 ;  /* 0x000000011515d824 */ /* 0x000fe200078e0a02 */
[C---:B------:R-:W-:Y:S01]  /*2dc0*/  ISETP.GT.U32.AND P5, PT, R2.reuse, R19, PT ;  /* 0x000000130200720c */ /* 0x040fe20003fa4070 */
[----:B0-----:R-:W-:Y:S01]  /*2dd0*/  IMAD.MOV.U32 R5, RZ, RZ, R7 ;  /* 0x000000ffff057224 */ /* 0x001fe200078e0007 */
[----:B------:R-:W-:Y:S01]  /*2de0*/  IABS R10, R3 ;  /* 0x00000003000a7213 */ /* 0x000fe20000000000 */
[C---:B------:R-:W-:Y:S02]  /*2df0*/  IMAD R18, R2.reuse, R4, R18 ;  /* 0x0000000402127224 */ /* 0x040fe400078e0212 */
[----:B------:R-:W-:Y:S01]  /*2e00*/  @!P1 IMAD.MOV R5, RZ, RZ, -R5 ;  /* 0x000000ffff059224 */ /* 0x000fe200078e0a05 */
[----:B------:R-:W-:Y:S01]  /*2e10*/  ISETP.GT.U32.AND P1, PT, R2, R17, PT ;  /* 0x000000110200720c */ /* 0x000fe20003f24070 */
[----:B------:R-:W-:-:S02]  /*2e20*/  VIADD R4, R28, 0x57 ;  /* 0x000000571c047836 */ /* 0x000fc40000000000 */
[----:B------:R-:W-:Y:S01]  /*2e30*/  VIADD R7, R28, 0x56 ;  /* 0x000000561c077836 */ /* 0x000fe20000000000 */
[----:B------:R0:W-:Y:S01]  /*2e40*/  STL [R1+0x144], R5 ;  /* 0x0001440501007387 */ /* 0x0001e20000100800 */
[--C-:B------:R-:W-:Y:S01]  /*2e50*/  @!P6 IMAD.IADD R14, R14, 0x1, -R2.reuse ;  /* 0x000000010e0ee824 */ /* 0x100fe200078e0a02 */
[----:B------:R-:W-:Y:S01]  /*2e60*/  IABS R20, R4 ;  /* 0x0000000400147213 */ /* 0x000fe20000000000 */
[----:B------:R-:W-:Y:S01]  /*2e70*/  @!P5 IMAD.IADD R19, R19, 0x1, -R2 ;  /* 0x000000011313d824 */ /* 0x000fe200078e0a02 */
[----:B------:R-:W-:Y:S01]  /*2e80*/  ISETP.GT.U32.AND P6, PT, R2, R18, PT ;  /* 0x000000120200720c */ /* 0x000fe20003fc4070 */
[----:B------:R-:W-:Y:S01]  /*2e90*/  IMAD.MOV.U32 R11, RZ, RZ, R21 ;  /* 0x000000ffff0b7224 */ /* 0x000fe200078e0015 */
[----:B------:R-:W-:Y:S01]  /*2ea0*/  IABS R8, R7 ;  /* 0x0000000700087213 */ /* 0x000fe20000000000 */
[----:B------:R-:W-:-:S04]  /*2eb0*/  IMAD.HI.U32 R24, R0, R20, RZ ;  /* 0x0000001400187227 */ /* 0x000fc800078e00ff */
[----:B------:R-:W-:Y:S01]  /*2ec0*/  @!P1 IMAD.IADD R17, R17, 0x1, -R2 ;  /* 0x0000000111119824 */ /* 0x000fe200078e0a02 */
[----:B------:R-:W-:Y:S01]  /*2ed0*/  ISETP.GE.AND P1, PT, R9, RZ, PT ;  /* 0x000000ff0900720c */ /* 0x000fe20003f26270 */
[----:B------:R-:W-:Y:S02]  /*2ee0*/  IMAD.MOV.U32 R9, RZ, RZ, R10 ;  /* 0x000000ffff097224 */ /* 0x000fe400078e000a */
[----:B------:R-:W-:Y:S01]  /*2ef0*/  IMAD.HI.U32 R10, R0, R8, RZ ;  /* 0x00000008000a7227 */ /* 0x000fe200078e00ff */
[----:B------:R-:W-:-:S03]  /*2f00*/  ISETP.GT.U32.AND P5, PT, R2, R17, PT ;  /* 0x000000110200720c */ /* 0x000fc60003fa4070 */
[----:B------:R-:W-:Y:S02]  /*2f10*/  IMAD.MOV R24, RZ, RZ, -R24 ;  /* 0x000000ffff187224 */ /* 0x000fe400078e0a18 */
[----:B------:R-:W-:Y:S02]  /*2f20*/  IMAD.MOV R21, RZ, RZ, -R10 ;  /* 0x000000ffff157224 */ /* 0x000fe400078e0a0a */
[----:B------:R-:W-:Y:S02]  /*2f30*/  IMAD R10, R2, R24, R20 ;  /* 0x00000018020a7224 */ /* 0x000fe400078e0214 */
[--C-:B------:R-:W-:Y:S01]  /*2f40*/  @!P6 IMAD.IADD R18, R18, 0x1, -R2.reuse ;  /* 0x000000011212e824 */ /* 0x100fe200078e0a02 */
[----:B------:R-:W-:Y:S01]  /*2f50*/  ISETP.GT.U32.AND P6, PT, R2, R19, PT ;  /* 0x000000130200720c */ /* 0x000fe20003fc4070 */
[----:B------:R-:W-:Y:S02]  /*2f60*/  VIADD R13, R28, 0x54 ;  /* 0x000000541c0d7836 */ /* 0x000fe40000000000 */
[----:B------:R-:W-:Y:S01]  /*2f70*/  @!P5 IMAD.IADD R17, R17, 0x1, -R2 ;  /* 0x000000011111d824 */ /* 0x000fe200078e0a02 */
[C---:B------:R-:W-:Y:S01]  /*2f80*/  ISETP.GT.U32.AND P5, PT, R2.reuse, R10, PT ;  /* 0x0000000a0200720c */ /* 0x040fe20003fa4070 */
[----:B0-----:R-:W-:Y:S01]  /*2f90*/  IMAD.MOV.U32 R5, RZ, RZ, R14 ;  /* 0x000000ffff057224 */ /* 0x001fe200078e000e */
[----:B------:R-:W-:Y:S01]  /*2fa0*/  IABS R6, R13 ;  /* 0x0000000d00067213 */ /* 0x000fe20000000000 */
[----:B------:R-:W-:Y:S01]  /*2fb0*/  @!P0 IMAD.MOV R11, RZ, RZ, -R11 ;  /* 0x000000ffff0b8224 */ /* 0x000fe200078e0a0b */
[----:B------:R-:W-:Y:S01]  /*2fc0*/  ISETP.GT.U32.AND P0, PT, R2, R18, PT ;  /* 0x000000120200720c */ /* 0x000fe20003f04070 */
[----:B------:R-:W-:Y:S01]  /*2fd0*/  @!P3 IMAD.MOV R5, RZ, RZ, -R5 ;  /* 0x000000ffff05b224 */ /* 0x000fe200078e0a05 */
[----:B------:R-:W-:Y:S01]  /*2fe0*/  ISETP.GE.AND P3, PT, R4, RZ, PT ;  /* 0x000000ff0400720c */ /* 0x000fe20003f66270 */
[----:B------:R-:W-:Y:S01]  /*2ff0*/  IMAD R8, R2, R21, R8 ;  /* 0x0000001502087224 */ /* 0x000fe200078e0208 */
[----:B------:R0:W-:Y:S01]  /*3000*/  STL [R1+0x140], R11 ;  /* 0x0001400b01007387 */ /* 0x0001e20000100800 */
[----:B------:R-:W-:-:S03]  /*3010*/  IMAD.HI.U32 R20, R0, R6, RZ ;  /* 0x0000000600147227 */ /* 0x000fc600078e00ff */
[----:B------:R1:W-:Y:S01]  /*3020*/  STL [R1+0x13c], R5 ;  /* 0x00013c0501007387 */ /* 0x0003e20000100800 */
[----:B------:R-:W-:Y:S01]  /*3030*/  @!P6 IMAD.IADD R19, R19, 0x1, -R2 ;  /* 0x000000011313e824 */ /* 0x000fe200078e0a02 */
[----:B------:R-:W-:Y:S01]  /*3040*/  ISETP.GT.U32.AND P6, PT, R2, R8, PT ;  /* 0x000000080200720c */ /* 0x000fe20003fc4070 */
[----:B------:R-:W-:Y:S02]  /*3050*/  IMAD.MOV R20, RZ, RZ, -R20 ;  /* 0x000000ffff147224 */ /* 0x000fe400078e0a14 */
[----:B------:R-:W-:Y:S02]  /*3060*/  @!P5 IMAD.IADD R10, R10, 0x1, -R2 ;  /* 0x000000010a0ad824 */ /* 0x000fe400078e0a02 */
[----:B------:R-:W-:Y:S02]  /*3070*/  IMAD R6, R2, R20, R6 ;  /* 0x0000001402067224 */ /* 0x000fe400078e0206 */
[----:B0-----:R-:W-:Y:S02]  /*3080*/  IMAD.MOV.U32 R11, RZ, RZ, R19 ;  /* 0x000000ffff0b7224 */ /* 0x001fe400078e0013 */
[----:B-1----:R-:W-:-:S02]  /*3090*/  IMAD.MOV.U32 R5, RZ, RZ, R17 ;  /* 0x000000ffff057224 */ /* 0x002fc400078e0011 */
[----:B------:R-:W-:Y:S02]  /*30a0*/  VIADD R4, R28, 0x53 ;  /* 0x000000531c047836 */ /* 0x000fe40000000000 */
[----:B------:R-:W-:Y:S01]  /*30b0*/  @!P2 IMAD.MOV R5, RZ, RZ, -R5 ;  /* 0x000000ffff05a224 */ /* 0x000fe200078e0a05 */
[----:B------:R-:W-:Y:S01]  /*30c0*/  ISETP.GT.U32.AND P2, PT, R2, R10, PT ;  /* 0x0000000a0200720c */ /* 0x000fe20003f44070 */
[----:B------:R-:W-:Y:S01]  /*30d0*/  @!P0 IMAD.IADD R18, R18, 0x1, -R2 ;  /* 0x0000000112128824 */ /* 0x000fe200078e0a02 */
[----:B------:R-:W-:Y:S01]  /*30e0*/  IABS R14, R4 ;  /* 0x00000004000e7213 */ /* 0x000fe20000000000 */
[----:B------:R-:W-:Y:S01]  /*30f0*/  @!P4 IMAD.MOV R11, RZ, RZ, -R11 ;  /* 0x000000ffff0bc224 */ /* 0x000fe200078e0a0b */
[----:B------:R-:W-:Y:S01]  /*3100*/  ISETP.GT.U32.AND P4, PT, R2, R6, PT ;  /* 0x000000060200720c */ /* 0x000fe20003f84070 */
[----:B------:R-:W-:Y:S01]  /*3110*/  IMAD.HI.U32 R21, R0, R9, RZ ;  /* 0x0000000900157227 */ /* 0x000fe200078e00ff */
[----:B------:R0:W-:Y:S01]  /*3120*/  STL [R1+0x104], R5 ;  /* 0x0001040501007387 */ /* 0x0001e20000100800 */
[----:B------:R-:W-:-:S02]  /*3130*/  ISETP.GE.AND P0, PT, R7, RZ, PT ;  /* 0x000000ff0700720c */ /* 0x000fc40003f06270 */
[----:B------:R-:W-:Y:S01]  /*3140*/  @!P6 IMAD.IADD R8, R8, 0x1, -R2 ;  /* 0x000000010808e824 */ /* 0x000fe200078e0a02 */
[----:B------:R-:W-:Y:S01]  /*3150*/  STL [R1+0x114], R11 ;  /* 0x0001140b01007387 */ /* 0x000fe20000100800 */
[----:B------:R-:W-:Y:S02]  /*3160*/  IMAD.MOV R21, RZ, RZ, -R21 ;  /* 0x000000ffff157224 */ /* 0x000fe400078e0a15 */
[----:B------:R-:W-:Y:S01]  /*3170*/  IMAD.HI.U32 R20, R0, R14, RZ ;  /* 0x0000000e00147227 */ /* 0x000fe200078e00ff */
[----:B------:R-:W-:-:S03]  /*3180*/  ISETP.GT.U32.AND P6, PT, R2, R8, PT ;  /* 0x000000080200720c */ /* 0x000fc60003fc4070 */
[----:B0-----:R-:W-:Y:S02]  /*3190*/  IMAD.MOV.U32 R5, RZ, RZ, R18 ;  /* 0x000000ffff057224 */ /* 0x001fe400078e0012 */
[----:B------:R-:W-:Y:S02]  /*31a0*/  IMAD R7, R2, R21, R9 ;  /* 0x0000001502077224 */ /* 0x000fe400078e0209 */
[----:B------:R-:W-:Y:S01]  /*31b0*/  @!P1 IMAD.MOV R5, RZ, RZ, -R5 ;  /* 0x000000ffff059224 */ /* 0x000fe200078e0a05 */
[----:B------:R-:W-:Y:S01]  /*31c0*/  ISETP.GE.AND P1, PT, R3, RZ, PT ;  /* 0x000000ff0300720c */ /* 0x000fe20003f26270 */
[----:B------:R-:W-:Y:S01]  /*31d0*/  VIADD R9, R28, 0x52 ;  /* 0x000000521c097836 */ /* 0x000fe20000000000 */
[----:B------:R-:W-:Y:S01]  /*31e0*/  ISETP.GT.U32.AND P5, PT, R2, R7, PT ;  /* 0x000000070200720c */ /* 0x000fe20003fa4070 */
[----:B------:R-:W-:Y:S01]  /*31f0*/  @!P2 IMAD.IADD R10, R10, 0x1, -R2 ;  /* 0x000000010a0aa824 */ /* 0x000fe200078e0a02 */
[----:B------:R0:W-:Y:S01]  /*3200*/  STL [R1+0x118], R5 ;  /* 0x0001180501007387 */ /* 0x0001e20000100800 */
[----:B------:R-:W-:Y:S01]  /*3210*/  IMAD.MOV R19, RZ, RZ, -R20 ;  /* 0x000000ffff137224 */ /* 0x000fe200078e0a14 */
[----:B------:R-:W-:Y:S01]  /*3220*/  IABS R17, R9 ;  /* 0x0000000900117213 */ /* 0x000fe20000000000 */
[----:B------:R-:W-:Y:S01]  /*3230*/  @!P4 IMAD.IADD R6, R6, 0x1, -R2 ;  /* 0x000000010606c824 */ /* 0x000fe200078e0a02 */
[----:B------:R-:W-:Y:S01]  /*3240*/  ISETP.GE.AND P2, PT, R13, RZ, PT ;  /* 0x000000ff0d00720c */ /* 0x000fe20003f46270 */
[----:B------:R-:W-:Y:S01]  /*3250*/  IMAD R3, R2, R19, R14 ;  /* 0x0000001302037224 */ /* 0x000fe200078e020e */
[----:B------:R-:W-:Y:S01]  /*3260*/  ISETP.GE.AND P4, PT, R4, RZ, PT ;  /* 0x000000ff0400720c */ /* 0x000fe20003f86270 */
[----:B------:R-:W-:-:S04]  /*3270*/  IMAD.HI.U32 R13, R0, R17, RZ ;  /* 0x00000011000d7227 */ /* 0x000fc800078e00ff */
[----:B0-----:R-:W-:Y:S02]  /*3280*/  IMAD.MOV.U32 R5, RZ, RZ, R10 ;  /* 0x000000ffff057224 */ /* 0x001fe400078e000a */
[--C-:B------:R-:W-:Y:S01]  /*3290*/  @!P6 IMAD.IADD R8, R8, 0x1, -R2.reuse ;  /* 0x000000010808e824 */ /* 0x100fe200078e0a02 */
[C---:B------:R-:W-:Y:S01]  /*32a0*/  ISETP.GT.U32.AND P6, PT, R2.reuse, R3, PT ;  /* 0x000000030200720c */ /* 0x040fe20003fc4070 */
[----:B------:R-:W-:Y:S01]  /*32b0*/  @!P3 IMAD.MOV R5, RZ, RZ, -R5 ;  /* 0x000000ffff05b224 */ /* 0x000fe200078e0a05 */
[C---:B------:R-:W-:Y:S01]  /*32c0*/  ISETP.GT.U32.AND P3, PT, R2.reuse, R6, PT ;  /* 0x000000060200720c */ /* 0x040fe20003f64070 */
[----:B------:R-:W-:Y:S02]  /*32d0*/  IMAD.MOV R13, RZ, RZ, -R13 ;  /* 0x000000ffff0d7224 */ /* 0x000fe400078e0a0d */
[----:B------:R-:W-:Y:S01]  /*32e0*/  @!P5 IMAD.IADD R7, R7, 0x1, -R2 ;  /* 0x000000010707d824 */ /* 0x000fe200078e0a02 */
[----:B------:R0:W-:Y:S01]  /*32f0*/  STL [R1+0x11c], R5 ;  /* 0x00011c0501007387 */ /* 0x0001e20000100800 */
[----:B------:R-:W-:-:S02]  /*3300*/  IMAD R4, R2, R13, R17 ;  /* 0x0000000d02047224 */ /* 0x000fc400078e0211 */
[----:B------:R-:W-:Y:S01]  /*3310*/  VIADD R14, R28, 0x51 ;  /* 0x000000511c0e7836 */ /* 0x000fe20000000000 */
[----:B------:R-:W-:Y:S01]  /*3320*/  ISETP.GT.U32.AND P5, PT, R2, R7, PT ;  /* 0x000000070200720c */ /* 0x000fe20003fa4070 */
[----:B------:R-:W-:Y:S02]  /*3330*/  VIADD R13, R28, 0x50 ;  /* 0x000000501c0d7836 */ /* 0x000fe40000000000 */
[--C-:B------:R-:W-:Y:S01]  /*3340*/  @!P6 IMAD.IADD R3, R3, 0x1, -R2.reuse ;  /* 0x000000010303e824 */ /* 0x100fe200078e0a02 */
[----:B------:R-:W-:Y:S01]  /*3350*/  IABS R21, R14 ;  /* 0x0000000e00157213 */ /* 0x000fe20000000000 */
[----:B------:R-:W-:Y:S01]  /*3360*/  @!P3 IMAD.IADD R6, R6, 0x1, -R2 ;  /* 0x000000010606b824 */ /* 0x000fe200078e0a02 */
[C---:B------:R-:W-:Y:S01]  /*3370*/  ISETP.GT.U32.AND P3, PT, R2.reuse, R4, PT ;  /* 0x000000040200720c */ /* 0x040fe20003f64070 */
[----:B0-----:R-:W-:Y:S01]  /*3380*/  IMAD.MOV.U32 R5, RZ, RZ, R8 ;  /* 0x000000ffff057224 */ /* 0x001fe200078e0008 */
[----:B------:R-:W-:Y:S01]  /*3390*/  ISETP.GT.U32.AND P6, PT, R2, R3, PT ;  /* 0x000000030200720c */ /* 0x000fe20003fc4070 */
[----:B------:R-:W-:-:S02]  /*33a0*/  VIADD R10, R28, 0x4f ;  /* 0x0000004f1c0a7836 */ /* 0x000fc40000000000 */
[----:B------:R-:W-:Y:S01]  /*33b0*/  @!P0 IMAD.MOV R5, RZ, RZ, -R5 ;  /* 0x000000ffff058224 */ /* 0x000fe200078e0a05 */
[----:B------:R-:W-:Y:S01]  /*33c0*/  ISETP.GE.AND P0, PT, R14, RZ, PT ;  /* 0x000000ff0e00720c */ /* 0x000fe20003f06270 */
[--C-:B------:R-:W-:Y:S01]  /*33d0*/  @!P5 IMAD.IADD R7, R7, 0x1, -R2.reuse ;  /* 0x000000010707d824 */ /* 0x100fe200078e0a02 */
[----:B------:R-:W-:Y:S01]  /*33e0*/  ISETP.GE.AND P5, PT, R9, RZ, PT ;  /* 0x000000ff0900720c */ /* 0x000fe20003fa6270 */
[----:B------:R-:W-:Y:S01]  /*33f0*/  IMAD.HI.U32 R8, R0, R21, RZ ;  /* 0x0000001500087227 */ /* 0x000fe200078e00ff */
[----:B------:R0:W-:Y:S03]  /*3400*/  STL [R1+0x120], R5 ;  /* 0x0001200501007387 */ /* 0x0001e60000100800 */
[--C-:B------:R-:W-:Y:S02]  /*3410*/  @!P3 IMAD.IADD R4, R4, 0x1, -R2.reuse ;  /* 0x000000010404b824 */ /* 0x100fe400078e0a02 */
[----:B------:R-:W-:Y:S01]  /*3420*/  @!P1 IMAD.MOV R7, RZ, RZ, -R7 ;  /* 0x000000ffff079224 */ /* 0x000fe200078e0a07 */
[----:B------:R-:W-:Y:S01]  /*3430*/  ISETP.GE.AND P1, PT, R13, RZ, PT ;  /* 0x000000ff0d00720c */ /* 0x000fe20003f26270 */
[----:B------:R-:W-:Y:S01]  /*3440*/  @!P6 IMAD.IADD R3, R3, 0x1, -R2 ;  /* 0x000000010303e824 */ /* 0x000fe200078e0a02 */
[C---:B------:R-:W-:Y:S01]  /*3450*/  ISETP.GT.U32.AND P3, PT, R2.reuse, R4, PT ;  /* 0x000000040200720c */ /* 0x040fe20003f64070 */
[----:B------:R-:W-:Y:S01]  /*3460*/  IMAD.MOV R8, RZ, RZ, -R8 ;  /* 0x000000ffff087224 */ /* 0x000fe200078e0a08 */
[----:B------:R-:W-:Y:S01]  /*3470*/  IABS R13, R13 ;  /* 0x0000000d000d7213 */ /* 0x000fe20000000000 */
[----:B0-----:R-:W-:Y:S01]  /*3480*/  IMAD.MOV.U32 R5, RZ, RZ, R6 ;  /* 0x000000ffff057224 */ /* 0x001fe200078e0006 */
[----:B------:R0:W-:Y:S01]  /*3490*/  STL [R1+0x124], R7 ;  /* 0x0001240701007387 */ /* 0x0001e20000100800 */
[----:B------:R-:W-:-:S02]  /*34a0*/  IMAD R21, R2, R8, R21 ;  /* 0x0000000802157224 */ /* 0x000fc400078e0215 */
[----:B------:R-:W-:Y:S01]  /*34b0*/  @!P2 IMAD.MOV R5, RZ, RZ, -R5 ;  /* 0x000000ffff05a224 */ /* 0x000fe200078e0a05 */
[----:B------:R-:W-:Y:S01]  /*34c0*/  ISETP.GE.AND P2, PT, R10, RZ, PT ;  /* 0x000000ff0a00720c */ /* 0x000fe20003f46270 */
[C---:B------:R-:W-:Y:S01]  /*34d0*/  VIADD R9, R28.reuse, 0x4e ;  /* 0x0000004e1c097836 */ /* 0x040fe20000000000 */
[----:B------:R-:W-:Y:S01]  /*34e0*/  IABS R10, R10 ;  /* 0x0000000a000a7213 */ /* 0x000fe20000000000 */
[----:B------:R-:W-:Y:S01]  /*34f0*/  VIADD R24, R28, 0x4d ;  /* 0x0000004d1c187836 */ /* 0x000fe20000000000 */
[----:B------:R1:W-:Y:S01]  /*3500*/  STL [R1+0x138], R5 ;  /* 0x0001380501007387 */ /* 0x0003e20000100800 */
[----:B------:R-:W-:Y:S01]  /*3510*/  @!P3 IMAD.IADD R4, R4, 0x1, -R2 ;  /* 0x000000010404b824 */ /* 0x000fe200078e0a02 */
[----:B------:R-:W-:Y:S01]  /*3520*/  ISETP.GE.AND P6, PT, R9, RZ, PT ;  /* 0x000000ff0900720c */ /* 0x000fe20003fc6270 */
[----:B0-----:R-:W-:Y:S01]  /*3530*/  IMAD.HI.U32 R7, R0, R13, RZ ;  /* 0x0000000d00077227 */ /* 0x001fe200078e00ff */
[----:B------:R-:W-:-:S03]  /*3540*/  IABS R9, R9 ;  /* 0x0000000900097213 */ /* 0x000fc60000000000 */
[----:B------:R-:W-:-:S04]  /*3550*/  IMAD.HI.U32 R6, R0, R10, RZ ;  /* 0x0000000a00067227 */ /* 0x000fc800078e00ff */
[----:B-1----:R-:W-:Y:S02]  /*3560*/  IMAD.MOV.U32 R5, RZ, RZ, R3 ;  /* 0x000000ffff057224 */ /* 0x002fe400078e0003 */
[----:B------:R-:W-:Y:S02]  /*3570*/  IMAD.MOV R7, RZ, RZ, -R7 ;  /* 0x000000ffff077224 */ /* 0x000fe400078e0a07 */
[----:B------:R-:W-:Y:S01]  /*3580*/  @!P4 IMAD.MOV R5, RZ, RZ, -R5 ;  /* 0x000000ffff05c224 */ /* 0x000fe200078e0a05 */
[C---:B------:R-:W-:Y:S01]  /*3590*/  ISETP.GT.U32.AND P4, PT, R2.reuse, R21, PT ;  /* 0x000000150200720c */ /* 0x040fe20003f84070 */
[----:B------:R-:W-:Y:S02]  /*35a0*/  IMAD.MOV R6, RZ, RZ, -R6 ;  /* 0x000000ffff067224 */ /* 0x000fe400078e0a06 */
[C---:B------:R-:W-:Y:S01]  /*35b0*/  IMAD R13, R2.reuse, R7, R13 ;  /* 0x00000007020d7224 */ /* 0x040fe200078e020d */
[----:B------:R0:W-:Y:S01]  /*35c0*/  STL [R1+0x1d4], R5 ;  /* 0x0001d40501007387 */ /* 0x0001e20000100800 */
[----:B------:R-:W-:-:S02]  /*35d0*/  IMAD R10, R2, R6, R10 ;  /* 0x00000006020a7224 */ /* 0x000fc400078e020a */
[----:B------:R-:W-:Y:S01]  /*35e0*/  VIADD R18, R28, 0x4c ;  /* 0x0000004c1c127836 */ /* 0x000fe20000000000 */
[----:B------:R-:W-:Y:S01]  /*35f0*/  ISETP.GT.U32.AND P3, PT, R2, R13, PT ;  /* 0x0000000d0200720c */ /* 0x000fe20003f64070 */
[----:B------:R-:W-:-:S03]  /*3600*/  IMAD.HI.U32 R3, R0, R9, RZ ;  /* 0x0000000900037227 */ /* 0x000fc600078e00ff */
[----:B------:R-:W-:Y:S01]  /*3610*/  IABS R20, R18 ;  /* 0x0000001200147213 */ /* 0x000fe20000000000 */
[----:B------:R-:W-:Y:S02]  /*3620*/  @!P4 IMAD.IADD R21, R21, 0x1, -R2 ;  /* 0x000000011515c824 */ /* 0x000fe400078e0a02 */
[----:B0-----:R-:W-:Y:S01]  /*3630*/  IMAD.MOV.U32 R5, RZ, RZ, R4 ;  /* 0x000000ffff057224 */ /* 0x001fe200078e0004 */
[----:B------:R-:W-:Y:S01]  /*3640*/  IABS R4, R24 ;  /* 0x0000001800047213 */ /* 0x000fe20000000000 */
[----:B------:R-:W-:Y:S01]  /*3650*/  IMAD.MOV R3, RZ, RZ, -R3 ;  /* 0x000000ffff037224 */ /* 0x000fe200078e0a03 */
[C---:B------:R-:W-:Y:S01]  /*3660*/  ISETP.GT.U32.AND P4, PT, R2.reuse, R21, PT ;  /* 0x000000150200720c */ /* 0x040fe20003f84070 */
[----:B------:R-:W-:Y:S01]  /*3670*/  @!P5 IMAD.MOV R5, RZ, RZ, -R5 ;  /* 0x000000ffff05d224 */ /* 0x000fe200078e0a05 */
[C---:B------:R-:W-:Y:S01]  /*3680*/  ISETP.GT.U32.AND P5, PT, R2.reuse, R10, PT ;  /* 0x0000000a0200720c */ /* 0x040fe20003fa4070 */
[----:B------:R-:W-:Y:S02]  /*3690*/  @!P3 IMAD.IADD R13, R13, 0x1, -R2 ;  /* 0x000000010d0db824 */ /* 0x000fe400078e0a02 */
[----:B------:R-:W-:Y:S01]  /*36a0*/  IMAD R9, R2, R3, R9 ;  /* 0x0000000302097224 */ /* 0x000fe200078e0209 */
[----:B------:R0:W-:Y:S01]  /*36b0*/  STL [R1+0x1d8], R5 ;  /* 0x0001d80501007387 */ /* 0x0001e20000100800 */
[----:B------:R-:W-:Y:S01]  /*36c0*/  IMAD.HI.U32 R14, R0, R4, RZ ;  /* 0x00000004000e7227 */ /* 0x000fe200078e00ff */
[----:B------:R-:W-:-:S03]  /*36d0*/  ISETP.GT.U32.AND P3, PT, R2, R13, PT ;  /* 0x0000000d0200720c */ /* 0x000fc60003f64070 */
[----:B------:R-:W-:-:S04]  /*36e0*/  IMAD.HI.U32 R6, R0, R20, RZ ;  /* 0x0000001400067227 */ /* 0x000fc800078e00ff */
[----:B------:R-:W-:Y:S02]  /*36f0*/  @!P5 IMAD.IADD R10, R10, 0x1, -R2 ;  /* 0x000000010a0ad824 */ /* 0x000fe400078e0a02 */
[----:B------:R-:W-:Y:S02]  /*3700*/  IMAD.MOV R14, RZ, RZ, -R14 ;  /* 0x000000ffff0e7224 */ /* 0x000fe400078e0a0e */
[----:B------:R-:W-:Y:S01]  /*3710*/  IMAD.MOV R6, RZ, RZ, -R6 ;  /* 0x000000ffff067224 */ /* 0x000fe200078e0a06 */
[C---:B------:R-:W-:Y:S01]  /*3720*/  ISETP.GT.U32.AND P5, PT, R2.reuse, R10, PT ;  /* 0x0000000a0200720c */ /* 0x040fe20003fa4070 */
[----:B------:R-:W-:Y:S01]  /*3730*/  @!P4 IMAD.IADD R21, R21, 0x1, -R2 ;  /* 0x000000011515c824 */ /* 0x000fe200078e0a02 */
[C---:B------:R-:W-:Y:S01]  /*3740*/  ISETP.GT.U32.AND P4, PT, R2.reuse, R9, PT ;  /* 0x000000090200720c */ /* 0x040fe20003f84070 */
[C---:B------:R-:W-:Y:S02]  /*3750*/  IMAD R4, R2.reuse, R14, R4 ;  /* 0x0000000e02047224 */ /* 0x040fe400078e0204 */
[----:B------:R-:W-:-:S02]  /*3760*/  IMAD R20, R2, R6, R20 ;  /* 0x0000000602147224 */ /* 0x000fc400078e0214 */
[--C-:B------:R-:W-:Y:S01]  /*3770*/  @!P3 IMAD.IADD R13, R13, 0x1, -R2.reuse ;  /* 0x000000010d0db824 */ /* 0x100fe200078e0a02 */
[----:B------:R-:W-:Y:S01]  /*3780*/  ISETP.GT.U32.AND P3, PT, R2, R4, PT ;  /* 0x000000040200720c */ /* 0x000fe20003f64070 */
[C---:B------:R-:W-:Y:S02]  /*3790*/  VIADD R3, R28.reuse, 0x4b ;  /* 0x0000004b1c037836 */ /* 0x040fe40000000000 */
[----:B------:R-:W-:Y:S02]  /*37a0*/  VIADD R6, R28, 0x49 ;  /* 0x000000491c067836 */ /* 0x000fe40000000000 */
[--C-:B------:R-:W-:Y:S01]  /*37b0*/  @!P5 IMAD.IADD R10, R10, 0x1, -R2.reuse ;  /* 0x000000010a0ad824 */ /* 0x100fe200078e0a02 */
[----:B------:R-:W-:Y:S01]  /*37c0*/  ISETP.GT.U32.AND P5, PT, R2, R20, PT ;  /* 0x000000140200720c */ /* 0x000fe20003fa4070 */
[----:B0-----:R-:W-:Y:S01]  /*37d0*/  IMAD.MOV.U32 R5, RZ, RZ, R21 ;  /* 0x000000ffff057224 */ /* 0x001fe200078e0015 */
[----:B------:R-:W-:Y:S01]  /*37e0*/  IABS R8, R3 ;  /* 0x0000000300087213 */ /* 0x000fe20000000000 */
[--C-:B------:R-:W-:Y:S01]  /*37f0*/  @!P4 IMAD.IADD R9, R9, 0x1, -R2.reuse ;  /* 0x000000010909c824 */ /* 0x100fe200078e0a02 */
[----:B------:R-:W-:Y:S01]  /*3800*/  IABS R21, R6 ;  /* 0x0000000600157213 */ /* 0x000fe20000000000 */
[----:B------:R-:W-:Y:S01]  /*3810*/  VIADD R7, R28, 0x4a ;  /* 0x0000004a1c077836 */ /* 0x000fe20000000000 */
[----:B------:R-:W-:Y:S01]  /*3820*/  ISETP.GE.AND P4, PT, R24, RZ, PT ;  /* 0x000000ff1800720c */ /* 0x000fe20003f86270 */
[----:B------:R-:W-:Y:S01]  /*3830*/  @!P0 IMAD.MOV R5, RZ, RZ, -R5 ;  /* 0x000000ffff058224 */ /* 0x000fe200078e0a05 */
[----:B------:R-:W-:Y:S01]  /*3840*/  ISETP.GT.U32.AND P0, PT, R2, R9, PT ;  /* 0x000000090200720c */ /* 0x000fe20003f04070 */
[--C-:B------:R-:W-:Y:S01]  /*3850*/  @!P3 IMAD.IADD R4, R4, 0x1, -R2.reuse ;  /* 0x000000010404b824 */ /* 0x100fe200078e0a02 */
[----:B------:R-:W-:Y:S01]  /*3860*/  IABS R19, R7 ;  /* 0x0000000700137213 */ /* 0x000fe20000000000 */
[----:B------:R-:W-:Y:S01]  /*3870*/  IMAD.HI.U32 R17, R0, R8, RZ ;  /* 0x0000000800117227 */ /* 0x000fe200078e00ff */
[----:B------:R-:W-:Y:S01]  /*3880*/  ISETP.GE.AND P3, PT, R18, RZ, PT ;  /* 0x000000ff1200720c */ /* 0x000fe20003f66270 */
[----:B------:R0:W-:Y:S02]  /*3890*/  STL [R1+0x10c], R5 ;  /* 0x00010c0501007387 */ /* 0x0001e40000100800 */
[----:B------:R-:W-:-:S02]  /*38a0*/  @!P5 IMAD.IADD R20, R20, 0x1, -R2 ;  /* 0x000000011414d824 */ /* 0x000fc400078e0a02 */
[----:B------:R-:W-:Y:S02]  /*38b0*/  IMAD.MOV.U32 R18, RZ, RZ, R21 ;  /* 0x000000ffff127224 */ /* 0x000fe400078e0015 */
[----:B------:R-:W-:Y:S01]  /*38c0*/  IMAD.MOV R17, RZ, RZ, -R17 ;  /* 0x000000ffff117224 */ /* 0x000fe200078e0a11 */
[----:B------:R-:W-:Y:S01]  /*38d0*/  ISETP.GT.U32.AND P5, PT, R2, R20, PT ;  /* 0x000000140200720c */ /* 0x000fe20003fa4070 */
[----:B------:R-:W-:-:S04]  /*38e0*/  IMAD.HI.U32 R14, R0, R19, RZ ;  /* 0x00000013000e7227 */ /* 0x000fc800078e00ff */
[----:B0-----:R-:W-:Y:S02]  /*38f0*/  IMAD.MOV.U32 R5, RZ, RZ, R13 ;  /* 0x000000ffff057224 */ /* 0x001fe400078e000d */
[----:B------:R-:W-:-:S04]  /*3900*/  IMAD.HI.U32 R13, R0, R18, RZ ;  /* 0x00000012000d7227 */ /* 0x000fc800078e00ff */
[----:B------:R-:W-:Y:S01]  /*3910*/  @!P1 IMAD.MOV R5, RZ, RZ, -R5 ;  /* 0x000000ffff059224 */ /* 0x000fe200078e0a05 */
[C---:B------:R-:W-:Y:S01]  /*3920*/  ISETP.GT.U32.AND P1, PT, R2.reuse, R4, PT ;  /* 0x000000040200720c */ /* 0x040fe20003f24070 */
[C---:B------:R-:W-:Y:S02]  /*3930*/  IMAD R8, R2.reuse, R17, R8 ;  /* 0x0000001102087224 */ /* 0x040fe400078e0208 */
[----:B------:R-:W-:Y:S01]  /*3940*/  IMAD.MOV R14, RZ, RZ, -R14 ;  /* 0x000000ffff0e7224 */ /* 0x000fe200078e0a0e */
[----:B------:R0:W-:Y:S01]  /*3950*/  STL [R1+0x108], R5 ;  /* 0x0001080501007387 */ /* 0x0001e20000100800 */
[----:B------:R-:W-:Y:S01]  /*3960*/  @!P0 IMAD.IADD R9, R9, 0x1, -R2 ;  /* 0x0000000109098824 */ /* 0x000fe200078e0a02 */
[C---:B------:R-:W-:Y:S01]  /*3970*/  ISETP.GT.U32.AND P0, PT, R2.reuse, R8, PT ;  /* 0x000000080200720c */ /* 0x040fe20003f04070 */
[----:B------:R-:W-:Y:S02]  /*3980*/  IMAD.MOV R13, RZ, RZ, -R13 ;  /* 0x000000ffff0d7224 */ /* 0x000fe400078e0a0d */
[----:B------:R-:W-:-:S02]  /*3990*/  IMAD R19, R2, R14, R19 ;  /* 0x0000000e02137224 */ /* 0x000fc400078e0213 */
[----:B------:R-:W-:Y:S02]  /*39a0*/  IMAD R18, R2, R13, R18 ;  /* 0x0000000d02127224 */ /* 0x000fe400078e0212 */
[----:B------:R-:W-:Y:S01]  /*39b0*/  @!P2 IMAD.MOV R10, RZ, RZ, -R10 ;  /* 0x000000ffff0aa224 */ /* 0x000fe200078e0a0a */
[----:B------:R-:W-:Y:S01]  /*39c0*/  ISETP.GE.AND P2, PT, R3, RZ, PT ;  /* 0x000000ff0300720c */ /* 0x000fe20003f46270 */
[----:B0-----:R-:W-:Y:S02]  /*39d0*/  IMAD.MOV.U32 R5, RZ, RZ, R9 ;  /* 0x000000ffff057224 */ /* 0x001fe400078e0009 */
[----:B------:R-:W-:Y:S01]  /*39e0*/  @!P5 IMAD.IADD R20, R20, 0x1, -R2 ;  /* 0x000000011414d824 */ /* 0x000fe200078e0a02 */
[C---:B------:R-:W-:Y:S01]  /*39f0*/  ISETP.GT.U32.AND P5, PT, R2.reuse, R18, PT ;  /* 0x000000120200720c */ /* 0x040fe20003fa4070 */
[----:B------:R-:W-:Y:S01]  /*3a00*/  @!P6 IMAD.MOV R5, RZ, RZ, -R5 ;  /* 0x000000ffff05e224 */ /* 0x000fe200078e0a05 */
[----:B------:R-:W-:Y:S01]  /*3a10*/  ISETP.GT.U32.AND P6, PT, R2, R19, PT ;  /* 0x000000130200720c */ /* 0x000fe20003fc4070 */
[----:B------:R0:W-:Y:S01]  /*3a20*/  STL [R1+0xcc], R10 ;  /* 0x0000cc0a01007387 */ /* 0x0001e20000100800 */
[----:B------:R-:W-:-:S02]  /*3a30*/  VIADD R3, R28, 0x48 ;  /* 0x000000481c037836 */ /* 0x000fc40000000000 */
[--C-:B------:R-:W-:Y:S01]  /*3a40*/  @!P0 IMAD.IADD R8, R8, 0x1, -R2.reuse ;  /* 0x0000000108088824 */ /* 0x100fe200078e0a02 */
[----:B------:R-:W-:Y:S01]  /*3a50*/  ISETP.GE.AND P0, PT, R6, RZ, PT ;  /* 0x000000ff0600720c */ /* 0x000fe20003f06270 */
[--C-:B------:R-:W-:Y:S01]  /*3a60*/  @!P1 IMAD.IADD R4, R4, 0x1, -R2.reuse ;  /* 0x0000000104049824 */ /* 0x100fe200078e0a02 */
[----:B------:R-:W-:Y:S01]  /*3a70*/  IABS R9, R3 ;  /* 0x0000000300097213 */ /* 0x000fe20000000000 */
[----:B------:R1:W-:Y:S01]  /*3a80*/  STL [R1+0xfc], R5 ;  /* 0x0000fc0501007387 */ /* 0x0003e20000100800 */
[----:B------:R-:W-:Y:S01]  /*3a90*/  ISETP.GE.AND P1, PT, R7, RZ, PT ;  /* 0x000000ff0700720c */ /* 0x000fe20003f26270 */
[C---:B------:R-:W-:Y:S02]  /*3aa0*/  VIADD R17, R28.reuse, 0x46 ;  /* 0x000000461c117836 */ /* 0x040fe40000000000 */
[----:B0-----:R-:W-:Y:S02]  /*3ab0*/  VIADD R10, R28, 0x47 ;  /* 0x000000471c0a7836 */ /* 0x001fe40000000000 */
[--C-:B------:R-:W-:Y:S01]  /*3ac0*/  @!P6 IMAD.IADD R19, R19, 0x1, -R2.reuse ;  /* 0x000000011313e824 */ /* 0x100fe200078e0a02 */
[----:B------:R-:W-:Y:S01]  /*3ad0*/  ISETP.GT.U32.AND P6, PT, R2, R8, PT ;  /* 0x000000080200720c */ /* 0x000fe20003fc4070 */
[----:B------:R-:W-:Y:S01]  /*3ae0*/  @!P5 IMAD.IADD R18, R18, 0x1, -R2 ;  /* 0x000000011212d824 */ /* 0x000fe200078e0a02 */
[----:B------:R-:W-:Y:S01]  /*3af0*/  IABS R6, R10 ;  /* 0x0000000a00067213 */ /* 0x000fe20000000000 */
[----:B-1----:R-:W-:Y:S01]  /*3b00*/  IMAD.MOV.U32 R5, RZ, RZ, R4 ;  /* 0x000000ffff057224 */ /* 0x002fe200078e0004 */
[----:B------:R-:W-:Y:S01]  /*3b10*/  ISETP.GT.U32.AND P5, PT, R2, R19, PT ;  /* 0x000000130200720c */ /* 0x000fe20003fa4070 */
[----:B------:R-:W-:Y:S01]  /*3b20*/  IMAD.HI.U32 R7, R0, R9, RZ ;  /* 0x0000000900077227 */ /* 0x000fe200078e00ff */
[----:B------:R-:W-:-:S03]  /*3b30*/  IABS R13, R17 ;  /* 0x00000011000d7213 */ /* 0x000fc60000000000 */
[----:B------:R-:W-:Y:S02]  /*3b40*/  IMAD.MOV.U32 R4, RZ, RZ, R6 ;  /* 0x000000ffff047224 */ /* 0x000fe400078e0006 */
[----:B------:R-:W-:Y:S01]  /*3b50*/  @!P4 IMAD.MOV R5, RZ, RZ, -R5 ;  /* 0x000000ffff05c224 */ /* 0x000fe200078e0a05 */
[----:B------:R-:W-:Y:S01]  /*3b60*/  ISETP.GT.U32.AND P4, PT, R2, R18, PT ;  /* 0x000000120200720c */ /* 0x000fe20003f84070 */
[----:B------:R-:W-:Y:S02]  /*3b70*/  IMAD.MOV R7, RZ, RZ, -R7 ;  /* 0x000000ffff077224 */ /* 0x000fe400078e0a07 */
[----:B------:R-:W-:Y:S01]  /*3b80*/  IMAD.HI.U32 R6, R0, R4, RZ ;  /* 0x0000000400067227 */ /* 0x000fe200078e00ff */
[----:B------:R0:W-:Y:S03]  /*3b90*/  STL [R1+0x100], R5 ;  /* 0x0001000501007387 */ /* 0x0001e60000100800 */
[----:B------:R-:W-:-:S02]  /*3ba0*/  IMAD R9, R2, R7, R9 ;  /* 0x0000000702097224 */ /* 0x000fc400078e0209 */
[----:B------:R-:W-:Y:S02]  /*3bb0*/  IMAD.MOV R6, RZ, RZ, -R6 ;  /* 0x000000ffff067224 */ /* 0x000fe400078e0a06 */
[----:B------:R-:W-:Y:S01]  /*3bc0*/  @!P6 IMAD.IADD R8, R8, 0x1, -R2 ;  /* 0x000000010808e824 */ /* 0x000fe200078e0a02 */
[C---:B------:R-:W-:Y:S01]  /*3bd0*/  ISETP.GT.U32.AND P6, PT, R2.reuse, R9, PT ;  /* 0x000000090200720c */ /* 0x040fe20003fc4070 */
[----:B------:R-:W-:Y:S02]  /*3be0*/  IMAD R4, R2, R6, R4 ;  /* 0x0000000602047224 */ /* 0x000fe400078e0204 */
[----:B------:R-:W-:Y:S02]  /*3bf0*/  @!P4 IMAD.IADD R18, R18, 0x1, -R2 ;  /* 0x000000011212c824 */ /* 0x000fe400078e0a02 */
[----:B------:R-:W-:Y:S01]  /*3c00*/  VIADD R14, R28, 0x45 ;  /* 0x000000451c0e7836 */ /* 0x000fe20000000000 */
[----:B------:R-:W-:Y:S01]  /*3c10*/  ISETP.GT.U32.AND P4, PT, R2, R4, PT ;  /* 0x000000040200720c */ /* 0x000fe20003f84070 */
[----:B------:R-:W-:-:S03]  /*3c20*/  IMAD.HI.U32 R6, R0, R13, RZ ;  /* 0x0000000d00067227 */ /* 0x000fc600078e00ff */
[----:B------:R-:W-:Y:S01]  /*3c30*/  IABS R24, R14 ;  /* 0x0000000e00187213 */ /* 0x000fe20000000000 */
[--C-:B------:R-:W-:Y:S01]  /*3c40*/  @!P5 IMAD.IADD R19, R19, 0x1, -R2.reuse ;  /* 0x000000011313d824 */ /* 0x100fe200078e0a02 */
[----:B------:R-:W-:Y:S01]  /*3c50*/  ISETP.GE.AND P5, PT, R3, RZ, PT ;  /* 0x000000ff0300720c */ /* 0x000fe20003fa6270 */
[----:B------:R-:W-:Y:S01]  /*3c60*/  @!P6 IMAD.IADD R9, R9, 0x1, -R2 ;  /* 0x000000010909e824 */ /* 0x000fe200078e0a02 */
[----:B------:R-:W-:Y:S01]  /*3c70*/  ISETP.GE.AND P6, PT, R10, RZ, PT ;  /* 0x000000ff0a00720c */ /* 0x000fe20003fc6270 */
[----:B------:R-:W-:Y:S02]  /*3c80*/  IMAD.MOV.U32 R11, RZ, RZ, R20 ;  /* 0x000000ffff0b7224 */ /* 0x000fe400078e0014 */
[----:B------:R-:W-:-:S04]  /*3c90*/  IMAD.HI.U32 R7, R0, R24, RZ ;  /* 0x0000001800077227 */ /* 0x000fc800078e00ff */
[----:B------:R-:W-:Y:S02]  /*3ca0*/  VIADD R3, R28, 0x44 ;  /* 0x000000441c037836 */ /* 0x000fe40000000000 */
[----:B------:R-:W-:Y:S02]  /*3cb0*/  IMAD.MOV R6, RZ, RZ, -R6 ;  /* 0x000000ffff067224 */ /* 0x000fe400078e0a06 */
[----:B------:R-:W-:Y:S01]  /*3cc0*/  @!P4 IMAD.IADD R4, R4, 0x1, -R2 ;  /* 0x000000010404c824 */ /* 0x000fe200078e0a02 */
[C---:B------:R-:W-:Y:S01]  /*3cd0*/  ISETP.GT.U32.AND P4, PT, R2.reuse, R9, PT ;  /* 0x000000090200720c */ /* 0x040fe20003f84070 */
[----:B0-----:R-:W-:Y:S02]  /*3ce0*/  IMAD.MOV.U32 R5, RZ, RZ, R8 ;  /* 0x000000ffff057224 */ /* 0x001fe400078e0008 */
[----:B------:R-:W-:Y:S01]  /*3cf0*/  @!P3 IMAD.MOV R11, RZ, RZ, -R11 ;  /* 0x000000ffff0bb224 */ /* 0x000fe200078e0a0b */
[----:B------:R-:W-:Y:S01]  /*3d00*/  ISETP.GT.U32.AND P3, PT, R2, R4, PT ;  /* 0x000000040200720c */ /* 0x000fe20003f64070 */
[----:B------:R-:W-:-:S02]  /*3d10*/  IMAD.MOV R7, RZ, RZ, -R7 ;  /* 0x000000ffff077224 */ /* 0x000fc400078e0a07 */
[----:B------:R-:W-:Y:S01]  /*3d20*/  VIADD R10, R28, 0x43 ;  /* 0x000000431c0a7836 */ /* 0x000fe20000000000 */
[----:B------:R0:W-:Y:S01]  /*3d30*/  STL [R1+0xd4], R11 ;  /* 0x0000d40b01007387 */ /* 0x0001e20000100800 */
[C---:B------:R-:W-:Y:S01]  /*3d40*/  IMAD R13, R2.reuse, R6, R13 ;  /* 0x00000006020d7224 */ /* 0x040fe200078e020d */
[----:B------:R-:W-:Y:S01]  /*3d50*/  IABS R6, R3 ;  /* 0x0000000300067213 */ /* 0x000fe20000000000 */
[----:B------:R-:W-:Y:S02]  /*3d60*/  @!P2 IMAD.MOV R5, RZ, RZ, -R5 ;  /* 0x000000ffff05a224 */ /* 0x000fe400078e0a05 */
[----:B------:R-:W-:Y:S01]  /*3d70*/  IMAD R24, R2, R7, R24 ;  /* 0x0000000702187224 */ /* 0x000fe200078e0218 */
[----:B------:R-:W-:Y:S01]  /*3d80*/  IABS R7, R10 ;  /* 0x0000000a00077213 */ /* 0x000fe20000000000 */
[----:B------:R-:W-:Y:S01]  /*3d90*/  IMAD.HI.U32 R8, R0, R6, RZ ;  /* 0x0000000600087227 */ /* 0x000fe200078e00ff */
[----:B------:R-:W-:Y:S01]  /*3da0*/  ISETP.GT.U32.AND P2, PT, R2, R13, PT ;  /* 0x0000000d0200720c */ /* 0x000fe20003f44070 */
[----:B------:R1:W-:Y:S02]  /*3db0*/  STL [R1+0xf0], R5 ;  /* 0x0000f00501007387 */ /* 0x0003e40000100800 */
[----:B0-----:R-:W-:-:S02]  /*3dc0*/  IMAD.MOV.U32 R11, RZ, RZ, R19 ;  /* 0x000000ffff0b7224 */ /* 0x001fc400078e0013 */
[----:B------:R-:W-:Y:S01]  /*3dd0*/  @!P4 IMAD.IADD R9, R9, 0x1, -R2 ;  /* 0x000000010909c824 */ /* 0x000fe200078e0a02 */
[----:B------:R-:W-:Y:S01]  /*3de0*/  ISETP.GE.AND P4, PT, R14, RZ, PT ;  /* 0x000000ff0e00720c */ /* 0x000fe20003f86270 */
[----:B------:R-:W-:Y:S01]  /*3df0*/  @!P1 IMAD.MOV R11, RZ, RZ, -R11 ;  /* 0x000000ffff0b9224 */ /* 0x000fe200078e0a0b */
[----:B------:R-:W-:Y:S01]  /*3e00*/  ISETP.GT.U32.AND P1, PT, R2, R24, PT ;  /* 0x000000180200720c */ /* 0x000fe20003f24070 */
[----:B------:R-:W-:Y:S02]  /*3e10*/  IMAD.MOV R8, RZ, RZ, -R8 ;  /* 0x000000ffff087224 */ /* 0x000fe400078e0a08 */
[----:B-1----:R-:W-:Y:S01]  /*3e20*/  IMAD.MOV.U32 R5, RZ, RZ, R18 ;  /* 0x000000ffff057224 */ /* 0x002fe200078e0012 */
[----:B------:R0:W-:Y:S01]  /*3e30*/  STL [R1+0xdc], R11 ;  /* 0x0000dc0b01007387 */ /* 0x0001e20000100800 */
[----:B------:R-:W-:-:S04]  /*3e40*/  IMAD.HI.U32 R18, R0, R7, RZ ;  /* 0x0000000700127227 */ /* 0x000fc800078e00ff */
[----:B------:R-:W-:Y:S01]  /*3e50*/  @!P0 IMAD.MOV R5, RZ, RZ, -R5 ;  /* 0x000000ffff058224 */ /* 0x000fe200078e0a05 */
[----:B------:R-:W-:Y:S01]  /*3e60*/  ISETP.GE.AND P0, PT, R17, RZ, PT ;  /* 0x000000ff1100720c */ /* 0x000fe20003f06270 */
[----:B------:R-:W-:Y:S02]  /*3e70*/  IMAD.MOV R18, RZ, RZ, -R18 ;  /* 0x000000ffff127224 */ /* 0x000fe400078e0a12 */
[----:B------:R-:W-:Y:S01]  /*3e80*/  @!P3 IMAD.IADD R4, R4, 0x1, -R2 ;  /* 0x000000010404b824 */ /* 0x000fe200078e0a02 */
[----:B------:R1:W-:Y:S01]  /*3e90*/  STL [R1+0xec], R5 ;  /* 0x0000ec0501007387 */ /* 0x0003e20000100800 */
[----:B------:R-:W-:Y:S01]  /*3ea0*/  IMAD R6, R2, R8, R6 ;  /* 0x0000000802067224 */ /* 0x000fe200078e0206 */
[----:B------:R-:W-:Y:S01]  /*3eb0*/  ISETP.GE.AND P3, PT, R3, RZ, PT ;  /* 0x000000ff0300720c */ /* 0x000fe20003f66270 */
[----:B0-----:R-:W-:Y:S02]  /*3ec0*/  IMAD.MOV.U32 R11, RZ, RZ, R9 ;  /* 0x000000ffff0b7224 */ /* 0x001fe400078e0009 */
[----:B------:R-:W-:-:S02]  /*3ed0*/  @!P2 IMAD.IADD R13, R13, 0x1, -R2 ;  /* 0x000000010d0da824 */ /* 0x000fc400078e0a02 */
[C---:B------:R-:W-:Y:S02]  /*3ee0*/  IMAD R7, R2.reuse, R18, R7 ;  /* 0x0000001202077224 */ /* 0x040fe400078e0207 */
[----:B------:R-:W-:Y:S01]  /*3ef0*/  @!P5 IMAD.MOV R11, RZ, RZ, -R11 ;  /* 0x000000ffff0bd224 */ /* 0x000fe200078e0a0b */
[C---:B------:R-:W-:Y:S01]  /*3f00*/  ISETP.GT.U32.AND P5, PT, R2.reuse, R6, PT ;  /* 0x000000060200720c */ /* 0x040fe20003fa4070 */
[----:B-1----:R-:W-:Y:S01]  /*3f10*/  IMAD.MOV.U32 R5, RZ, RZ, R4 ;  /* 0x000000ffff057224 */ /* 0x002fe200078e0004 */
[----:B------:R-:W-:Y:S01]  /*3f20*/  ISETP.GT.U32.AND P2, PT, R2, R13, PT ;  /* 0x0000000d0200720c */ /* 0x000fe20003f44070 */
[--C-:B------:R-:W-:Y:S01]  /*3f30*/  @!P1 IMAD.IADD R24, R24, 0x1, -R2.reuse ;  /* 0x0000000118189824 */ /* 0x100fe200078e0a02 */
[----:B------:R-:W-:Y:S01]  /*3f40*/  STL [R1+0xe0], R11 ;  /* 0x0000e00b01007387 */ /* 0x000fe20000100800 */
[----:B------:R-:W-:Y:S01]  /*3f50*/  @!P6 IMAD.MOV R5, RZ, RZ, -R5 ;  /* 0x000000ffff05e224 */ /* 0x000fe200078e0a05 */
[----:B------:R-:W-:Y:S01]  /*3f60*/  ISETP.GT.U32.AND P6, PT, R2, R7, PT ;  /* 0x000000070200720c */ /* 0x000fe20003fc4070 */
[----:B------:R-:W-:Y:S01]  /*3f70*/  VIADD R3, R28, 0x42 ;  /* 0x000000421c037836 */ /* 0x000fe20000000000 */
[----:B------:R-:W-:Y:S01]  /*3f80*/  ISETP.GT.U32.AND P1, PT, R2, R24, PT ;  /* 0x000000180200720c */ /* 0x000fe20003f24070 */
[C---:B------:R-:W-:Y:S01]  /*3f90*/  VIADD R8, R28.reuse, 0x41 ;  /* 0x000000411c087836 */ /* 0x040fe20000000000 */
[----:B------:R0:W-:Y:S01]  /*3fa0*/  STL [R1+0xe8], R5 ;  /* 0x0000e80501007387 */ /* 0x0001e20000100800 */
[----:B------:R-:W-:Y:S01]  /*3fb0*/  VIADD R19, R28, 0x40 ;  /* 0x000000401c137836 */ /* 0x000fe20000000000 */
[----:B------:R-:W-:Y:S01]  /*3fc0*/  IABS R9, R3 ;  /* 0x0000000300097213 */ /* 0x000fe20000000000 */
[--C-:B------:R-:W-:Y:S01]  /*3fd0*/  @!P5 IMAD.IADD R6, R6, 0x1, -R2.reuse ;  /* 0x000000010606d824 */ /* 0x100fe200078e0a02 */
[----:B------:R-:W-:Y:S01]  /*3fe0*/  IABS R4, R8 ;  /* 0x0000000800047213 */ /* 0x000fe20000000000 */
[----:B------:R-:W-:Y:S01]  /*3ff0*/  @!P2 IMAD.IADD R13, R13, 0x1, -R2 ;  /* 0x000000010d0da824 */ /* 0x000fe200078e0a02 */
[----:B------:R-:W-:Y:S01]  /*4000*/  ISETP.GE.AND P2, PT, R10, RZ, PT ;  /* 0x000000ff0a00720c */ /* 0x000fe20003f46270 */
[----:B------:R-:W-:Y:S01]  /*4010*/  IMAD.HI.U32 R10, R0, R9, RZ ;  /* 0x00000009000a7227 */ /* 0x000fe200078e00ff */
[----:B------:R-:W-:-:S02]  /*4020*/  ISETP.GT.U32.AND P5, PT, R2, R6, PT ;  /* 0x000000060200720c */ /* 0x000fc40003fa4070 */
[----:B------:R-:W-:Y:S01]  /*4030*/  IABS R18, R19 ;  /* 0x0000001300127213 */ /* 0x000fe20000000000 */
[--C-:B------:R-:W-:Y:S02]  /*4040*/  @!P6 IMAD.IADD R7, R7, 0x1, -R2.reuse ;  /* 0x000000010707e824 */ /* 0x100fe400078e0a02 */
[----:B------:R-:W-:Y:S01]  /*4050*/  @!P1 IMAD.IADD R24, R24, 0x1, -R2 ;  /* 0x0000000118189824 */ /* 0x000fe200078e0a02 */
[----:B------:R-:W-:Y:S01]  /*4060*/  ISETP.GE.AND P1, PT, R3, RZ, PT ;  /* 0x000000ff0300720c */ /* 0x000fe20003f26270 */
[----:B0-----:R-:W-:Y:S01]  /*4070*/  IMAD.MOV.U32 R5, RZ, RZ, R13 ;  /* 0x000000ffff057224 */ /* 0x001fe200078e000d */
[----:B------:R-:W-:Y:S01]  /*4080*/  ISETP.GT.U32.AND P6, PT, R2, R7, PT ;  /* 0x000000070200720c */ /* 0x000fe20003fc4070 */
[----:B------:R-:W-:-:S04]  /*4090*/  IMAD.HI.U32 R3, R0, R4, RZ ;  /* 0x0000000400037227 */ /* 0x000fc800078e00ff */
[----:B------:R-:W-:Y:S02]  /*40a0*/  IMAD.MOV R10, RZ, RZ, -R10 ;  /* 0x000000ffff0a7224 */ /* 0x000fe400078e0a0a */
[----:B------:R-:W-:Y:S01]  /*40b0*/  @!P0 IMAD.MOV R5, RZ, RZ, -R5 ;  /* 0x000000ffff058224 */ /* 0x000fe200078e0a05 */
[----:B------:R-:W-:Y:S01]  /*40c0*/  ISETP.GE.AND P0, PT, R8, RZ, PT ;  /* 0x000000ff0800720c */ /* 0x000fe20003f06270 */
[----:B------:R-:W-:Y:S02]  /*40d0*/  IMAD.MOV R3, RZ, RZ, -R3 ;  /* 0x000000ffff037224 */ /* 0x000fe400078e0a03 */
[C---:B------:R-:W-:Y:S01]  /*40e0*/  IMAD R8, R2.reuse, R10, R9 ;  /* 0x0000000a02087224 */ /* 0x040fe200078e0209 */
[----:B------:R0:W-:Y:S01]  /*40f0*/  STL [R1+0xe4], R5 ;  /* 0x0000e40501007387 */ /* 0x0001e20000100800 */
[----:B------:R-:W-:Y:S02]  /*4100*/  IMAD R4, R2, R3, R4 ;  /* 0x0000000302047224 */ /* 0x000fe400078e0204 */
[--C-:B------:R-:W-:Y:S01]  /*4110*/  @!P5 IMAD.IADD R6, R6, 0x1, -R2.reuse ;  /* 0x000000010606d824 */ /* 0x100fe200078e0a02 */
[C---:B------:R-:W-:Y:S01]  /*4120*/  ISETP.GT.U32.AND P5, PT, R2.reuse, R8, PT ;  /* 0x000000080200720c */ /* 0x040fe20003fa4070 */
[----:B------:R-:W-:Y:S01]  /*4130*/  @!P6 IMAD.IADD R7, R7, 0x1, -R2 ;  /* 0x000000010707e824 */ /* 0x000fe200078e0a02 */
[----:B------:R-:W-:Y:S01]  /*4140*/  ISETP.GT.U32.AND P6, PT, R2, R4, PT ;  /* 0x000000040200720c */ /* 0x000fe20003fc4070 */
[----:B------:R-:W-:-:S02]  /*4150*/  VIADD R9, R28, 0x3f ;  /* 0x0000003f1c097836 */ /* 0x000fc40000000000 */
[----:B------:R-:W-:-:S03]  /*4160*/  IMAD.HI.U32 R10, R0, R18, RZ ;  /* 0x00000012000a7227 */ /* 0x000fc600078e00ff */
[----:B------:R-:W-:Y:S01]  /*4170*/  IABS R20, R9 ;  /* 0x0000000900147213 */ /* 0x000fe20000000000 */
[----:B------:R-:W-:Y:S02]  /*4180*/  IMAD.MOV R10, RZ, RZ, -R10 ;  /* 0x000000ffff0a7224 */ /* 0x000fe400078e0a0a */
[----:B0-----:R-:W-:Y:S02]  /*4190*/  IMAD.MOV.U32 R5, RZ, RZ, R24 ;  /* 0x000000ffff057224 */ /* 0x001fe400078e0018 */
[----:B------:R-:W-:Y:S02]  /*41a0*/  @!P5 IMAD.IADD R8, R8, 0x1, -R2 ;  /* 0x000000010808d824 */ /* 0x000fe400078e0a02 */
[----:B------:R-:W-:Y:S02]  /*41b0*/  VIADD R13, R28, 0x3e ;  /* 0x0000003e1c0d7836 */ /* 0x000fe40000000000 */
[----:B------:R-:W-:Y:S02]  /*41c0*/  IMAD R18, R2, R10, R18 ;  /* 0x0000000a02127224 */ /* 0x000fe400078e0212 */
[----:B------:R-:W-:Y:S01]  /*41d0*/  @!P6 IMAD.IADD R4, R4, 0x1, -R2 ;  /* 0x000000010404e824 */ /* 0x000fe200078e0a02 */
[----:B------:R-:W-:Y:S01]  /*41e0*/  ISETP.GT.U32.AND P6, PT, R2, R8, PT ;  /* 0x000000080200720c */ /* 0x000fe20003fc4070 */
[----:B------:R-:W-:Y:S01]  /*41f0*/  IMAD.HI.U32 R25, R0, R20, RZ ;  /* 0x0000001400197227 */ /* 0x000fe200078e00ff */
[----:B------:R-:W-:-:S02]  /*4200*/  IABS R17, R13 ;  /* 0x0000000d00117213 */ /* 0x000fc40000000000 */
[----:B------:R-:W-:Y:S01]  /*4210*/  ISETP.GT.U32.AND P5, PT, R2, R18, PT ;  /* 0x000000120200720c */ /* 0x000fe20003fa4070 */
[----:B------:R-:W-:Y:S01]  /*4220*/  @!P4 IMAD.MOV R5, RZ, RZ, -R5 ;  /* 0x000000ffff05c224 */ /* 0x000fe200078e0a05 */
[----:B------:R-:W-:Y:S01]  /*4230*/  ISETP.GE.AND P4, PT, R19, RZ, PT ;  /* 0x000000ff1300720c */ /* 0x000fe20003f86270 */
[----:B------:R-:W-:Y:S02]  /*4240*/  VIADD R3, R28, 0x3d ;  /* 0x0000003d1c037836 */ /* 0x000fe40000000000 */
[----:B------:R-:W-:Y:S01]  /*4250*/  IMAD.MOV R25, RZ, RZ, -R25 ;  /* 0x000000ffff197224 */ /* 0x000fe200078e0a19 */
[----:B------:R0:W-:Y:S01]  /*4260*/  STL [R1+0xd8], R5 ;  /* 0x0000d80501007387 */ /* 0x0001e20000100800 */
[----:B------:R-:W-:Y:S01]  /*4270*/  IMAD.HI.U32 R21, R0, R17, RZ ;  /* 0x0000001100157227 */ /* 0x000fe200078e00ff */
[----:B------:R-:W-:-:S03]  /*4280*/  IABS R14, R3 ;  /* 0x00000003000e7213 */ /* 0x000fc60000000000 */
[----:B------:R-:W-:Y:S02]  /*4290*/  IMAD R19, R2, R25, R20 ;  /* 0x0000001902137224 */ /* 0x000fe400078e0214 */
[----:B------:R-:W-:Y:S02]  /*42a0*/  IMAD.MOV R21, RZ, RZ, -R21 ;  /* 0x000000ffff157224 */ /* 0x000fe400078e0a15 */
[----:B------:R-:W-:Y:S01]  /*42b0*/  @!P6 IMAD.IADD R8, R8, 0x1, -R2 ;  /* 0x000000010808e824 */ /* 0x000fe200078e0a02 */
[----:B------:R-:W-:Y:S01]  /*42c0*/  ISETP.GT.U32.AND P6, PT, R2, R19, PT ;  /* 0x000000130200720c */ /* 0x000fe20003fc4070 */
[----:B0-----:R-:W-:Y:S02]  /*42d0*/  IMAD.MOV.U32 R5, RZ, RZ, R6 ;  /* 0x000000ffff057224 */ /* 0x001fe400078e0006 */
[----:B------:R-:W-:-:S04]  /*42e0*/  IMAD.HI.U32 R6, R0, R14, RZ ;  /* 0x0000000e00067227 */ /* 0x000fc800078e00ff */
[----:B------:R-:W-:Y:S02]  /*42f0*/  @!P3 IMAD.MOV R5, RZ, RZ, -R5 ;  /* 0x000000ffff05b224 */ /* 0x000fe400078e0a05 */
[----:B------:R-:W-:Y:S02]  /*4300*/  IMAD R17, R2, R21, R17 ;  /* 0x0000001502117224 */ /* 0x000fe400078e0211 */
[----:B------:R-:W-:Y:S01]  /*4310*/  @!P5 IMAD.IADD R18, R18, 0x1, -R2 ;  /* 0x000000011212d824 */ /* 0x000fe200078e0a02 */
[----:B------:R0:W-:Y:S01]  /*4320*/  STL [R1+0xd0], R5 ;  /* 0x0000d00501007387 */ /* 0x0001e20000100800 */
[----:B------:R-:W-:Y:S01]  /*4330*/  ISETP.GT.U32.AND P5, PT, R2, R4, PT ;  /* 0x000000040200720c */ /* 0x000fe20003fa4070 */
[----:B------:R-:W-:Y:S02]  /*4340*/  IMAD.MOV R6, RZ, RZ, -R6 ;  /* 0x000000ffff067224 */ /* 0x000fe400078e0a06 */
[----:B------:R-:W-:Y:S01]  /*4350*/  VIADD R10, R28, 0x3c ;  /* 0x0000003c1c0a7836 */ /* 0x000fe20000000000 */
[----:B------:R-:W-:Y:S01]  /*4360*/  ISETP.GT.U32.AND P3, PT, R2, R18, PT ;  /* 0x000000120200720c */ /* 0x000fe20003f64070 */
[----:B------:R-:W-:-:S02]  /*4370*/  IMAD.MOV.U32 R11, RZ, RZ, R7 ;  /* 0x000000ffff0b7224 */ /* 0x000fc400078e0007 */
[----:B------:R-:W-:Y:S01]  /*4380*/  @!P6 IMAD.IADD R19, R19, 0x1, -R2 ;  /* 0x000000011313e824 */ /* 0x000fe200078e0a02 */
[----:B------:R-:W-:Y:S01]  /*4390*/  IABS R20, R10 ;  /* 0x0000000a00147213 */ /* 0x000fe20000000000 */
[----:B0-----:R-:W-:Y:S02]  /*43a0*/  IMAD.MOV.U32 R5, RZ, RZ, R8 ;  /* 0x000000ffff057224 */ /* 0x001fe400078e0008 */
[C---:B------:R-:W-:Y:S02]  /*43b0*/  IMAD R8, R2.reuse, R6, R14 ;  /* 0x0000000602087224 */ /* 0x040fe400078e020e */
[----:B------:R-:W-:Y:S01]  /*43c0*/  @!P1 IMAD.MOV R5, RZ, RZ, -R5 ;  /* 0x000000ffff059224 */ /* 0x000fe200078e0a05 */
[C---:B------:R-:W-:Y:S01]  /*43d0*/  ISETP.GT.U32.AND P1, PT, R2.reuse, R17, PT ;  /* 0x000000110200720c */ /* 0x040fe20003f24070 */
[----:B------:R-:W-:Y:S01]  /*43e0*/  @!P2 IMAD.MOV R11, RZ, RZ, -R11 ;  /* 0x000000ffff0ba224 */ /* 0x000fe200078e0a0b */
[----:B------:R-:W-:Y:S01]  /*43f0*/  ISETP.GT.U32.AND P6, PT, R2, R8, PT ;  /* 0x000000080200720c */ /* 0x000fe20003fc4070 */
[----:B------:R-:W-:Y:S01]  /*4400*/  @!P5 IMAD.IADD R4, R4, 0x1, -R2 ;  /* 0x000000010404d824 */ /* 0x000fe200078e0a02 */
[----:B------:R-:W-:Y:S01]  /*4410*/  ISETP.GE.AND P2, PT, R9, RZ, PT ;  /* 0x000000ff0900720c */ /* 0x000fe20003f46270 */
[----:B------:R-:W-:Y:S01]  /*4420*/  IMAD.HI.U32 R7, R0, R20, RZ ;  /* 0x0000001400077227 */ /* 0x000fe200078e00ff */
[----:B------:R-:W-:Y:S01]  /*4430*/  STL [R1+0xc8], R11 ;  /* 0x0000c80b01007387 */ /* 0x000fe20000100800 */
[----:B------:R-:W-:-:S02]  /*4440*/  ISETP.GE.AND P5, PT, R13, RZ, PT ;  /* 0x000000ff0d00720c */ /* 0x000fc40003fa6270 */
[----:B------:R-:W-:Y:S01]  /*4450*/  IMAD.MOV R7, RZ, RZ, -R7 ;  /* 0x000000ffff077224 */ /* 0x000fe200078e0a07 */
[----:B------:R0:W-:Y:S01]  /*4460*/  STL [R1+0xc4], R5 ;  /* 0x0000c40501007387 */ /* 0x0001e20000100800 */
[----:B------:R-:W-:Y:S02]  /*4470*/  VIADD R6, R28, 0x3b ;  /* 0x0000003b1c067836 */ /* 0x000fe40000000000 */
[--C-:B------:R-:W-:Y:S01]  /*4480*/  @!P1 IMAD.IADD R17, R17, 0x1, -R2.reuse ;  /* 0x0000000111119824 */ /* 0x100fe200078e0a02 */
[----:B------:R-:W-:Y:S01]  /*4490*/  ISETP.GT.U32.AND P1, PT, R2, R19, PT ;  /* 0x000000130200720c */ /* 0x000fe20003f24070 */
[----:B------:R-:W-:Y:S01]  /*44a0*/  @!P3 IMAD.IADD R18, R18, 0x1, -R2 ;  /* 0x000000011212b824 */ /* 0x000fe200078e0a02 */
[----:B------:R-:W-:Y:S01]  /*44b0*/  ISETP.GE.AND P3, PT, R3, RZ, PT ;  /* 0x000000ff0300720c */ /* 0x000fe20003f66270 */
[----:B------:R-:W-:Y:S01]  /*44c0*/  IMAD R3, R2, R7, R20 ;  /* 0x0000000702037224 */ /* 0x000fe200078e0214 */
[----:B------:R-:W-:Y:S01]  /*44d0*/  IABS R20, R6 ;  /* 0x0000000600147213 */ /* 0x000fe20000000000 */
[----:B------:R-:W-:-:S02]  /*44e0*/  @!P6 IMAD.IADD R8, R8, 0x1, -R2 ;  /* 0x000000010808e824 */ /* 0x000fc400078e0a02 */
[----:B0-----:R-:W-:Y:S02]  /*44f0*/  IMAD.MOV.U32 R5, RZ, RZ, R4 ;  /* 0x000000ffff057224 */ /* 0x001fe400078e0004 */
[----:B------:R-:W-:Y:S01]  /*4500*/  IMAD.HI.U32 R24, R0, R20, RZ ;  /* 0x0000001400187227 */ /* 0x000fe200078e00ff */
[----:B------:R-:W-:-:S03]  /*4510*/  ISETP.GT.U32.AND P6, PT, R2, R8, PT ;  /* 0x000000080200720c */ /* 0x000fc60003fc4070 */
[----:B------:R-:W-:Y:S01]  /*4520*/  @!P0 IMAD.MOV R5, RZ, RZ, -R5 ;  /* 0x000000ffff058224 */ /* 0x000fe200078e0a05 */
[C---:B------:R-:W-:Y:S01]  /*4530*/  ISETP.GT.U32.AND P0, PT, R2.reuse, R17, PT ;  /* 0x000000110200720c */ /* 0x040fe20003f04070 */
[----:B------:R-:W-:Y:S01]  /*4540*/  @!P1 IMAD.IADD R19, R19, 0x1, -R2 ;  /* 0x0000000113139824 */ /* 0x000fe200078e0a02 */
[----:B------:R-:W-:Y:S01]  /*4550*/  ISETP.GT.U32.AND P1, PT, R2, R3, PT ;  /* 0x000000030200720c */ /* 0x000fe20003f24070 */
[----:B------:R-:W-:Y:S01]  /*4560*/  IMAD.MOV R24, RZ, RZ, -R24 ;  /* 0x000000ffff187224 */ /* 0x000fe200078e0a18 */
[----:B------:R0:W-:Y:S01]  /*4570*/  STL [R1+0xc0], R5 ;  /* 0x0000c00501007387 */ /* 0x0001e20000100800 */
[C---:B------:R-:W-:Y:S02]  /*4580*/  VIADD R14, R28.reuse, 0x3a ;  /* 0x0000003a1c0e7836 */ /* 0x040fe40000000000 */
[C---:B------:R-:W-:Y:S02]  /*4590*/  VIADD R9, R28.reuse, 0x39 ;  /* 0x000000391c097836 */ /* 0x040fe40000000000 */
[----:B------:R-:W-:Y:S01]  /*45a0*/  VIADD R4, R28, 0x38 ;  /* 0x000000381c047836 */ /* 0x000fe20000000000 */
[----:B------:R-:W-:Y:S01]  /*45b0*/  IABS R21, R14 ;  /* 0x0000000e00157213 */ /* 0x000fe20000000000 */
[--C-:B------:R-:W-:Y:S01]  /*45c0*/  @!P6 IMAD.IADD R8, R8, 0x1, -R2.reuse ;  /* 0x000000010808e824 */ /* 0x100fe200078e0a02 */
[----:B------:R-:W-:Y:S01]  /*45d0*/  IABS R13, R9 ;  /* 0x00000009000d7213 */ /* 0x000fe20000000000 */
[----:B------:R-:W-:Y:S01]  /*45e0*/  @!P0 IMAD.IADD R17, R17, 0x1, -R2 ;  /* 0x0000000111118824 */ /* 0x000fe200078e0a02 */
[----:B------:R-:W-:Y:S01]  /*45f0*/  ISETP.GE.AND P0, PT, R10, RZ, PT ;  /* 0x000000ff0a00720c */ /* 0x000fe20003f06270 */
[----:B------:R-:W-:Y:S01]  /*4600*/  IMAD R10, R2, R24, R20 ;  /* 0x00000018020a7224 */ /* 0x000fe200078e0214 */
[----:B------:R-:W-:Y:S01]  /*4610*/  IABS R7, R4 ;  /* 0x0000000400077213 */ /* 0x000fe20000000000 */
[----:B------:R-:W-:Y:S01]  /*4620*/  @!P1 IMAD.IADD R3, R3, 0x1, -R2 ;  /* 0x0000000103039824 */ /* 0x000fe200078e0a02 */
[----:B------:R-:W-:Y:S01]  /*4630*/  ISETP.GE.AND P1, PT, R6, RZ, PT ;  /* 0x000000ff0600720c */ /* 0x000fe20003f26270 */
[----:B------:R-:W-:Y:S01]  /*4640*/  IMAD.MOV.U32 R11, RZ, RZ, R18 ;  /* 0x000000ffff0b7224 */ /* 0x000fe200078e0012 */
[----:B------:R-:W-:Y:S01]  /*4650*/  ISETP.GT.U32.AND P6, PT, R2, R10, PT ;  /* 0x0000000a0200720c */ /* 0x000fe20003fc4070 */
[----:B------:R-:W-:-:S04]  /*4660*/  IMAD.HI.U32 R20, R0, R21, RZ ;  /* 0x0000001500147227 */ /* 0x000fc800078e00ff */
[----:B------:R-:W-:-:S04]  /*4670*/  IMAD.HI.U32 R25, R0, R13, RZ ;  /* 0x0000000d00197227 */ /* 0x000fc800078e00ff */
[----:B------:R-:W-:Y:S01]  /*4680*/  @!P4 IMAD.MOV R11, RZ, RZ, -R11 ;  /* 0x000000ffff0bc224 */ /* 0x000fe200078e0a0b */
[----:B------:R-:W-:Y:S01]  /*4690*/  ISETP.GT.U32.AND P4, PT, R2, R3, PT ;  /* 0x000000030200720c */ /* 0x000fe20003f84070 */
[----:B------:R-:W-:-:S03]  /*46a0*/  IMAD.HI.U32 R24, R0, R7, RZ ;  /* 0x0000000700187227 */ /* 0x000fc600078e00ff */
[----:B------:R1:W-:Y:S01]  /*46b0*/  STL [R1+0xbc], R11 ;  /* 0x0000bc0b01007387 */ /* 0x0003e20000100800 */
[----:B------:R-:W-:Y:S02]  /*46c0*/  IMAD.MOV R20, RZ, RZ, -R20 ;  /* 0x000000ffff147224 */ /* 0x000fe400078e0a14 */
[----:B------:R-:W-:Y:S02]  /*46d0*/  IMAD.MOV R25, RZ, RZ, -R25 ;  /* 0x000000ffff197224 */ /* 0x000fe400078e0a19 */
[----:B------:R-:W-:Y:S02]  /*46e0*/  IMAD.MOV R24, RZ, RZ, -R24 ;  /* 0x000000ffff187224 */ /* 0x000fe400078e0a18 */
[C---:B------:R-:W-:Y:S02]  /*46f0*/  IMAD R20, R2.reuse, R20, R21 ;  /* 0x0000001402147224 */ /* 0x040fe400078e0215 */
[----:B------:R-:W-:Y:S02]  /*4700*/  IMAD R13, R2, R25, R13 ;  /* 0x00000019020d7224 */ /* 0x000fe400078e020d */
[----:B------:R-:W-:-:S02]  /*4710*/  @!P6 IMAD.IADD R10, R10, 0x1, -R2 ;  /* 0x000000010a0ae824 */ /* 0x000fc400078e0a02 */
[----:B0-----:R-:W-:Y:S02]  /*4720*/  IMAD.MOV.U32 R5, RZ, RZ, R19 ;  /* 0x000000ffff057224 */ /* 0x001fe400078e0013 */
[----:B-1----:R-:W-:Y:S01]  /*4730*/  IMAD.MOV.U32 R11, RZ, RZ, R17 ;  /* 0x000000ffff0b7224 */ /* 0x002fe200078e0011 */
[----:B------:R-:W-:Y:S01]  /*4740*/  ISETP.GT.U32.AND P6, PT, R2, R10, PT ;  /* 0x0000000a0200720c */ /* 0x000fe20003fc4070 */
[----:B------:R-:W-:Y:S02]  /*4750*/  VIADD R6, R28, 0x37 ;  /* 0x000000371c067836 */ /* 0x000fe40000000000 */
[C---:B------:R-:W-:Y:S02]  /*4760*/  IMAD R7, R2.reuse, R24, R7 ;  /* 0x0000001802077224 */ /* 0x040fe400078e0207 */
[----:B------:R-:W-:Y:S01]  /*4770*/  @!P2 IMAD.MOV R5, RZ, RZ, -R5 ;  /* 0x000000ffff05a224 */ /* 0x000fe200078e0a05 */
[C---:B------:R-:W-:Y:S01]  /*4780*/  ISETP.GT.U32.AND P2, PT, R2.reuse, R20, PT ;  /* 0x000000140200720c */ /* 0x040fe20003f44070 */
[----:B------:R-:W-:Y:S01]  /*4790*/  @!P5 IMAD.MOV R11, RZ, RZ, -R11 ;  /* 0x000000ffff0bd224 */ /* 0x000fe200078e0a0b */
[----:B------:R-:W-:Y:S01]  /*47a0*/  ISETP.GT.U32.AND P5, PT, R2, R13, PT ;  /* 0x0000000d0200720c */ /* 0x000fe20003fa4070 */
[--C-:B------:R-:W-:Y:S01]  /*47b0*/  @!P4 IMAD.IADD R3, R3, 0x1, -R2.reuse ;  /* 0x000000010303c824 */ /* 0x100fe200078e0a02 */
[----:B------:R-:W-:Y:S01]  /*47c0*/  IABS R18, R6 ;  /* 0x0000000600127213 */ /* 0x000fe20000000000 */
[----:B------:R-:W-:Y:S01]  /*47d0*/  VIADD R21, R28, 0x36 ;  /* 0x000000361c157836 */ /* 0x000fe20000000000 */
[----:B------:R-:W-:Y:S01]  /*47e0*/  ISETP.GT.U32.AND P4, PT, R2, R7, PT ;  /* 0x000000070200720c */ /* 0x000fe20003f84070 */
[----:B------:R0:W-:Y:S01]  /*47f0*/  STL [R1+0xb8], R5 ;  /* 0x0000b80501007387 */ /* 0x0001e20000100800 */
[----:B------:R-:W-:Y:S01]  /*4800*/  @!P6 IMAD.IADD R10, R10, 0x1, -R2 ;  /* 0x000000010a0ae824 */ /* 0x000fe200078e0a02 */
[----:B------:R-:W-:Y:S01]  /*4810*/  ISETP.GE.AND P6, PT, R9, RZ, PT ;  /* 0x000000ff0900720c */ /* 0x000fe20003fc6270 */
[----:B------:R-:W-:Y:S01]  /*4820*/  IMAD.HI.U32 R17, R0, R18, RZ ;  /* 0x0000001200117227 */ /* 0x000fe200078e00ff */
[----:B------:R-:W-:Y:S01]  /*4830*/  IABS R19, R21 ;  /* 0x0000001500137213 */ /* 0x000fe20000000000 */
[----:B------:R-:W-:Y:S02]  /*4840*/  STL [R1+0xb0], R11 ;  /* 0x0000b00b01007387 */ /* 0x000fe40000100800 */
[----:B------:R-:W-:-:S02]  /*4850*/  IMAD.MOV R17, RZ, RZ, -R17 ;  /* 0x000000ffff117224 */ /* 0x000fc400078e0a11 */
[----:B------:R-:W-:Y:S01]  /*4860*/  @!P2 IMAD.IADD R20, R20, 0x1, -R2 ;  /* 0x000000011414a824 */ /* 0x000fe200078e0a02 */
[----:B------:R-:W-:Y:S01]  /*4870*/  ISETP.GE.AND P2, PT, R4, RZ, PT ;  /* 0x000000ff0400720c */ /* 0x000fe20003f46270 */
[----:B0-----:R-:W-:Y:S02]  /*4880*/  IMAD.MOV.U32 R5, RZ, RZ, R8 ;  /* 0x000000ffff057224 */ /* 0x001fe400078e0008 */
[----:B------:R-:W-:Y:S01]  /*4890*/  @!P5 IMAD.IADD R13, R13, 0x1, -R2 ;  /* 0x000000010d0dd824 */ /* 0x000fe200078e0a02 */
[----:B------:R-:W-:Y:S01]  /*48a0*/  ISETP.GT.U32.AND P5, PT, R2, R20, PT ;  /* 0x000000140200720c */ /* 0x000fe20003fa4070 */
[----:B------:R-:W-:Y:S01]  /*48b0*/  @!P3 IMAD.MOV R5, RZ, RZ, -R5 ;  /* 0x000000ffff05b224 */ /* 0x000fe200078e0a05 */
[----:B------:R-:W-:Y:S01]  /*48c0*/  ISETP.GE.AND P3, PT, R14, RZ, PT ;  /* 0x000000ff0e00720c */ /* 0x000fe20003f66270 */
[----:B------:R-:W-:Y:S02]  /*48d0*/  IMAD.MOV.U32 R8, RZ, RZ, R19 ;  /* 0x000000ffff087224 */ /* 0x000fe400078e0013 */
[C---:B------:R-:W-:Y:S01]  /*48e0*/  IMAD R9, R2.reuse, R17, R18 ;  /* 0x0000001102097224 */ /* 0x040fe200078e0212 */
[----:B------:R0:W-:Y:S01]  /*48f0*/  STL [R1+0xa8], R5 ;  /* 0x0000a80501007387 */ /* 0x0001e20000100800 */
[----:B------:R-:W-:Y:S01]  /*4900*/  @!P4 IMAD.IADD R7, R7, 0x1, -R2 ;  /* 0x000000010707c824 */ /* 0x000fe200078e0a02 */
[----:B------:R-:W-:Y:S01]  /*4910*/  ISETP.GT.U32.AND P4, PT, R2, R13, PT ;  /* 0x0000000d0200720c */ /* 0x000fe20003f84070 */
[----:B------:R-:W-:-:S04]  /*4920*/  IMAD.HI.U32 R4, R0, R8, RZ ;  /* 0x0000000800047227 */ /* 0x000fc800078e00ff */
[----:B------:R-:W-:Y:S02]  /*4930*/  IMAD.MOV R4, RZ, RZ, -R4 ;  /* 0x000000ffff047224 */ /* 0x000fe400078e0a04 */
[----:B------:R-:W-:Y:S02]  /*4940*/  VIADD R14, R28, 0x35 ;  /* 0x000000351c0e7836 */ /* 0x000fe40000000000 */
[----:B0-----:R-:W-:Y:S02]  /*4950*/  IMAD.MOV.U32 R5, RZ, RZ, R3 ;  /* 0x000000ffff057224 */ /* 0x001fe400078e0003 */
[----:B------:R-:W-:Y:S02]  /*4960*/  IMAD.MOV.U32 R3, RZ, RZ, R10 ;  /* 0x000000ffff037224 */ /* 0x000fe400078e000a */
[C---:B------:R-:W-:Y:S01]  /*4970*/  IMAD R8, R2.reuse, R4, R8 ;  /* 0x0000000402087224 */ /* 0x040fe200078e0208 */
[----:B------:R-:W-:Y:S01]  /*4980*/  IABS R4, R14 ;  /* 0x0000000e00047213 */ /* 0x000fe20000000000 */
[----:B------:R-:W-:Y:S01]  /*4990*/  @!P1 IMAD.MOV R3, RZ, RZ, -R3 ;  /* 0x000000ffff039224 */ /* 0x000fe200078e0a03 */
[C---:B------:R-:W-:Y:S01]  /*49a0*/  ISETP.GT.U32.AND P1, PT, R2.reuse, R9, PT ;  /* 0x000000090200720c */ /* 0x040fe20003f24070 */
[----:B------:R-:W-:Y:S01]  /*49b0*/  @!P0 IMAD.MOV R5, RZ, RZ, -R5 ;  /* 0x000000ffff058224 */ /* 0x000fe200078e0a05 */
[----:B------:R-:W-:Y:S01]  /*49c0*/  ISETP.GT.U32.AND P0, PT, R2, R7, PT ;  /* 0x000000070200720c */ /* 0x000fe20003f04070 */
[----:B------:R-:W-:-:S02]  /*49d0*/  VIADD R10, R28, 0x34 ;  /* 0x000000341c0a7836 */ /* 0x000fc40000000000 */
[--C-:B------:R-:W-:Y:S01]  /*49e0*/  @!P5 IMAD.IADD R20, R20, 0x1, -R2.reuse ;  /* 0x000000011414d824 */ /* 0x100fe200078e0a02 */
[----:B------:R0:W-:Y:S01]  /*49f0*/  STL [R1+0xa4], R5 ;  /* 0x0000a40501007387 */ /* 0x0001e20000100800 */
[--C-:B------:R-:W-:Y:S01]  /*4a00*/  @!P4 IMAD.IADD R13, R13, 0x1, -R2.reuse ;  /* 0x000000010d0dc824 */ /* 0x100fe200078e0a02 */
[----:B------:R-:W-:Y:S01]  /*4a10*/  ISETP.GT.U32.AND P4, PT, R2, R8, PT ;  /* 0x000000080200720c */ /* 0x000fe20003f84070 */
[----:B------:R-:W-:Y:S01]  /*4a20*/  IMAD.HI.U32 R19, R0, R4, RZ ;  /* 0x0000000400137227 */ /* 0x000fe200078e00ff */
[----:B------:R1:W-:Y:S01]  /*4a30*/  STL [R1+0xa0], R3 ;  /* 0x0000a00301007387 */ /* 0x0003e20000100800 */
[----:B------:R-:W-:Y:S02]  /*4a40*/  ISETP.GE.AND P5, PT, R6, RZ, PT ;  /* 0x000000ff0600720c */ /* 0x000fe40003fa6270 */
[--C-:B------:R-:W-:Y:S01]  /*4a50*/  @!P1 IMAD.IADD R9, R9, 0x1, -R2.reuse ;  /* 0x0000000109099824 */ /* 0x100fe200078e0a02 */
[----:B------:R-:W-:Y:S01]  /*4a60*/  ISETP.GE.AND P1, PT, R14, RZ, PT ;  /* 0x000000ff0e00720c */ /* 0x000fe20003f26270 */
[----:B------:R-:W-:Y:S01]  /*4a70*/  @!P0 IMAD.IADD R7, R7, 0x1, -R2 ;  /* 0x0000000107078824 */ /* 0x000fe200078e0a02 */
[----:B------:R-:W-:Y:S01]  /*4a80*/  ISETP.GE.AND P0, PT, R21, RZ, PT ;  /* 0x000000ff1500720c */ /* 0x000fe20003f06270 */
[----:B0-----:R-:W-:-:S02]  /*4a90*/  IMAD.MOV.U32 R5, RZ, RZ, R20 ;  /* 0x000000ffff057224 */ /* 0x001fc400078e0014 */
[----:B------:R-:W-:Y:S01]  /*4aa0*/  IMAD.MOV R19, RZ, RZ, -R19 ;  /* 0x000000ffff137224 */ /* 0x000fe200078e0a13 */
[----:B-1----:R-:W-:Y:S01]  /*4ab0*/  IABS R3, R10 ;  /* 0x0000000a00037213 */ /* 0x002fe20000000000 */
[----:B------:R-:W-:Y:S01]  /*4ac0*/  @!P3 IMAD.MOV R5, RZ, RZ, -R5 ;  /* 0x000000ffff05b224 */ /* 0x000fe200078e0a05 */
[----:B------:R-:W-:Y:S01]  /*4ad0*/  ISETP.GT.U32.AND P3, PT, R2, R9, PT ;  /* 0x000000090200720c */ /* 0x000fe20003f64070 */
[----:B------:R-:W-:Y:S02]  /*4ae0*/  VIADD R6, R28, 0x33 ;  /* 0x000000331c067836 */ /* 0x000fe40000000000 */
[----:B------:R-:W-:Y:S01]  /*4af0*/  IMAD.HI.U32 R18, R0, R3, RZ ;  /* 0x0000000300127227 */ /* 0x000fe200078e00ff */
[----:B------:R0:W-:Y:S02]  /*4b00*/  STL [R1+0x90], R5 ;  /* 0x0000900501007387 */ /* 0x0001e40000100800 */
[----:B------:R-:W-:Y:S01]  /*4b10*/  IABS R17, R6 ;  /* 0x0000000600117213 */ /* 0x000fe20000000000 */
[----:B------:R-:W-:-:S02]  /*4b20*/  IMAD.MOV R14, RZ, RZ, -R18 ;  /* 0x000000ffff0e7224 */ /* 0x000fc400078e0a12 */
[----:B------:R-:W-:Y:S02]  /*4b30*/  @!P4 IMAD.IADD R8, R8, 0x1, -R2 ;  /* 0x000000010808c824 */ /* 0x000fe400078e0a02 */
[----:B------:R-:W-:Y:S02]  /*4b40*/  IMAD.MOV.U32 R11, RZ, RZ, R13 ;  /* 0x000000ffff0b7224 */ /* 0x000fe400078e000d */
[C---:B------:R-:W-:Y:S01]  /*4b50*/  IMAD R4, R2.reuse, R19, R4 ;  /* 0x0000001302047224 */ /* 0x040fe200078e0204 */
[C---:B------:R-:W-:Y:S01]  /*4b60*/  ISETP.GT.U32.AND P4, PT, R2.reuse, R8, PT ;  /* 0x000000080200720c */ /* 0x040fe20003f84070 */
[----:B0-----:R-:W-:Y:S02]  /*4b70*/  IMAD.MOV.U32 R5, RZ, RZ, R7 ;  /* 0x000000ffff057224 */ /* 0x001fe400078e0007 */
[C---:B------:R-:W-:Y:S02]  /*4b80*/  IMAD R3, R2.reuse, R14, R3 ;  /* 0x0000000e02037224 */ /* 0x040fe400078e0203 */
[----:B------:R-:W-:Y:S01]  /*4b90*/  @!P6 IMAD.MOV R11, RZ, RZ, -R11 ;  /* 0x000000ffff0be224 */ /* 0x000fe200078e0a0b */
[----:B------:R-:W-:Y:S01]  /*4ba0*/  ISETP.GT.U32.AND P6, PT, R2, R4, PT ;  /* 0x000000040200720c */ /* 0x000fe20003fc4070 */
[----:B------:R-:W-:Y:S01]  /*4bb0*/  @!P2 IMAD.MOV R5, RZ, RZ, -R5 ;  /* 0x000000ffff05a224 */ /* 0x000fe200078e0a05 */
[----:B------:R-:W-:Y:S01]  /*4bc0*/  ISETP.GE.AND P2, PT, R10, RZ, PT ;  /* 0x000000ff0a00720c */ /* 0x000fe20003f46270 */
[--C-:B------:R-:W-:Y:S01]  /*4bd0*/  @!P3 IMAD.IADD R9, R9, 0x1, -R2.reuse ;  /* 0x000000010909b824 */ /* 0x100fe200078e0a02 */
[----:B------:R-:W-:Y:S01]  /*4be0*/  ISETP.GT.U32.AND P3, PT, R2, R3, PT ;  /* 0x000000030200720c */ /* 0x000fe20003f64070 */
[----:B------:R-:W-:Y:S01]  /*4bf0*/  IMAD.MOV.U32 R20, RZ, RZ, R17 ;  /* 0x000000ffff147224 */ /* 0x000fe200078e0011 */
[----:B------:R-:W-:Y:S01]  /*4c00*/  STL [R1+0x94], R11 ;  /* 0x0000940b01007387 */ /* 0x000fe20000100800 */
[----:B------:R-:W-:Y:S01]  /*4c10*/  @!P4 IMAD.IADD R8, R8, 0x1, -R2 ;  /* 0x000000010808c824 */ /* 0x000fe200078e0a02 */
[----:B------:R-:W-:Y:S01]  /*4c20*/  ISETP.GE.AND P4, PT, R6, RZ, PT ;  /* 0x000000ff0600720c */ /* 0x000fe20003f86270 */
[----:B------:R-:W-:Y:S01]  /*4c30*/  IMAD.HI.U32 R7, R0, R20, RZ ;  /* 0x0000001400077227 */ /* 0x000fe200078e00ff */
[----:B------:R0:W-:Y:S03]  /*4c40*/  STL [R1+0x98], R5 ;  /* 0x0000980501007387 */ /* 0x0001e60000100800 */
[----:B------:R-:W-:-:S02]  /*4c50*/  IMAD.MOV R7, RZ, RZ, -R7 ;  /* 0x000000ffff077224 */ /* 0x000fc400078e0a07 */
[----:B------:R-:W-:Y:S02]  /*4c60*/  @!P6 IMAD.IADD R4, R4, 0x1, -R2 ;  /* 0x000000010404e824 */ /* 0x000fe400078e0a02 */
[----:B------:R-:W-:Y:S02]  /*4c70*/  IMAD R20, R2, R7, R20 ;  /* 0x0000000702147224 */ /* 0x000fe400078e0214 */
[----:B------:R-:W-:Y:S02]  /*4c80*/  @!P3 IMAD.IADD R3, R3, 0x1, -R2 ;  /* 0x000000010303b824 */ /* 0x000fe400078e0a02 */
[----:B0-----:R-:W-:Y:S02]  /*4c90*/  IMAD.MOV.U32 R5, RZ, RZ, R9 ;  /* 0x000000ffff057224 */ /* 0x001fe400078e0009 */
[----:B------:R-:W-:Y:S01]  /*4ca0*/  VIADD R24, R28, 0x32 ;  /* 0x000000321c187836 */ /* 0x000fe20000000000 */
[C---:B------:R-:W-:Y:S01]  /*4cb0*/  ISETP.GT.U32.AND P3, PT, R2.reuse, R3, PT ;  /* 0x000000030200720c */ /* 0x040fe20003f64070 */
[----:B------:R-:W-:Y:S01]  /*4cc0*/  @!P5 IMAD.MOV R5, RZ, RZ, -R5 ;  /* 0x000000ffff05d224 */ /* 0x000fe200078e0a05 */
[----:B------:R-:W-:Y:S01]  /*4cd0*/  ISETP.GT.U32.AND P5, PT, R2, R4, PT ;  /* 0x000000040200720c */ /* 0x000fe20003fa4070 */
[----:B------:R-:W-:Y:S01]  /*4ce0*/  VIADD R10, R28, 0x31 ;  /* 0x000000311c0a7836 */ /* 0x000fe20000000000 */
[----:B------:R-:W-:Y:S01]  /*4cf0*/  ISETP.GE.AND P6, PT, R24, RZ, PT ;  /* 0x000000ff1800720c */ /* 0x000fe20003fc6270 */
[C---:B------:R-:W-:Y:S01]  /*4d00*/  VIADD R9, R28.reuse, 0x30 ;  /* 0x000000301c097836 */ /* 0x040fe20000000000 */
[----:B------:R0:W-:Y:S01]  /*4d10*/  STL [R1+0x9c], R5 ;  /* 0x00009c0501007387 */ /* 0x0001e20000100800 */
[----:B------:R-:W-:Y:S01]  /*4d20*/  IABS R24, R24 ;  /* 0x0000001800187213 */ /* 0x000fe20000000000 */
[C---:B------:R-:W-:Y:S01]  /*4d30*/  VIADD R26, R28.reuse, 0x2e ;  /* 0x0000002e1c1a7836 */ /* 0x040fe20000000000 */
[----:B------:R-:W-:Y:S01]  /*4d40*/  IABS R13, R10 ;  /* 0x0000000a000d7213 */ /* 0x000fe20000000000 */
[----:B------:R-:W-:Y:S01]  /*4d50*/  VIADD R18, R28, 0x2b ;  /* 0x0000002b1c127836 */ /* 0x000fe20000000000 */
[----:B------:R-:W-:Y:S01]  /*4d60*/  IABS R7, R9 ;  /* 0x0000000900077213 */ /* 0x000fe20000000000 */
[----:B------:R-:W-:-:S04]  /*4d70*/  IMAD.HI.U32 R14, R0, R24, RZ ;  /* 0x00000018000e7227 */ /* 0x000fc800078e00ff */
[----:B0-----:R-:W-:Y:S02]  /*4d80*/  IMAD.MOV.U32 R5, RZ, RZ, R8 ;  /* 0x000000ffff057224 */ /* 0x001fe400078e0008 */
[----:B------:R-:W-:Y:S01]  /*4d90*/  @!P5 IMAD.IADD R4, R4, 0x1, -R2 ;  /* 0x000000010404d824 */ /* 0x000fe200078e0a02 */
[----:B------:R-:W-:Y:S01]  /*4da0*/  ISETP.GE.AND P5, PT, R10, RZ, PT ;  /* 0x000000ff0a00720c */ /* 0x000fe20003fa6270 */
[----:B------:R-:W-:Y:S01]  /*4db0*/  @!P0 IMAD.MOV R5, RZ, RZ, -R5 ;  /* 0x000000ffff058224 */ /* 0x000fe200078e0a05 */
[C---:B------:R-:W-:Y:S01]  /*4dc0*/  ISETP.GT.U32.AND P0, PT, R2.reuse, R20, PT ;  /* 0x000000140200720c */ /* 0x040fe20003f04070 */
[----:B------:R-:W-:Y:S02]  /*4dd0*/  IMAD.MOV R10, RZ, RZ, -R14 ;  /* 0x000000ffff0a7224 */ /* 0x000fe400078e0a0e */
[----:B------:R-:W-:Y:S01]  /*4de0*/  @!P3 IMAD.IADD R3, R3, 0x1, -R2 ;  /* 0x000000010303b824 */ /* 0x000fe200078e0a02 */
[----:B------:R0:W-:Y:S01]  /*4df0*/  STL [R1+0x1d0], R5 ;  /* 0x0001d00501007387 */ /* 0x0001e20000100800 */
[----:B------:R-:W-:Y:S01]  /*4e00*/  IMAD R24, R2, R10, R24 ;  /* 0x0000000a02187224 */ /* 0x000fe200078e0218 */
[----:B------:R-:W-:Y:S01]  /*4e10*/  ISETP.GE.AND P3, PT, R9, RZ, PT ;  /* 0x000000ff0900720c */ /* 0x000fe20003f66270 */
[----:B------:R-:W-:Y:S01]  /*4e20*/  IMAD.HI.U32 R8, R0, R13, RZ ;  /* 0x0000000d00087227 */ /* 0x000fe200078e00ff */
[----:B------:R-:W-:-:S03]  /*4e30*/  IABS R9, R18 ;  /* 0x0000001200097213 */ /* 0x000fc60000000000 */
[----:B------:R-:W-:-:S04]  /*4e40*/  IMAD.HI.U32 R6, R0, R7, RZ ;  /* 0x0000000700067227 */ /* 0x000fc800078e00ff */
[----:B------:R-:W-:Y:S02]  /*4e50*/  @!P0 IMAD.IADD R20, R20, 0x1, -R2 ;  /* 0x0000000114148824 */ /* 0x000fe400078e0a02 */
[----:B0-----:R-:W-:Y:S01]  /*4e60*/  IMAD.MOV.U32 R5, RZ, RZ, R3 ;  /* 0x000000ffff057224 */ /* 0x001fe200078e0003 */
[----:B------:R-:W-:Y:S01]  /*4e70*/  IABS R3, R26 ;  /* 0x0000001a00037213 */ /* 0x000fe20000000000 */
[----:B------:R-:W-:Y:S01]  /*4e80*/  IMAD.MOV R8, RZ, RZ, -R8 ;  /* 0x000000ffff087224 */ /* 0x000fe200078e0a08 */
[C---:B------:R-:W-:Y:S01]  /*4e90*/  ISETP.GT.U32.AND P0, PT, R2.reuse, R20, PT ;  /* 0x000000140200720c */ /* 0x040fe20003f04070 */
[----:B------:R-:W-:Y:S01]  /*4ea0*/  @!P2 IMAD.MOV R5, RZ, RZ, -R5 ;  /* 0x000000ffff05a224 */ /* 0x000fe200078e0a05 */
[C---:B------:R-:W-:Y:S01]  /*4eb0*/  ISETP.GT.U32.AND P2, PT, R2.reuse, R24, PT ;  /* 0x000000180200720c */ /* 0x040fe20003f44070 */
[----:B------:R-:W-:Y:S02]  /*4ec0*/  IMAD.MOV R6, RZ, RZ, -R6 ;  /* 0x000000ffff067224 */ /* 0x000fe400078e0a06 */
[----:B------:R-:W-:-:S02]  /*4ed0*/  IMAD R13, R2, R8, R13 ;  /* 0x00000008020d7224 */ /* 0x000fc400078e020d */
[----:B------:R-:W-:Y:S02]  /*4ee0*/  IMAD R7, R2, R6, R7 ;  /* 0x0000000602077224 */ /* 0x000fe400078e0207 */
[----:B------:R-:W-:Y:S02]  /*4ef0*/  VIADD R6, R28, 0x2f ;  /* 0x0000002f1c067836 */ /* 0x000fe40000000000 */
[----:B------:R-:W-:Y:S02]  /*4f00*/  IMAD.MOV.U32 R11, RZ, RZ, R4 ;  /* 0x000000ffff0b7224 */ /* 0x000fe400078e0004 */
[--C-:B------:R-:W-:Y:S01]  /*4f10*/  @!P0 IMAD.IADD R20, R20, 0x1, -R2.reuse ;  /* 0x0000000114148824 */ /* 0x100fe200078e0a02 */
[----:B------:R-:W-:Y:S01]  /*4f20*/  ISETP.GT.U32.AND P0, PT, R2, R13, PT ;  /* 0x0000000d0200720c */ /* 0x000fe20003f04070 */
[----:B------:R-:W-:Y:S01]  /*4f30*/  @!P1 IMAD.MOV R11, RZ, RZ, -R11 ;  /* 0x000000ffff0b9224 */ /* 0x000fe200078e0a0b */
[----:B------:R-:W-:Y:S01]  /*4f40*/  ISETP.GE.AND P1, PT, R6, RZ, PT ;  /* 0x000000ff0600720c */ /* 0x000fe20003f26270 */
[----:B------:R-:W-:Y:S01]  /*4f50*/  @!P2 IMAD.IADD R24, R24, 0x1, -R2 ;  /* 0x000000011818a824 */ /* 0x000fe200078e0a02 */
[----:B------:R-:W-:Y:S01]  /*4f60*/  IABS R6, R6 ;  /* 0x0000000600067213 */ /* 0x000fe20000000000 */
[----:B------:R-:W-:Y:S01]  /*4f70*/  VIADD R14, R28, 0x2d ;  /* 0x0000002d1c0e7836 */ /* 0x000fe20000000000 */
[----:B------:R-:W-:Y:S01]  /*4f80*/  STL [R1+0x1c8], R11 ;  /* 0x0001c80b01007387 */ /* 0x000fe20000100800 */
[----:B------:R-:W-:Y:S01]  /*4f90*/  IMAD.HI.U32 R19, R0, R3, RZ ;  /* 0x0000000300137227 */ /* 0x000fe200078e00ff */
[----:B------:R-:W-:-:S02]  /*4fa0*/  ISETP.GT.U32.AND P2, PT, R2, R24, PT ;  /* 0x000000180200720c */ /* 0x000fc40003f44070 */
[----:B------:R0:W-:Y:S01]  /*4fb0*/  STL [R1+0x1cc], R5 ;  /* 0x0001cc0501007387 */ /* 0x0001e20000100800 */
[----:B------:R-:W-:Y:S01]  /*4fc0*/  IMAD.HI.U32 R21, R0, R6, RZ ;  /* 0x0000000600157227 */ /* 0x000fe200078e00ff */
[----:B------:R-:W-:-:S03]  /*4fd0*/  IABS R8, R14 ;  /* 0x0000000e00087213 */ /* 0x000fc60000000000 */
[----:B------:R-:W-:Y:S02]  /*4fe0*/  @!P0 IMAD.IADD R13, R13, 0x1, -R2 ;  /* 0x000000010d0d8824 */ /* 0x000fe400078e0a02 */
[----:B------:R-:W-:Y:S02]  /*4ff0*/  IMAD.MOV R21, RZ, RZ, -R21 ;  /* 0x000000ffff157224 */ /* 0x000fe400078e0a15 */
[----:B------:R-:W-:Y:S01]  /*5000*/  IMAD.MOV R19, RZ, RZ, -R19 ;  /* 0x000000ffff137224 */ /* 0x000fe200078e0a13 */
[----:B------:R-:W-:Y:S01]  /*5010*/  ISETP.GT.U32.AND P0, PT, R2, R13, PT ;  /* 0x0000000d0200720c */ /* 0x000fe20003f04070 */
[----:B0-----:R-:W-:Y:S02]  /*5020*/  IMAD.MOV.U32 R5, RZ, RZ, R20 ;  /* 0x000000ffff057224 */ /* 0x001fe400078e0014 */
[----:B------:R-:W-:-:S04]  /*5030*/  IMAD.HI.U32 R4, R0, R8, RZ ;  /* 0x0000000800047227 */ /* 0x000fc800078e00ff */
[----:B------:R-:W-:Y:S01]  /*5040*/  @!P4 IMAD.MOV R5, RZ, RZ, -R5 ;  /* 0x000000ffff05c224 */ /* 0x000fe200078e0a05 */
[C---:B------:R-:W-:Y:S01]  /*5050*/  ISETP.GT.U32.AND P4, PT, R2.reuse, R7, PT ;  /* 0x000000070200720c */ /* 0x040fe20003f84070 */
[C---:B------:R-:W-:Y:S02]  /*5060*/  IMAD R6, R2.reuse, R21, R6 ;  /* 0x0000001502067224 */ /* 0x040fe400078e0206 */
[----:B------:R-:W-:Y:S01]  /*5070*/  IMAD R3, R2, R19, R3 ;  /* 0x0000001302037224 */ /* 0x000fe200078e0203 */
[----:B------:R0:W-:Y:S01]  /*5080*/  STL [R1+0x1c4], R5 ;  /* 0x0001c40501007387 */ /* 0x0001e20000100800 */
[----:B------:R-:W-:Y:S02]  /*5090*/  IMAD.MOV R19, RZ, RZ, -R4 ;  /* 0x000000ffff137224 */ /* 0x000fe400078e0a04 */
[----:B------:R-:W-:Y:S01]  /*50a0*/  @!P2 IMAD.IADD R24, R24, 0x1, -R2 ;  /* 0x000000011818a824 */ /* 0x000fe200078e0a02 */
[C---:B------:R-:W-:Y:S01]  /*50b0*/  ISETP.GT.U32.AND P2, PT, R2.reuse, R6, PT ;  /* 0x000000060200720c */ /* 0x040fe20003f44070 */
[----:B------:R-:W-:-:S02]  /*50c0*/  IMAD R8, R2, R19, R8 ;  /* 0x0000001302087224 */ /* 0x000fc400078e0208 */
[----:B------:R-:W-:Y:S02]  /*50d0*/  VIADD R17, R28, 0x2c ;  /* 0x0000002c1c117836 */ /* 0x000fe40000000000 */
[--C-:B------:R-:W-:Y:S01]  /*50e0*/  @!P4 IMAD.IADD R7, R7, 0x1, -R2.reuse ;  /* 0x000000010707c824 */ /* 0x100fe200078e0a02 */
[----:B------:R-:W-:Y:S01]  /*50f0*/  ISETP.GT.U32.AND P4, PT, R2, R8, PT ;  /* 0x000000080200720c */ /* 0x000fe20003f84070 */
[----:B------:R-:W-:Y:S01]  /*5100*/  @!P0 IMAD.IADD R13, R13, 0x1, -R2 ;  /* 0x000000010d0d8824 */ /* 0x000fe200078e0a02 */
[----:B------:R-:W-:Y:S01]  /*5110*/  IABS R10, R17 ;  /* 0x00000011000a7213 */ /* 0x000fe20000000000 */
[----:B------:R-:W-:Y:S01]  /*5120*/  IMAD.HI.U32 R4, R0, R9, RZ ;  /* 0x0000000900047227 */ /* 0x000fe200078e00ff */
[----:B------:R-:W-:-:S03]  /*5130*/  ISETP.GT.U32.AND P0, PT, R2, R3, PT ;  /* 0x000000030200720c */ /* 0x000fc60003f04070 */
[----:B------:R-:W-:Y:S01]  /*5140*/  @!P2 IMAD.IADD R6, R6, 0x1, -R2 ;  /* 0x000000010606a824 */ /* 0x000fe200078e0a02 */
[----:B------:R-:W-:Y:S01]  /*5150*/  ISETP.GT.U32.AND P2, PT, R2, R7, PT ;  /* 0x000000070200720c */ /* 0x000fe20003f44070 */
[----:B------:R-:W-:-:S04]  /*5160*/  IMAD.HI.U32 R20, R0, R10, RZ ;  /* 0x0000000a00147227 */ /* 0x000fc800078e00ff */
[----:B------:R-:W-:Y:S02]  /*5170*/  IMAD.MOV R4, RZ, RZ, -R4 ;  /* 0x000000ffff047224 */ /* 0x000fe400078e0a04 */
[----:B------:R-:W-:Y:S02]  /*5180*/  VIADD R19, R28, 0x2a ;  /* 0x0000002a1c137836 */ /* 0x000fe40000000000 */
[----:B------:R-:W-:Y:S02]  /*5190*/  IMAD.MOV R20, RZ, RZ, -R20 ;  /* 0x000000ffff147224 */ /* 0x000fe400078e0a14 */
[----:B------:R-:W-:Y:S01]  /*51a0*/  IMAD R9, R2, R4, R9 ;  /* 0x0000000402097224 */ /* 0x000fe200078e0209 */
[----:B------:R-:W-:Y:S01]  /*51b0*/  IABS R4, R19 ;  /* 0x0000001300047213 */ /* 0x000fe20000000000 */
[----:B------:R-:W-:Y:S02]  /*51c0*/  @!P4 IMAD.IADD R8, R8, 0x1, -R2 ;  /* 0x000000010808c824 */ /* 0x000fe400078e0a02 */
[----:B0-----:R-:W-:-:S02]  /*51d0*/  IMAD.MOV.U32 R5, RZ, RZ, R24 ;  /* 0x000000ffff057224 */ /* 0x001fc400078e0018 */
[C---:B------:R-:W-:Y:S01]  /*51e0*/  IMAD R10, R2.reuse, R20, R10 ;  /* 0x00000014020a7224 */ /* 0x040fe200078e020a */
[C---:B------:R-:W-:Y:S01]  /*51f0*/  ISETP.GT.U32.AND P4, PT, R2.reuse, R8, PT ;  /* 0x000000080200720c */ /* 0x040fe20003f84070 */
[--C-:B------:R-:W-:Y:S01]  /*5200*/  @!P0 IMAD.IADD R3, R3, 0x1, -R2.reuse ;  /* 0x0000000103038824 */ /* 0x100fe200078e0a02 */
[----:B------:R-:W-:Y:S01]  /*5210*/  ISETP.GT.U32.AND P0, PT, R2, R6, PT ;  /* 0x000000060200720c */ /* 0x000fe20003f04070 */
[----:B------:R-:W-:Y:S02]  /*5220*/  @!P6 IMAD.MOV R5, RZ, RZ, -R5 ;  /* 0x000000ffff05e224 */ /* 0x000fe400078e0a05 */
[----:B------:R-:W-:Y:S01]  /*5230*/  IMAD.HI.U32 R27, R0, R4, RZ ;  /* 0x00000004001b7227 */ /* 0x000fe200078e00ff */
[C---:B------:R-:W-:Y:S02]  /*5240*/  ISETP.GT.U32.AND P6, PT, R2.reuse, R3, PT ;  /* 0x000000030200720c */ /* 0x040fe40003fc4070 */
[----:B------:R0:W-:Y:S01]  /*5250*/  STL [R1+0x8c], R5 ;  /* 0x00008c0501007387 */ /* 0x0001e20000100800 */
[----:B------:R-:W-:Y:S01]  /*5260*/  @!P2 IMAD.IADD R7, R7, 0x1, -R2 ;  /* 0x000000010707a824 */ /* 0x000fe200078e0a02 */
[----:B------:R-:W-:Y:S01]  /*5270*/  ISETP.GT.U32.AND P2, PT, R2, R10, PT ;  /* 0x0000000a0200720c */ /* 0x000fe20003f44070 */
[----:B------:R-:W-:-:S02]  /*5280*/  IMAD.MOV R27, RZ, RZ, -R27 ;  /* 0x000000ffff1b7224 */ /* 0x000fc400078e0a1b */
[----:B------:R-:W-:Y:S02]  /*5290*/  VIADD R21, R28, 0x28 ;  /* 0x000000281c157836 */ /* 0x000fe40000000000 */
[----:B------:R-:W-:Y:S02]  /*52a0*/  IMAD R4, R2, R27, R4 ;  /* 0x0000001b02047224 */ /* 0x000fe400078e0204 */
[--C-:B------:R-:W-:Y:S01]  /*52b0*/  @!P0 IMAD.IADD R6, R6, 0x1, -R2.reuse ;  /* 0x0000000106068824 */ /* 0x100fe200078e0a02 */
[----:B------:R-:W-:Y:S01]  /*52c0*/  IABS R25, R21 ;  /* 0x0000001500197213 */ /* 0x000fe20000000000 */
[----:B0-----:R-:W-:Y:S01]  /*52d0*/  IMAD.MOV.U32 R5, RZ, RZ, R13 ;  /* 0x000000ffff057224 */ /* 0x001fe200078e000d */
[----:B------:R-:W-:Y:S01]  /*52e0*/  ISETP.GT.U32.AND P0, PT, R2, R9, PT ;  /* 0x000000090200720c */ /* 0x000fe20003f04070 */
[----:B------:R-:W-:Y:S01]  /*52f0*/  @!P4 IMAD.IADD R8, R8, 0x1, -R2 ;  /* 0x000000010808c824 */ /* 0x000fe200078e0a02 */
[----:B------:R-:W-:Y:S01]  /*5300*/  ISETP.GT.U32.AND P4, PT, R2, R4, PT ;  /* 0x000000040200720c */ /* 0x000fe20003f84070 */
[----:B------:R-:W-:-:S02]  /*5310*/  @!P5 IMAD.MOV R5, RZ, RZ, -R5 ;  /* 0x000000ffff05d224 */ /* 0x000fc400078e0a05 */
[----:B------:R-:W-:Y:S02]  /*5320*/  IMAD.MOV.U32 R11, RZ, RZ, R7 ;  /* 0x000000ffff0b7224 */ /* 0x000fe400078e0007 */
[--C-:B------:R-:W-:Y:S01]  /*5330*/  @!P6 IMAD.IADD R3, R3, 0x1, -R2.reuse ;  /* 0x000000010303e824 */ /* 0x100fe200078e0a02 */
[----:B------:R0:W-:Y:S01]  /*5340*/  STL [R1+0x88], R5 ;  /* 0x0000880501007387 */ /* 0x0001e20000100800 */
[----:B------:R-:W-:Y:S01]  /*5350*/  @!P2 IMAD.IADD R10, R10, 0x1, -R2 ;  /* 0x000000010a0aa824 */ /* 0x000fe200078e0a02 */
[----:B------:R-:W-:Y:S01]  /*5360*/  ISETP.GE.AND P6, PT, R26, RZ, PT ;  /* 0x000000ff1a00720c */ /* 0x000fe20003fc6270 */
[----:B------:R-:W-:Y:S01]  /*5370*/  IMAD.HI.U32 R26, R0, R25, RZ ;  /* 0x00000019001a7227 */ /* 0x000fe200078e00ff */
[----:B------:R-:W-:-:S03]  /*5380*/  ISETP.GE.AND P2, PT, R14, RZ, PT ;  /* 0x000000ff0e00720c */ /* 0x000fc60003f46270 */
[----:B------:R-:W-:Y:S02]  /*5390*/  @!P3 IMAD.MOV R11, RZ, RZ, -R11 ;  /* 0x000000ffff0bb224 */ /* 0x000fe400078e0a0b */
[----:B------:R-:W-:Y:S02]  /*53a0*/  IMAD.MOV R26, RZ, RZ, -R26 ;  /* 0x000000ffff1a7224 */ /* 0x000fe400078e0a1a */
[----:B0-----:R-:W-:Y:S01]  /*53b0*/  IMAD.MOV.U32 R5, RZ, RZ, R6 ;  /* 0x000000ffff057224 */ /* 0x001fe200078e0006 */
[----:B------:R-:W-:Y:S01]  /*53c0*/  STL [R1+0x84], R11 ;  /* 0x0000840b01007387 */ /* 0x000fe20000100800 */
[----:B------:R-:W-:Y:S02]  /*53d0*/  VIADD R20, R28, 0x29 ;  /* 0x000000291c147836 */ /* 0x000fe40000000000 */
[----:B------:R-:W-:Y:S02]  /*53e0*/  @!P1 IMAD.MOV R5, RZ, RZ, -R5 ;  /* 0x000000ffff059224 */ /* 0x000fe400078e0a05 */
[----:B------:R-:W-:Y:S01]  /*53f0*/  IMAD R25, R2, R26, R25 ;  /* 0x0000001a02197224 */ /* 0x000fe200078e0219 */
[----:B------:R-:W-:Y:S01]  /*5400*/  IABS R24, R20 ;  /* 0x0000001400187213 */ /* 0x000fe20000000000 */
[--C-:B------:R-:W-:Y:S01]  /*5410*/  @!P4 IMAD.IADD R4, R4, 0x1, -R2.reuse ;  /* 0x000000010404c824 */ /* 0x100fe200078e0a02 */
[----:B------:R0:W-:Y:S01]  /*5420*/  STL [R1+0x80], R5 ;  /* 0x0000800501007387 */ /* 0x0001e20000100800 */
[----:B------:R-:W-:Y:S01]  /*5430*/  ISETP.GT.U32.AND P4, PT, R2, R10, PT ;  /* 0x0000000a0200720c */ /* 0x000fe20003f84070 */
[----:B------:R-:W-:Y:S01]  /*5440*/  @!P0 IMAD.IADD R9, R9, 0x1, -R2 ;  /* 0x0000000109098824 */ /* 0x000fe200078e0a02 */
[----:B------:R-:W-:Y:S01]  /*5450*/  ISETP.GE.AND P0, PT, R17, RZ, PT ;  /* 0x000000ff1100720c */ /* 0x000fe20003f06270 */
[----:B------:R-:W-:Y:S01]  /*5460*/  IMAD.HI.U32 R27, R0, R24, RZ ;  /* 0x00000018001b7227 */ /* 0x000fe200078e00ff */
[----:B------:R-:W-:-:S02]  /*5470*/  ISETP.GT.U32.AND P5, PT, R2, R4, PT ;  /* 0x000000040200720c */ /* 0x000fc40003fa4070 */
[----:B------:R-:W-:Y:S01]  /*5480*/  ISETP.GT.U32.AND P3, PT, R2, R9, PT ;  /* 0x000000090200720c */ /* 0x000fe20003f64070 */
[----:B------:R-:W-:Y:S02]  /*5490*/  IMAD.MOV R27, RZ, RZ, -R27 ;  /* 0x000000ffff1b7224 */ /* 0x000fe400078e0a1b */
[----:B0-----:R-:W-:Y:S02]  /*54a0*/  IMAD.MOV.U32 R5, RZ, RZ, R8 ;  /* 0x000000ffff057224 */ /* 0x001fe400078e0008 */
[----:B------:R-:W-:Y:S01]  /*54b0*/  @!P6 IMAD.MOV R3, RZ, RZ, -R3 ;  /* 0x000000ffff03e224 */ /* 0x000fe200078e0a03 */
[----:B------:R-:W-:Y:S01]  /*54c0*/  ISETP.GE.AND P6, PT, R18, RZ, PT ;  /* 0x000000ff1200720c */ /* 0x000fe20003fc6270 */
[----:B------:R-:W-:Y:S01]  /*54d0*/  @!P2 IMAD.MOV R5, RZ, RZ, -R5 ;  /* 0x000000ffff05a224 */ /* 0x000fe200078e0a05 */
[----:B------:R-:W-:Y:S01]  /*54e0*/  ISETP.GT.U32.AND P2, PT, R2, R25, PT ;  /* 0x000000190200720c */ /* 0x000fe20003f44070 */
[----:B------:R-:W-:Y:S01]  /*54f0*/  VIADD R14, R28, 0x27 ;  /* 0x000000271c0e7836 */ /* 0x000fe20000000000 */
[----:B------:R0:W-:Y:S01]  /*5500*/  STL [R1+0x7c], R3 ;  /* 0x00007c0301007387 */ /* 0x0001e20000100800 */
[----:B------:R-:W-:Y:S01]  /*5510*/  @!P4 IMAD.IADD R10, R10, 0x1, -R2 ;  /* 0x000000010a0ac824 */ /* 0x000fe200078e0a02 */
[----:B------:R-:W-:Y:S01]  /*5520*/  ISETP.GE.AND P4, PT, R19, RZ, PT ;  /* 0x000000ff1300720c */ /* 0x000fe20003f86270 */
[----:B------:R-:W-:Y:S01]  /*5530*/  IMAD R24, R2, R27, R24 ;  /* 0x0000001b02187224 */ /* 0x000fe200078e0218 */
[----:B------:R1:W-:Y:S01]  /*5540*/  STL [R1+0x78], R5 ;  /* 0x0000780501007387 */ /* 0x0003e20000100800 */
[----:B------:R-:W-:Y:S01]  /*5550*/  IABS R17, R14 ;  /* 0x0000000e00117213 */ /* 0x000fe20000000000 */
[--C-:B------:R-:W-:Y:S01]  /*5560*/  @!P3 IMAD.IADD R9, R9, 0x1, -R2.reuse ;  /* 0x000000010909b824 */ /* 0x100fe200078e0a02 */
[----:B------:R-:W-:Y:S01]  /*5570*/  ISETP.GE.AND P3, PT, R20, RZ, PT ;  /* 0x000000ff1400720c */ /* 0x000fe20003f66270 */
[----:B------:R-:W-:Y:S01]  /*5580*/  @!P5 IMAD.IADD R4, R4, 0x1, -R2 ;  /* 0x000000010404d824 */ /* 0x000fe200078e0a02 */
[----:B------:R-:W-:Y:S01]  /*5590*/  ISETP.GT.U32.AND P1, PT, R2, R24, PT ;  /* 0x000000180200720c */ /* 0x000fe20003f24070 */
[----:B0-----:R-:W-:Y:S01]  /*55a0*/  IMAD.HI.U32 R3, R0, R17, RZ ;  /* 0x0000001100037227 */ /* 0x001fe200078e00ff */
[----:B------:R-:W-:-:S03]  /*55b0*/  ISETP.GE.AND P5, PT, R21, RZ, PT ;  /* 0x000000ff1500720c */ /* 0x000fc60003fa6270 */
[----:B-1----:R-:W-:Y:S02]  /*55c0*/  IMAD.MOV.U32 R5, RZ, RZ, R10 ;  /* 0x000000ffff057224 */ /* 0x002fe400078e000a */
[--C-:B------:R-:W-:Y:S02]  /*55d0*/  @!P2 IMAD.IADD R25, R25, 0x1, -R2.reuse ;  /* 0x000000011919a824 */ /* 0x100fe400078e0a02 */
[----:B------:R-:W-:Y:S02]  /*55e0*/  @!P0 IMAD.MOV R5, RZ, RZ, -R5 ;  /* 0x000000ffff058224 */ /* 0x000fe400078e0a05 */
[----:B------:R-:W-:Y:S01]  /*55f0*/  IMAD.MOV R3, RZ, RZ, -R3 ;  /* 0x000000ffff037224 */ /* 0x000fe200078e0a03 */
[----:B------:R-:W-:Y:S01]  /*5600*/  ISETP.GT.U32.AND P0, PT, R2, R25, PT ;  /* 0x000000190200720c */ /* 0x000fe20003f04070 */
[----:B------:R-:W-:Y:S01]  /*5610*/  @!P1 IMAD.IADD R24, R24, 0x1, -R2 ;  /* 0x0000000118189824 */ /* 0x000fe200078e0a02 */
[----:B------:R0:W-:Y:S01]  /*5620*/  STL [R1+0x74], R5 ;  /* 0x0000740501007387 */ /* 0x0001e20000100800 */
[----:B------:R-:W-:Y:S01]  /*5630*/  IMAD R8, R2, R3, R17 ;  /* 0x0000000302087224 */ /* 0x000fe200078e0211 */
[----:B------:R-:W-:Y:S01]  /*5640*/  ISETP.GE.AND P1, PT, R14, RZ, PT ;  /* 0x000000ff0e00720c */ /* 0x000fe20003f26270 */
[----:B------:R-:W-:Y:S01]  /*5650*/  @!P4 IMAD.MOV R4, RZ, RZ, -R4 ;  /* 0x000000ffff04c224 */ /* 0x000fe200078e0a04 */
[----:B------:R-:W-:Y:S01]  /*5660*/  ISETP.GT.U32.AND P2, PT, R2, R24, PT ;  /* 0x000000180200720c */ /* 0x000fe20003f44070 */
[----:B------:R-:W-:-:S02]  /*5670*/  VIADD R7, R28, 0x25 ;  /* 0x000000251c077836 */ /* 0x000fc40000000000 */
[C---:B------:R-:W-:Y:S02]  /*5680*/  VIADD R6, R28.reuse, 0x26 ;  /* 0x000000261c067836 */ /* 0x040fe40000000000 */
[----:B------:R-:W-:Y:S01]  /*5690*/  VIADD R3, R28, 0x24 ;  /* 0x000000241c037836 */ /* 0x000fe20000000000 */
[----:B------:R-:W-:Y:S01]  /*56a0*/  ISETP.GE.AND P4, PT, R7, RZ, PT ;  /* 0x000000ff0700720c */ /* 0x000fe20003f86270 */
[----:B0-----:R-:W-:Y:S02]  /*56b0*/  IMAD.MOV.U32 R5, RZ, RZ, R9 ;  /* 0x000000ffff057224 */ /* 0x001fe400078e0009 */
[--C-:B------:R-:W-:Y:S01]  /*56c0*/  @!P0 IMAD.IADD R25, R25, 0x1, -R2.reuse ;  /* 0x0000000119198824 */ /* 0x100fe200078e0a02 */
[----:B------:R-:W-:Y:S01]  /*56d0*/  ISETP.GT.U32.AND P0, PT, R2, R8, PT ;  /* 0x000000080200720c */ /* 0x000fe20003f04070 */
[----:B------:R-:W-:Y:S01]  /*56e0*/  @!P6 IMAD.MOV R5, RZ, RZ, -R5 ;  /* 0x000000ffff05e224 */ /* 0x000fe200078e0a05 */
[----:B------:R-:W-:Y:S01]  /*56f0*/  ISETP.GE.AND P6, PT, R6, RZ, PT ;  /* 0x000000ff0600720c */ /* 0x000fe20003fc6270 */
[----:B------:R-:W-:Y:S01]  /*5700*/  @!P2 IMAD.IADD R24, R24, 0x1, -R2 ;  /* 0x000000011818a824 */ /* 0x000fe200078e0a02 */
[----:B------:R-:W-:Y:S01]  /*5710*/  IABS R6, R6 ;  /* 0x0000000600067213 */ /* 0x000fe20000000000 */
[----:B------:R-:W-:Y:S01]  /*5720*/  VIADD R9, R28, 0x23 ;  /* 0x000000231c097836 */ /* 0x000fe20000000000 */
[----:B------:R0:W-:Y:S01]  /*5730*/  STL [R1+0x70], R5 ;  /* 0x0000700501007387 */ /* 0x0001e20000100800 */
[----:B------:R-:W-:Y:S01]  /*5740*/  ISETP.GE.AND P2, PT, R3, RZ, PT ;  /* 0x000000ff0300720c */ /* 0x000fe20003f46270 */
[----:B------:R-:W-:Y:S01]  /*5750*/  IMAD.MOV.U32 R11, RZ, RZ, R24 ;  /* 0x000000ffff0b7224 */ /* 0x000fe200078e0018 */
[----:B------:R-:W-:Y:S01]  /*5760*/  IABS R3, R3 ;  /* 0x0000000300037213 */ /* 0x000fe20000000000 */
[----:B------:R1:W-:Y:S01]  /*5770*/  STL [R1+0x6c], R4 ;  /* 0x00006c0401007387 */ /* 0x0003e20000100800 */
[----:B------:R-:W-:Y:S01]  /*5780*/  IABS R10, R9 ;  /* 0x00000009000a7213 */ /* 0x000fe20000000000 */
[----:B------:R-:W-:-:S02]  /*5790*/  @!P3 IMAD.MOV R11, RZ, RZ, -R11 ;  /* 0x000000ffff0bb224 */ /* 0x000fc400078e0a0b */
[----:B------:R-:W-:Y:S02]  /*57a0*/  @!P0 IMAD.IADD R8, R8, 0x1, -R2 ;  /* 0x0000000108088824 */ /* 0x000fe400078e0a02 */
[----:B0-----:R-:W-:Y:S01]  /*57b0*/  IMAD.MOV.U32 R5, RZ, RZ, R25 ;  /* 0x000000ffff057224 */ /* 0x001fe200078e0019 */
[----:B------:R-:W-:Y:S01]  /*57c0*/  STL [R1+0x68], R11 ;  /* 0x0000680b01007387 */ /* 0x000fe20000100800 */
[----:B------:R-:W-:Y:S01]  /*57d0*/  IMAD.HI.U32 R13, R0, R3, RZ ;  /* 0x00000003000d7227 */ /* 0x000fe200078e00ff */
[----:B------:R-:W-:Y:S02]  /*57e0*/  ISETP.GT.U32.AND P0, PT, R2, R8, PT ;  /* 0x000000080200720c */ /* 0x000fe40003f04070 */
[----:B-1----:R-:W-:Y:S01]  /*57f0*/  IABS R4, R7 ;  /* 0x0000000700047213 */ /* 0x002fe20000000000 */
[----:B------:R-:W-:Y:S02]  /*5800*/  IMAD.MOV.U32 R7, RZ, RZ, R6 ;  /* 0x000000ffff077224 */ /* 0x000fe400078e0006 */
[----:B------:R-:W-:-:S02]  /*5810*/  @!P5 IMAD.MOV R5, RZ, RZ, -R5 ;  /* 0x000000ffff05d224 */ /* 0x000fc400078e0a05 */
[----:B------:R-:W-:-:S03]  /*5820*/  IMAD.HI.U32 R14, R0, R4, RZ ;  /* 0x00000004000e7227 */ /* 0x000fc600078e00ff */
[----:B------:R0:W-:Y:S01]  /*5830*/  STL [R1+0x64], R5 ;  /* 0x0000640501007387 */ /* 0x0001e20000100800 */
[----:B------:R-:W-:Y:S02]  /*5840*/  IMAD.MOV R14, RZ, RZ, -R14 ;  /* 0x000000ffff0e7224 */ /* 0x000fe400078e0a0e */
[----:B------:R-:W-:-:S04]  /*5850*/  IMAD.HI.U32 R17, R0, R7, RZ ;  /* 0x0000000700117227 */ /* 0x000fc800078e00ff */
[C---:B------:R-:W-:Y:S02]  /*5860*/  IMAD R4, R2.reuse, R14, R4 ;  /* 0x0000000e02047224 */ /* 0x040fe400078e0204 */
[----:B------:R-:W-:Y:S02]  /*5870*/  IMAD.MOV R17, RZ, RZ, -R17 ;  /* 0x000000ffff117224 */ /* 0x000fe400078e0a11 */
[----:B------:R-:W-:Y:S01]  /*5880*/  IMAD.MOV R13, RZ, RZ, -R13 ;  /* 0x000000ffff0d7224 */ /* 0x000fe200078e0a0d */
[C---:B------:R-:W-:Y:S01]  /*5890*/  ISETP.GT.U32.AND P5, PT, R2.reuse, R4, PT ;  /* 0x000000040200720c */ /* 0x040fe20003fa4070 */
[----:B------:R-:W-:Y:S02]  /*58a0*/  IMAD R7, R2, R17, R7 ;  /* 0x0000001102077224 */ /* 0x000fe400078e0207 */
[----:B------:R-:W-:-:S03]  /*58b0*/  IMAD.HI.U32 R14, R0, R10, RZ ;  /* 0x0000000a000e7227 */ /* 0x000fc600078e00ff */
[C---:B------:R-:W-:Y:S01]  /*58c0*/  ISETP.GT.U32.AND P3, PT, R2.reuse, R7, PT ;  /* 0x000000070200720c */ /* 0x040fe20003f64070 */
[----:B------:R-:W-:Y:S02]  /*58d0*/  IMAD R3, R2, R13, R3 ;  /* 0x0000000d02037224 */ /* 0x000fe400078e0203 */
[----:B------:R-:W-:Y:S02]  /*58e0*/  IMAD.MOV R14, RZ, RZ, -R14 ;  /* 0x000000ffff0e7224 */ /* 0x000fe400078e0a0e */
[----:B------:R-:W-:Y:S02]  /*58f0*/  VIADD R13, R28, 0x21 ;  /* 0x000000211c0d7836 */ /* 0x000fe40000000000 */
[----:B------:R-:W-:Y:S01]  /*5900*/  @!P0 IMAD.IADD R8, R8, 0x1, -R2 ;  /* 0x0000000108088824 */ /* 0x000fe200078e0a02 */
[C---:B------:R-:W-:Y:S01]  /*5910*/  ISETP.GT.U32.AND P0, PT, R2.reuse, R3, PT ;  /* 0x000000030200720c */ /* 0x040fe20003f04070 */
[----:B------:R-:W-:Y:S01]  /*5920*/  IMAD R10, R2, R14, R10 ;  /* 0x0000000e020a7224 */ /* 0x000fe200078e020a */
[----:B------:R-:W-:Y:S01]  /*5930*/  IABS R14, R13 ;  /* 0x0000000d000e7213 */ /* 0x000fe20000000000 */
[----:B------:R-:W-:-:S02]  /*5940*/  @!P5 IMAD.IADD R4, R4, 0x1, -R2 ;  /* 0x000000010404d824 */ /* 0x000fc400078e0a02 */
[----:B0-----:R-:W-:Y:S02]  /*5950*/  IMAD.MOV.U32 R5, RZ, RZ, R8 ;  /* 0x000000ffff057224 */ /* 0x001fe400078e0008 */
[----:B------:R-:W-:-:S04]  /*5960*/  IMAD.HI.U32 R20, R0, R14, RZ ;  /* 0x0000000e00147227 */ /* 0x000fc800078e00ff */
[----:B------:R-:W-:Y:S01]  /*5970*/  @!P1 IMAD.MOV R5, RZ, RZ, -R5 ;  /* 0x000000ffff059224 */ /* 0x000fe200078e0a05 */
[C---:B------:R-:W-:Y:S01]  /*5980*/  ISETP.GT.U32.AND P1, PT, R2.reuse, R4, PT ;  /* 0x000000040200720c */ /* 0x040fe20003f24070 */
[----:B------:R-:W-:Y:S01]  /*5990*/  @!P3 IMAD.IADD R7, R7, 0x1, -R2 ;  /* 0x000000010707b824 */ /* 0x000fe200078e0a02 */
[C---:B------:R-:W-:Y:S01]  /*59a0*/  ISETP.GT.U32.AND P3, PT, R2.reuse, R10, PT ;  /* 0x0000000a0200720c */ /* 0x040fe20003f64070 */
[----:B------:R-:W-:Y:S01]  /*59b0*/  IMAD.MOV R20, RZ, RZ, -R20 ;  /* 0x000000ffff147224 */ /* 0x000fe200078e0a14 */
[----:B------:R0:W-:Y:S01]  /*59c0*/  STL [R1+0x1a8], R5 ;  /* 0x0001a80501007387 */ /* 0x0001e20000100800 */
[----:B------:R-:W-:Y:S01]  /*59d0*/  @!P0 IMAD.IADD R3, R3, 0x1, -R2 ;  /* 0x0000000103038824 */ /* 0x000fe200078e0a02 */
[----:B------:R-:W-:Y:S01]  /*59e0*/  ISETP.GT.U32.AND P5, PT, R2, R7, PT ;  /* 0x000000070200720c */ /* 0x000fe20003fa4070 */
[----:B------:R-:W-:Y:S02]  /*59f0*/  VIADD R21, R28, 0x20 ;  /* 0x000000201c157836 */ /* 0x000fe40000000000 */
[C---:B------:R-:W-:Y:S01]  /*5a00*/  IMAD R8, R2.reuse, R20, R14 ;  /* 0x0000001402087224 */ /* 0x040fe200078e020e */
[----:B------:R-:W-:Y:S01]  /*5a10*/  ISETP.GT.U32.AND P0, PT, R2, R3, PT ;  /* 0x000000030200720c */ /* 0x000fe20003f04070 */
[----:B------:R-:W-:Y:S01]  /*5a20*/  VIADD R6, R28, 0x22 ;  /* 0x000000221c067836 */ /* 0x000fe20000000000 */
[----:B------:R-:W-:Y:S01]  /*5a30*/  IABS R18, R21 ;  /* 0x0000001500127213 */ /* 0x000fe20000000000 */
[--C-:B------:R-:W-:Y:S01]  /*5a40*/  @!P1 IMAD.IADD R4, R4, 0x1, -R2.reuse ;  /* 0x0000000104049824 */ /* 0x100fe200078e0a02 */
[----:B------:R-:W-:Y:S01]  /*5a50*/  ISETP.GT.U32.AND P1, PT, R2, R8, PT ;  /* 0x000000080200720c */ /* 0x000fe20003f24070 */
[----:B------:R-:W-:Y:S01]  /*5a60*/  @!P3 IMAD.IADD R10, R10, 0x1, -R2 ;  /* 0x000000010a0ab824 */ /* 0x000fe200078e0a02 */
[----:B------:R-:W-:Y:S01]  /*5a70*/  IABS R19, R6 ;  /* 0x0000000600137213 */ /* 0x000fe20000000000 */
[----:B------:R-:W-:-:S03]  /*5a80*/  IMAD.HI.U32 R20, R0, R18, RZ ;  /* 0x0000001200147227 */ /* 0x000fc600078e00ff */
[----:B------:R-:W-:Y:S01]  /*5a90*/  ISETP.GT.U32.AND P3, PT, R2, R10, PT ;  /* 0x0000000a0200720c */ /* 0x000fe20003f64070 */
[----:B------:R-:W-:-:S04]  /*5aa0*/  IMAD.HI.U32 R17, R0, R19, RZ ;  /* 0x0000001300117227 */ /* 0x000fc800078e00ff */
[----:B------:R-:W-:Y:S02]  /*5ab0*/  VIADD R14, R28, 0x1e ;  /* 0x0000001e1c0e7836 */ /* 0x000fe40000000000 */
[----:B------:R-:W-:Y:S02]  /*5ac0*/  IMAD.MOV R20, RZ, RZ, -R20 ;  /* 0x000000ffff147224 */ /* 0x000fe400078e0a14 */
[----:B------:R-:W-:Y:S02]  /*5ad0*/  IMAD.MOV R17, RZ, RZ, -R17 ;  /* 0x000000ffff117224 */ /* 0x000fe400078e0a11 */
[--C-:B------:R-:W-:Y:S02]  /*5ae0*/  @!P5 IMAD.IADD R7, R7, 0x1, -R2.reuse ;  /* 0x000000010707d824 */ /* 0x100fe400078e0a02 */
[----:B------:R-:W-:Y:S01]  /*5af0*/  @!P0 IMAD.IADD R3, R3, 0x1, -R2 ;  /* 0x0000000103038824 */ /* 0x000fe200078e0a02 */
[----:B------:R-:W-:Y:S01]  /*5b00*/  ISETP.GE.AND P0, PT, R9, RZ, PT ;  /* 0x000000ff0900720c */ /* 0x000fe20003f06270 */
[----:B------:R-:W-:Y:S01]  /*5b10*/  IMAD R9, R2, R20, R18 ;  /* 0x0000001402097224 */ /* 0x000fe200078e0212 */
[----:B------:R-:W-:Y:S01]  /*5b20*/  IABS R18, R14 ;  /* 0x0000000e00127213 */ /* 0x000fe20000000000 */
[----:B------:R-:W-:Y:S01]  /*5b30*/  @!P1 IMAD.IADD R8, R8, 0x1, -R2 ;  /* 0x0000000108089824 */ /* 0x000fe200078e0a02 */
[----:B------:R-:W-:Y:S01]  /*5b40*/  ISETP.GE.AND P1, PT, R13, RZ, PT ;  /* 0x000000ff0d00720c */ /* 0x000fe20003f26270 */
[----:B0-----:R-:W-:-:S02]  /*5b50*/  IMAD.MOV.U32 R5, RZ, RZ, R4 ;  /* 0x000000ffff057224 */ /* 0x001fc400078e0004 */
[C---:B------:R-:W-:Y:S02]  /*5b60*/  IMAD R19, R2.reuse, R17, R19 ;  /* 0x0000001102137224 */ /* 0x040fe400078e0213 */
[----:B------:R-:W-:Y:S02]  /*5b70*/  IMAD.MOV.U32 R11, RZ, RZ, R7 ;  /* 0x000000ffff0b7224 */ /* 0x000fe400078e0007 */
[----:B------:R-:W-:Y:S01]  /*5b80*/  @!P4 IMAD.MOV R5, RZ, RZ, -R5 ;  /* 0x000000ffff05c224 */ /* 0x000fe200078e0a05 */
[----:B------:R-:W-:Y:S01]  /*5b90*/  ISETP.GT.U32.AND P4, PT, R2, R8, PT ;  /* 0x000000080200720c */ /* 0x000fe20003f84070 */
[----:B------:R-:W-:Y:S01]  /*5ba0*/  VIADD R17, R28, 0x1f ;  /* 0x0000001f1c117836 */ /* 0x000fe20000000000 */
[----:B------:R-:W-:Y:S01]  /*5bb0*/  ISETP.GT.U32.AND P5, PT, R2, R19, PT ;  /* 0x000000130200720c */ /* 0x000fe20003fa4070 */
[----:B------:R-:W-:-:S03]  /*5bc0*/  IMAD.HI.U32 R7, R0, R18, RZ ;  /* 0x0000001200077227 */ /* 0x000fc600078e00ff */
[----:B------:R-:W-:Y:S01]  /*5bd0*/  IABS R24, R17 ;  /* 0x0000001100187213 */ /* 0x000fe20000000000 */
[----:B------:R-:W-:Y:S02]  /*5be0*/  @!P6 IMAD.MOV R11, RZ, RZ, -R11 ;  /* 0x000000ffff0be224 */ /* 0x000fe400078e0a0b */
[----:B------:R-:W-:Y:S02]  /*5bf0*/  @!P2 IMAD.MOV R3, RZ, RZ, -R3 ;  /* 0x000000ffff03a224 */ /* 0x000fe400078e0a03 */
[----:B------:R-:W-:Y:S01]  /*5c00*/  @!P3 IMAD.IADD R10, R10, 0x1, -R2 ;  /* 0x000000010a0ab824 */ /* 0x000fe200078e0a02 */
[----:B------:R-:W-:Y:S01]  /*5c10*/  ISETP.GT.U32.AND P3, PT, R2, R9, PT ;  /* 0x000000090200720c */ /* 0x000fe20003f64070 */
[----:B------:R-:W-:Y:S01]  /*5c20*/  IMAD.MOV R7, RZ, RZ, -R7 ;  /* 0x000000ffff077224 */ /* 0x000fe200078e0a07 */
[----:B------:R-:W-:Y:S01]  /*5c30*/  STL [R1+0x18c], R11 ;  /* 0x00018c0b01007387 */ /* 0x000fe20000100800 */
[----:B------:R-:W-:-:S03]  /*5c40*/  IMAD.HI.U32 R25, R0, R24, RZ ;  /* 0x0000001800197227 */ /* 0x000fc600078e00ff */
[----:B------:R0:W-:Y:S01]  /*5c50*/  STL [R1+0x184], R5 ;  /* 0x0001840501007387 */ /* 0x0001e20000100800 */
[--C-:B------:R-:W-:Y:S02]  /*5c60*/  @!P4 IMAD.IADD R8, R8, 0x1, -R2.reuse ;  /* 0x000000010808c824 */ /* 0x100fe400078e0a02 */
[--C-:B------:R-:W-:Y:S01]  /*5c70*/  @!P5 IMAD.IADD R19, R19, 0x1, -R2.reuse ;  /* 0x000000011313d824 */ /* 0x100fe200078e0a02 */
[----:B------:R1:W-:Y:S01]  /*5c80*/  STL [R1+0x17c], R3 ;  /* 0x00017c0301007387 */ /* 0x0003e20000100800 */
[----:B------:R-:W-:Y:S01]  /*5c90*/  IMAD.MOV R25, RZ, RZ, -R25 ;  /* 0x000000ffff197224 */ /* 0x000fe200078e0a19 */
[----:B------:R-:W-:Y:S01]  /*5ca0*/  ISETP.GE.AND P5, PT, R6, RZ, PT ;  /* 0x000000ff0600720c */ /* 0x000fe20003fa6270 */
[----:B------:R-:W-:Y:S01]  /*5cb0*/  @!P3 IMAD.IADD R9, R9, 0x1, -R2 ;  /* 0x000000010909b824 */ /* 0x000fe200078e0a02 */
[C---:B------:R-:W-:Y:S01]  /*5cc0*/  ISETP.GT.U32.AND P3, PT, R2.reuse, R19, PT ;  /* 0x000000130200720c */ /* 0x040fe20003f64070 */
[----:B------:R-:W-:Y:S02]  /*5cd0*/  IMAD R24, R2, R25, R24 ;  /* 0x0000001902187224 */ /* 0x000fe400078e0218 */
[----:B------:R-:W-:Y:S01]  /*5ce0*/  VIADD R20, R28, 0x1d ;  /* 0x0000001d1c147836 */ /* 0x000fe20000000000 */
[C---:B------:R-:W-:Y:S01]  /*5cf0*/  ISETP.GT.U32.AND P6, PT, R2.reuse, R9, PT ;  /* 0x000000090200720c */ /* 0x040fe20003fc4070 */
[----:B0-----:R-:W-:Y:S01]  /*5d00*/  IMAD.MOV.U32 R5, RZ, RZ, R10 ;  /* 0x000000ffff057224 */ /* 0x001fe200078e000a */
[C---:B------:R-:W-:Y:S01]  /*5d10*/  ISETP.GT.U32.AND P2, PT, R2.reuse, R24, PT ;  /* 0x000000180200720c */ /* 0x040fe20003f44070 */
[C---:B-1----:R-:W-:Y:S01]  /*5d20*/  IMAD R3, R2.reuse, R7, R18 ;  /* 0x0000000702037224 */ /* 0x042fe200078e0212 */
[----:B------:R-:W-:Y:S01]  /*5d30*/  IABS R6, R20 ;  /* 0x0000001400067213 */ /* 0x000fe20000000000 */
[----:B------:R-:W-:Y:S01]  /*5d40*/  @!P0 IMAD.MOV R5, RZ, RZ, -R5 ;  /* 0x000000ffff058224 */ /* 0x000fe200078e0a05 */
[----:B------:R-:W-:Y:S01]  /*5d50*/  ISETP.GE.AND P0, PT, R21, RZ, PT ;  /* 0x000000ff1500720c */ /* 0x000fe20003f06270 */
[----:B------:R-:W-:Y:S01]  /*5d60*/  @!P1 IMAD.MOV R8, RZ, RZ, -R8 ;  /* 0x000000ffff089224 */ /* 0x000fe200078e0a08 */
[----:B------:R-:W-:Y:S01]  /*5d70*/  ISETP.GT.U32.AND P4, PT, R2, R3, PT ;  /* 0x000000030200720c */ /* 0x000fe20003f84070 */
[----:B------:R-:W-:Y:S01]  /*5d80*/  IMAD.HI.U32 R4, R0, R6, RZ ;  /* 0x0000000600047227 */ /* 0x000fe200078e00ff */
[----:B------:R0:W-:Y:S03]  /*5d90*/  STL [R1+0x178], R5 ;  /* 0x0001780501007387 */ /* 0x0001e60000100800 */
[----:B------:R-:W-:Y:S01]  /*5da0*/  @!P3 IMAD.IADD R19, R19, 0x1, -R2 ;  /* 0x000000011313b824 */ /* 0x000fe200078e0a02 */
[----:B------:R-:W-:Y:S01]  /*5db0*/  ISETP.GE.AND P3, PT, R17, RZ, PT ;  /* 0x000000ff1100720c */ /* 0x000fe20003f66270 */
[----:B------:R-:W-:-:S02]  /*5dc0*/  IMAD.MOV R4, RZ, RZ, -R4 ;  /* 0x000000ffff047224 */ /* 0x000fc400078e0a04 */
[----:B------:R-:W-:Y:S01]  /*5dd0*/  @!P2 IMAD.IADD R24, R24, 0x1, -R2 ;  /* 0x000000011818a824 */ /* 0x000fe200078e0a02 */
[----:B------:R-:W-:Y:S01]  /*5de0*/  ISETP.GE.AND P2, PT, R20, RZ, PT ;  /* 0x000000ff1400720c */ /* 0x000fe20003f46270 */
[----:B------:R-:W-:Y:S02]  /*5df0*/  IMAD R7, R2, R4, R6 ;  /* 0x0000000402077224 */ /* 0x000fe400078e0206 */
[--C-:B------:R-:W-:Y:S02]  /*5e00*/  @!P4 IMAD.IADD R3, R3, 0x1, -R2.reuse ;  /* 0x000000010303c824 */ /* 0x100fe400078e0a02 */
[----:B0-----:R-:W-:Y:S02]  /*5e10*/  IMAD.MOV.U32 R5, RZ, RZ, R19 ;  /* 0x000000ffff057224 */ /* 0x001fe400078e0013 */
[----:B------:R-:W-:Y:S01]  /*5e20*/  VIADD R6, R28, 0x1c ;  /* 0x0000001c1c067836 */ /* 0x000fe20000000000 */
[C---:B------:R-:W-:Y:S01]  /*5e30*/  ISETP.GT.U32.AND P4, PT, R2.reuse, R3, PT ;  /* 0x000000030200720c */ /* 0x040fe20003f84070 */
[----:B------:R-:W-:Y:S01]  /*5e40*/  @!P5 IMAD.MOV R5, RZ, RZ, -R5 ;  /* 0x000000ffff05d224 */ /* 0x000fe200078e0a05 */
[----:B------:R-:W-:Y:S01]  /*5e50*/  ISETP.GT.U32.AND P5, PT, R2, R24, PT ;  /* 0x000000180200720c */ /* 0x000fe20003fa4070 */
[----:B------:R-:W-:Y:S01]  /*5e60*/  @!P6 IMAD.IADD R9, R9, 0x1, -R2 ;  /* 0x000000010909e824 */ /* 0x000fe200078e0a02 */
[----:B------:R-:W-:Y:S01]  /*5e70*/  IABS R18, R6 ;  /* 0x0000000600127213 */ /* 0x000fe20000000000 */
[C---:B------:R-:W-:Y:S01]  /*5e80*/  VIADD R4, R28.reuse, 0x1b ;  /* 0x0000001b1c047836 */ /* 0x040fe20000000000 */
[----:B------:R0:W-:Y:S01]  /*5e90*/  STL [R1+0x154], R5 ;  /* 0x0001540501007387 */ /* 0x0001e20000100800 */
[----:B------:R-:W-:Y:S01]  /*5ea0*/  VIADD R13, R28, 0x1a ;  /* 0x0000001a1c0d7836 */ /* 0x000fe20000000000 */
[----:B------:R-:W-:Y:S01]  /*5eb0*/  ISETP.GE.AND P6, PT, R14, RZ, PT ;  /* 0x000000ff0e00720c */ /* 0x000fe20003fc6270 */
[----:B------:R-:W-:Y:S01]  /*5ec0*/  IMAD.HI.U32 R19, R0, R18, RZ ;  /* 0x0000001200137227 */ /* 0x000fe200078e00ff */
[----:B------:R-:W-:Y:S01]  /*5ed0*/  STL [R1+0x134], R8 ;  /* 0x0001340801007387 */ /* 0x000fe20000100800 */
[----:B------:R-:W-:-:S02]  /*5ee0*/  IABS R14, R4 ;  /* 0x00000004000e7213 */ /* 0x000fc40000000000 */
[--C-:B------:R-:W-:Y:S01]  /*5ef0*/  @!P4 IMAD.IADD R3, R3, 0x1, -R2.reuse ;  /* 0x000000010303c824 */ /* 0x100fe200078e0a02 */
[----:B------:R-:W-:Y:S01]  /*5f00*/  ISETP.GT.U32.AND P4, PT, R2, R7, PT ;  /* 0x000000070200720c */ /* 0x000fe20003f84070 */
[----:B------:R-:W-:Y:S01]  /*5f10*/  @!P5 IMAD.IADD R24, R24, 0x1, -R2 ;  /* 0x000000011818d824 */ /* 0x000fe200078e0a02 */
[----:B------:R-:W-:Y:S01]  /*5f20*/  ISETP.GE.AND P5, PT, R13, RZ, PT ;  /* 0x000000ff0d00720c */ /* 0x000fe20003fa6270 */
[----:B0-----:R-:W-:Y:S01]  /*5f30*/  IMAD.MOV.U32 R5, RZ, RZ, R9 ;  /* 0x000000ffff057224 */ /* 0x001fe200078e0009 */
[----:B------:R-:W-:Y:S01]  /*5f40*/  IABS R13, R13 ;  /* 0x0000000d000d7213 */ /* 0x000fe20000000000 */
[----:B------:R-:W-:Y:S01]  /*5f50*/  IMAD.MOV R19, RZ, RZ, -R19 ;  /* 0x000000ffff137224 */ /* 0x000fe200078e0a13 */
[----:B------:R-:W-:Y:S01]  /*5f60*/  ISETP.GE.AND P1, PT, R6, RZ, PT ;  /* 0x000000ff0600720c */ /* 0x000fe20003f26270 */
[----:B------:R-:W-:Y:S01]  /*5f70*/  @!P0 IMAD.MOV R5, RZ, RZ, -R5 ;  /* 0x000000ffff058224 */ /* 0x000fe200078e0a05 */
[----:B------:R-:W-:Y:S01]  /*5f80*/  ISETP.GE.AND P0, PT, R4, RZ, PT ;  /* 0x000000ff0400720c */ /* 0x000fe20003f06270 */
[----:B------:R-:W-:-:S02]  /*5f90*/  IMAD R18, R2, R19, R18 ;  /* 0x0000001302127224 */ /* 0x000fc400078e0212 */
[----:B------:R-:W-:Y:S01]  /*5fa0*/  VIADD R4, R28, 0x19 ;  /* 0x000000191c047836 */ /* 0x000fe20000000000 */
[----:B------:R0:W-:Y:S01]  /*5fb0*/  STL [R1+0x110], R5 ;  /* 0x0001100501007387 */ /* 0x0001e20000100800 */
[----:B------:R-:W-:Y:S02]  /*5fc0*/  @!P4 IMAD.IADD R7, R7, 0x1, -R2 ;  /* 0x000000010707c824 */ /* 0x000fe400078e0a02 */
[----:B------:R-:W-:Y:S01]  /*5fd0*/  IMAD.HI.U32 R17, R0, R14, RZ ;  /* 0x0000000e00117227 */ /* 0x000fe200078e00ff */
[----:B------:R-:W-:Y:S02]  /*5fe0*/  IABS R10, R4 ;  /* 0x00000004000a7213 */ /* 0x000fe40000000000 */
[----:B------:R-:W-:Y:S01]  /*5ff0*/  ISETP.GT.U32.AND P4, PT, R2, R7, PT ;  /* 0x000000070200720c */ /* 0x000fe20003f84070 */
[----:B------:R-:W-:-:S04]  /*6000*/  IMAD.HI.U32 R9, R0, R13, RZ ;  /* 0x0000000d00097227 */ /* 0x000fc800078e00ff */
[----:B0-----:R-:W-:Y:S02]  /*6010*/  IMAD.MOV.U32 R5, RZ, RZ, R24 ;  /* 0x000000ffff057224 */ /* 0x001fe400078e0018 */
[----:B------:R-:W-:Y:S02]  /*6020*/  IMAD.MOV R17, RZ, RZ, -R17 ;  /* 0x000000ffff117224 */ /* 0x000fe400078e0a11 */
[----:B------:R-:W-:Y:S01]  /*6030*/  @!P3 IMAD.MOV R5, RZ, RZ, -R5 ;  /* 0x000000ffff05b224 */ /* 0x000fe200078e0a05 */
[C---:B------:R-:W-:Y:S01]  /*6040*/  ISETP.GT.U32.AND P3, PT, R2.reuse, R18, PT ;  /* 0x000000120200720c */ /* 0x040fe20003f64070 */
[----:B------:R-:W-:Y:S02]  /*6050*/  IMAD.MOV R9, RZ, RZ, -R9 ;  /* 0x000000ffff097224 */ /* 0x000fe400078e0a09 */
[C---:B------:R-:W-:Y:S01]  /*6060*/  IMAD R14, R2.reuse, R17, R14 ;  /* 0x00000011020e7224 */ /* 0x040fe200078e020e */
[----:B------:R0:W-:Y:S01]  /*6070*/  STL [R1+0x40], R5 ;  /* 0x0000400501007387 */ /* 0x0001e20000100800 */
[----:B------:R-:W-:-:S02]  /*6080*/  IMAD R13, R2, R9, R13 ;  /* 0x00000009020d7224 */ /* 0x000fc400078e020d */
[----:B------:R-:W-:-:S04]  /*6090*/  IMAD.HI.U32 R9, R0, R10, RZ ;  /* 0x0000000a00097227 */ /* 0x000fc800078e00ff */
[----:B------:R-:W-:Y:S02]  /*60a0*/  VIADD R6, R28, 0x18 ;  /* 0x000000181c067836 */ /* 0x000fe40000000000 */
[----:B------:R-:W-:Y:S02]  /*60b0*/  IMAD.MOV R9, RZ, RZ, -R9 ;  /* 0x000000ffff097224 */ /* 0x000fe400078e0a09 */
[----:B0-----:R-:W-:Y:S01]  /*60c0*/  IMAD.MOV.U32 R5, RZ, RZ, R3 ;  /* 0x000000ffff057224 */ /* 0x001fe200078e0003 */
[----:B------:R-:W-:Y:S01]  /*60d0*/  IABS R8, R6 ;  /* 0x0000000600087213 */ /* 0x000fe20000000000 */
[--C-:B------:R-:W-:Y:S01]  /*60e0*/  @!P4 IMAD.IADD R7, R7, 0x1, -R2.reuse ;  /* 0x000000010707c824 */ /* 0x100fe200078e0a02 */
[C---:B------:R-:W-:Y:S01]  /*60f0*/  ISETP.GT.U32.AND P4, PT, R2.reuse, R13, PT ;  /* 0x0000000d0200720c */ /* 0x040fe20003f84070 */
[----:B------:R-:W-:Y:S01]  /*6100*/  @!P6 IMAD.MOV R5, RZ, RZ, -R5 ;  /* 0x000000ffff05e224 */ /* 0x000fe200078e0a05 */
[----:B------:R-:W-:Y:S01]  /*6110*/  ISETP.GT.U32.AND P6, PT, R2, R14, PT ;  /* 0x0000000e0200720c */ /* 0x000fe20003fc4070 */
[----:B------:R-:W-:-:S02]  /*6120*/  @!P3 IMAD.IADD R18, R18, 0x1, -R2 ;  /* 0x000000011212b824 */ /* 0x000fc400078e0a02 */
[----:B------:R-:W-:Y:S01]  /*6130*/  IMAD R10, R2, R9, R10 ;  /* 0x00000009020a7224 */ /* 0x000fe200078e020a */
[----:B------:R0:W-:Y:S01]  /*6140*/  STL [R1+0x130], R5 ;  /* 0x0001300501007387 */ /* 0x0001e20000100800 */
[----:B------:R-:W-:Y:S01]  /*6150*/  IMAD.HI.U32 R17, R0, R8, RZ ;  /* 0x0000000800117227 */ /* 0x000fe200078e00ff */
[----:B------:R-:W-:-:S03]  /*6160*/  ISETP.GT.U32.AND P3, PT, R2, R18, PT ;  /* 0x000000120200720c */ /* 0x000fc60003f64070 */
[----:B------:R-:W-:Y:S02]  /*6170*/  VIADD R21, R28, 0x17 ;  /* 0x000000171c157836 */ /* 0x000fe40000000000 */
[----:B------:R-:W-:Y:S02]  /*6180*/  IMAD.MOV R3, RZ, RZ, -R17 ;  /* 0x000000ffff037224 */ /* 0x000fe400078e0a11 */
[--C-:B------:R-:W-:Y:S01]  /*6190*/  @!P6 IMAD.IADD R14, R14, 0x1, -R2.reuse ;  /* 0x000000010e0ee824 */ /* 0x100fe200078e0a02 */
[----:B------:R-:W-:Y:S01]  /*61a0*/  IABS R17, R21 ;  /* 0x0000001500117213 */ /* 0x000fe20000000000 */
[----:B0-----:R-:W-:Y:S02]  /*61b0*/  IMAD.MOV.U32 R5, RZ, RZ, R7 ;  /* 0x000000ffff057224 */ /* 0x001fe400078e0007 */
[----:B------:R-:W-:Y:S01]  /*61c0*/  VIADD R9, R28, 0x15 ;  /* 0x000000151c097836 */ /* 0x000fe20000000000 */
[C---:B------:R-:W-:Y:S01]  /*61d0*/  ISETP.GT.U32.AND P6, PT, R2.reuse, R14, PT ;  /* 0x0000000e0200720c */ /* 0x040fe20003fc4070 */
[----:B------:R-:W-:Y:S01]  /*61e0*/  @!P2 IMAD.MOV R5, RZ, RZ, -R5 ;  /* 0x000000ffff05a224 */ /* 0x000fe200078e0a05 */
[----:B------:R-:W-:Y:S01]  /*61f0*/  ISETP.GT.U32.AND P2, PT, R2, R10, PT ;  /* 0x0000000a0200720c */ /* 0x000fe20003f44070 */
[----:B------:R-:W-:Y:S01]  /*6200*/  @!P3 IMAD.IADD R18, R18, 0x1, -R2 ;  /* 0x000000011212b824 */ /* 0x000fe200078e0a02 */
[----:B------:R-:W-:Y:S01]  /*6210*/  IABS R19, R9 ;  /* 0x0000000900137213 */ /* 0x000fe20000000000 */
[----:B------:R-:W-:Y:S01]  /*6220*/  IMAD.HI.U32 R24, R0, R17, RZ ;  /* 0x0000001100187227 */ /* 0x000fe200078e00ff */
[----:B------:R0:W-:Y:S03]  /*6230*/  STL [R1+0x12c], R5 ;  /* 0x00012c0501007387 */ /* 0x0001e60000100800 */
[----:B------:R-:W-:-:S02]  /*6240*/  IMAD R3, R2, R3, R8 ;  /* 0x0000000302037224 */ /* 0x000fc400078e0208 */
[----:B------:R-:W-:Y:S02]  /*6250*/  IMAD.MOV R24, RZ, RZ, -R24 ;  /* 0x000000ffff187224 */ /* 0x000fe400078e0a18 */
[--C-:B------:R-:W-:Y:S01]  /*6260*/  @!P6 IMAD.IADD R14, R14, 0x1, -R2.reuse ;  /* 0x000000010e0ee824 */ /* 0x100fe200078e0a02 */
[----:B------:R-:W-:Y:S01]  /*6270*/  ISETP.GT.U32.AND P3, PT, R2, R3, PT ;  /* 0x000000030200720c */ /* 0x000fe20003f64070 */
[----:B------:R-:W-:Y:S01]  /*6280*/  @!P2 IMAD.IADD R10, R10, 0x1, -R2 ;  /* 0x000000010a0aa824 */ /* 0x000fe200078e0a02 */
[----:B------:R-:W-:Y:S01]  /*6290*/  ISETP.GE.AND P2, PT, R4, RZ, PT ;  /* 0x000000ff0400720c */ /* 0x000fe20003f46270 */
[----:B0-----:R-:W-:Y:S02]  /*62a0*/  IMAD.MOV.U32 R5, RZ, RZ, R18 ;  /* 0x000000ffff057224 */ /* 0x001fe400078e0012 */
[C---:B------:R-:W-:Y:S02]  /*62b0*/  IMAD R7, R2.reuse, R24, R17 ;  /* 0x0000001802077224 */ /* 0x040fe400078e0211 */
[----:B------:R-:W-:Y:S01]  /*62c0*/  @!P1 IMAD.MOV R5, RZ, RZ, -R5 ;  /* 0x000000ffff059224 */ /* 0x000fe200078e0a05 */
[C---:B------:R-:W-:Y:S01]  /*62d0*/  ISETP.GT.U32.AND P1, PT, R2.reuse, R10, PT ;  /* 0x0000000a0200720c */ /* 0x040fe20003f24070 */
[----:B------:R-:W-:Y:S01]  /*62e0*/  @!P4 IMAD.IADD R13, R13, 0x1, -R2 ;  /* 0x000000010d0dc824 */ /* 0x000fe200078e0a02 */
[----:B------:R-:W-:Y:S01]  /*62f0*/  ISETP.GT.U32.AND P6, PT, R2, R7, PT ;  /* 0x000000070200720c */ /* 0x000fe20003fc4070 */
[----:B------:R-:W-:Y:S01]  /*6300*/  IMAD.MOV.U32 R17, RZ, RZ, R19 ;  /* 0x000000ffff117224 */ /* 0x000fe200078e0013 */
[----:B------:R0:W-:Y:S01]  /*6310*/  STL [R1+0xf8], R5 ;  /* 0x0000f80501007387 */ /* 0x0001e20000100800 */
[----:B------:R-:W-:Y:S01]  /*6320*/  VIADD R8, R28, 0x16 ;  /* 0x000000161c087836 */ /* 0x000fe20000000000 */
[----:B------:R-:W-:Y:S01]  /*6330*/  ISETP.GT.U32.AND P4, PT, R2, R13, PT ;  /* 0x0000000d0200720c */ /* 0x000fe20003f84070 */
[----:B------:R-:W-:-:S03]  /*6340*/  IMAD.HI.U32 R19, R0, R17, RZ ;  /* 0x0000001100137227 */ /* 0x000fc600078e00ff */
[----:B------:R-:W-:Y:S01]  /*6350*/  IABS R20, R8 ;  /* 0x0000000800147213 */ /* 0x000fe20000000000 */
[----:B------:R-:W-:Y:S02]  /*6360*/  IMAD.MOV R19, RZ, RZ, -R19 ;  /* 0x000000ffff137224 */ /* 0x000fe400078e0a13 */
[----:B------:R-:W-:Y:S02]  /*6370*/  @!P1 IMAD.IADD R10, R10, 0x1, -R2 ;  /* 0x000000010a0a9824 */ /* 0x000fe400078e0a02 */
[----:B0-----:R-:W-:Y:S02]  /*6380*/  IMAD.MOV.U32 R5, RZ, RZ, R14 ;  /* 0x000000ffff057224 */ /* 0x001fe400078e000e */
[----:B------:R-:W-:Y:S01]  /*6390*/  @!P3 IMAD.IADD R3, R3, 0x1, -R2 ;  /* 0x000000010303b824 */ /* 0x000fe200078e0a02 */
[----:B------:R-:W-:Y:S01]  /*63a0*/  ISETP.GE.AND P3, PT, R21, RZ, PT ;  /* 0x000000ff1500720c */ /* 0x000fe20003f66270 */
[----:B------:R-:W-:Y:S02]  /*63b0*/  @!P0 IMAD.MOV R5, RZ, RZ, -R5 ;  /* 0x000000ffff058224 */ /* 0x000fe400078e0a05 */
[----:B------:R-:W-:-:S02]  /*63c0*/  IMAD R4, R2, R19, R17 ;  /* 0x0000001302047224 */ /* 0x000fc400078e0211 */
[--C-:B------:R-:W-:Y:S01]  /*63d0*/  @!P6 IMAD.IADD R7, R7, 0x1, -R2.reuse ;  /* 0x000000010707e824 */ /* 0x100fe200078e0a02 */
[----:B------:R0:W-:Y:S01]  /*63e0*/  STL [R1+0xb4], R5 ;  /* 0x0000b40501007387 */ /* 0x0001e20000100800 */
[----:B------:R-:W-:Y:S01]  /*63f0*/  ISETP.GT.U32.AND P6, PT, R2, R3, PT ;  /* 0x000000030200720c */ /* 0x000fe20003fc4070 */
[----:B------:R-:W-:Y:S02]  /*6400*/  IMAD.HI.U32 R24, R0, R20, RZ ;  /* 0x0000001400187227 */ /* 0x000fe400078e00ff */
[----:B------:R-:W-:Y:S02]  /*6410*/  ISETP.GT.U32.AND P0, PT, R2, R7, PT ;  /* 0x000000070200720c */ /* 0x000fe40003f04070 */
[----:B------:R-:W-:Y:S01]  /*6420*/  @!P4 IMAD.IADD R13, R13, 0x1, -R2 ;  /* 0x000000010d0dc824 */ /* 0x000fe200078e0a02 */
[----:B------:R-:W-:Y:S01]  /*6430*/  ISETP.GE.AND P4, PT, R6, RZ, PT ;  /* 0x000000ff0600720c */ /* 0x000fe20003f86270 */
[----:B------:R-:W-:Y:S02]  /*6440*/  IMAD.MOV R24, RZ, RZ, -R24 ;  /* 0x000000ffff187224 */ /* 0x000fe400078e0a18 */
[----:B0-----:R-:W-:-:S02]  /*6450*/  IMAD.MOV.U32 R5, RZ, RZ, R10 ;  /* 0x000000ffff057224 */ /* 0x001fc400078e000a */
[----:B------:R-:W-:Y:S02]  /*6460*/  IMAD.MOV.U32 R11, RZ, RZ, R13 ;  /* 0x000000ffff0b7224 */ /* 0x000fe400078e000d */
[----:B------:R-:W-:Y:S01]  /*6470*/  @!P2 IMAD.MOV R5, RZ, RZ, -R5 ;  /* 0x000000ffff05a224 */ /* 0x000fe200078e0a05 */
[C---:B------:R-:W-:Y:S01]  /*6480*/  ISETP.GT.U32.AND P2, PT, R2.reuse, R4, PT ;  /* 0x000000040200720c */ /* 0x040fe20003f44070 */
[----:B------:R-:W-:Y:S02]  /*6490*/  IMAD R6, R2, R24, R20 ;  /* 0x0000001802067224 */ /* 0x000fe400078e0214 */
[----:B------:R-:W-:Y:S01]  /*64a0*/  @!P5 IMAD.MOV R11, RZ, RZ, -R11 ;  /* 0x000000ffff0bd224 */ /* 0x000fe200078e0a0b */
[----:B------:R-:W-:Y:S01]  /*64b0*/  ISETP.GE.AND P5, PT, R8, RZ, PT ;  /* 0x000000ff0800720c */ /* 0x000fe20003fa6270 */
[--C-:B------:R-:W-:Y:S01]  /*64c0*/  @!P6 IMAD.IADD R3, R3, 0x1, -R2.reuse ;  /* 0x000000010303e824 */ /* 0x100fe200078e0a02 */
[----:B------:R-:W-:Y:S01]  /*64d0*/  ISETP.GT.U32.AND P1, PT, R2, R6, PT ;  /* 0x000000060200720c */ /* 0x000fe20003f24070 */
[C---:B------:R-:W-:Y:S01]  /*64e0*/  VIADD R14, R28.reuse, 0x13 ;  /* 0x000000131c0e7836 */ /* 0x040fe20000000000 */
[----:B------:R-:W-:Y:S01]  /*64f0*/  STL [R1+0xac], R11 ;  /* 0x0000ac0b01007387 */ /* 0x000fe20000100800 */
[--C-:B------:R-:W-:Y:S01]  /*6500*/  @!P0 IMAD.IADD R7, R7, 0x1, -R2.reuse ;  /* 0x0000000107078824 */ /* 0x100fe200078e0a02 */
[----:B------:R-:W-:Y:S01]  /*6510*/  ISETP.GE.AND P6, PT, R9, RZ, PT ;  /* 0x000000ff0900720c */ /* 0x000fe20003fc6270 */
[----:B------:R-:W-:Y:S01]  /*6520*/  VIADD R17, R28, 0x14 ;  /* 0x000000141c117836 */ /* 0x000fe20000000000 */
[----:B------:R0:W-:Y:S01]  /*6530*/  STL [R1+0x5c], R5 ;  /* 0x00005c0501007387 */ /* 0x0001e20000100800 */
[--C-:B------:R-:W-:Y:S01]  /*6540*/  @!P2 IMAD.IADD R4, R4, 0x1, -R2.reuse ;  /* 0x000000010404a824 */ /* 0x100fe200078e0a02 */
[----:B------:R-:W-:Y:S01]  /*6550*/  IABS R8, R14 ;  /* 0x0000000e00087213 */ /* 0x000fe20000000000 */
[C---:B------:R-:W-:Y:S01]  /*6560*/  VIADD R26, R28.reuse, 0x11 ;  /* 0x000000111c1a7836 */ /* 0x040fe20000000000 */
[----:B------:R-:W-:Y:S01]  /*6570*/  IABS R13, R17 ;  /* 0x00000011000d7213 */ /* 0x000fe20000000000 */
[----:B------:R-:W-:Y:S01]  /*6580*/  VIADD R20, R28, 0xd ;  /* 0x0000000d1c147836 */ /* 0x000fe20000000000 */
[----:B------:R-:W-:Y:S01]  /*6590*/  ISETP.GT.U32.AND P2, PT, R2, R4, PT ;  /* 0x000000040200720c */ /* 0x000fe20003f44070 */
[----:B------:R-:W-:Y:S01]  /*65a0*/  @!P1 IMAD.IADD R6, R6, 0x1, -R2 ;  /* 0x0000000106069824 */ /* 0x000fe200078e0a02 */
[----:B------:R-:W-:Y:S01]  /*65b0*/  ISETP.GE.AND P1, PT, R14, RZ, PT ;  /* 0x000000ff0e00720c */ /* 0x000fe20003f26270 */
[----:B------:R-:W-:Y:S01]  /*65c0*/  IMAD.HI.U32 R10, R0, R8, RZ ;  /* 0x00000008000a7227 */ /* 0x000fe200078e00ff */
[----:B------:R-:W-:-:S03]  /*65d0*/  ISETP.GE.AND P0, PT, R17, RZ, PT ;  /* 0x000000ff1100720c */ /* 0x000fc60003f06270 */
[----:B0-----:R-:W-:Y:S02]  /*65e0*/  IMAD.MOV.U32 R5, RZ, RZ, R3 ;  /* 0x000000ffff057224 */ /* 0x001fe400078e0003 */
[----:B------:R-:W-:Y:S02]  /*65f0*/  IMAD.MOV R3, RZ, RZ, -R10 ;  /* 0x000000ffff037224 */ /* 0x000fe400078e0a0a */
[----:B------:R-:W-:Y:S01]  /*6600*/  @!P4 IMAD.MOV R5, RZ, RZ, -R5 ;  /* 0x000000ffff05c224 */ /* 0x000fe200078e0a05 */
[----:B------:R-:W-:Y:S01]  /*6610*/  ISETP.GT.U32.AND P4, PT, R2, R6, PT ;  /* 0x000000060200720c */ /* 0x000fe20003f84070 */
[----:B------:R-:W-:Y:S01]  /*6620*/  @!P2 IMAD.IADD R4, R4, 0x1, -R2 ;  /* 0x000000010404a824 */ /* 0x000fe200078e0a02 */
[----:B------:R-:W-:Y:S01]  /*6630*/  ISETP.GE.AND P2, PT, R26, RZ, PT ;  /* 0x000000ff1a00720c */ /* 0x000fe20003f46270 */
[----:B------:R-:W-:Y:S01]  /*6640*/  IMAD R3, R2, R3, R8 ;  /* 0x0000000302037224 */ /* 0x000fe200078e0208 */
[----:B------:R0:W-:Y:S01]  /*6650*/  STL [R1+0x54], R5 ;  /* 0x0000540501007387 */ /* 0x0001e20000100800 */
[----:B------:R-:W-:Y:S01]  /*6660*/  VIADD R14, R28, 0x10 ;  /* 0x000000101c0e7836 */ /* 0x000fe20000000000 */
[----:B------:R-:W-:Y:S01]  /*6670*/  IABS R26, R26 ;  /* 0x0000001a001a7213 */ /* 0x000fe20000000000 */
[----:B------:R-:W-:-:S04]  /*6680*/  IMAD.HI.U32 R9, R0, R13, RZ ;  /* 0x0000000d00097227 */ /* 0x000fc800078e00ff */
[----:B------:R-:W-:Y:S02]  /*6690*/  VIADD R17, R28, 0x12 ;  /* 0x000000121c117836 */ /* 0x000fe40000000000 */
[----:B------:R-:W-:Y:S02]  /*66a0*/  @!P4 IMAD.IADD R6, R6, 0x1, -R2 ;  /* 0x000000010606c824 */ /* 0x000fe400078e0a02 */
[----:B0-----:R-:W-:Y:S02]  /*66b0*/  IMAD.MOV.U32 R5, RZ, RZ, R7 ;  /* 0x000000ffff057224 */ /* 0x001fe400078e0007 */
[----:B------:R-:W-:Y:S02]  /*66c0*/  IMAD.MOV.U32 R7, RZ, RZ, R6 ;  /* 0x000000ffff077224 */ /* 0x000fe400078e0006 */
[----:B------:R-:W-:Y:S01]  /*66d0*/  @!P3 IMAD.MOV R5, RZ, RZ, -R5 ;  /* 0x000000ffff05b224 */ /* 0x000fe200078e0a05 */
[----:B------:R-:W-:Y:S01]  /*66e0*/  ISETP.GE.AND P3, PT, R17, RZ, PT ;  /* 0x000000ff1100720c */ /* 0x000fe20003f66270 */
[----:B------:R-:W-:Y:S01]  /*66f0*/  @!P5 IMAD.MOV R7, RZ, RZ, -R7 ;  /* 0x000000ffff07d224 */ /* 0x000fe200078e0a07 */
[----:B------:R-:W-:Y:S01]  /*6700*/  ISETP.GE.AND P5, PT, R14, RZ, PT ;  /* 0x000000ff0e00720c */ /* 0x000fe20003fa6270 */
[----:B------:R-:W-:Y:S01]  /*6710*/  IMAD.MOV R9, RZ, RZ, -R9 ;  /* 0x000000ffff097224 */ /* 0x000fe200078e0a09 */
[----:B------:R0:W-:Y:S01]  /*6720*/  STL [R1+0x50], R5 ;  /* 0x0000500501007387 */ /* 0x0001e20000100800 */
[----:B------:R-:W-:Y:S01]  /*6730*/  IABS R14, R14 ;  /* 0x0000000e000e7213 */ /* 0x000fe20000000000 */
[C---:B------:R-:W-:Y:S01]  /*6740*/  IMAD.HI.U32 R6, R0.reuse, R26, RZ ;  /* 0x0000001a00067227 */ /* 0x040fe200078e00ff */
[----:B------:R-:W-:Y:S01]  /*6750*/  IABS R17, R17 ;  /* 0x0000001100117213 */ /* 0x000fe20000000000 */
[----:B------:R-:W-:Y:S02]  /*6760*/  STL [R1+0x4c], R7 ;  /* 0x00004c0701007387 */ /* 0x000fe40000100800 */
[----:B------:R-:W-:-:S04]  /*6770*/  IMAD.HI.U32 R8, R0, R14, RZ ;  /* 0x0000000e00087227 */ /* 0x000fc800078e00ff */
[----:B0-----:R-:W-:Y:S02]  /*6780*/  IMAD.MOV.U32 R5, RZ, RZ, R4 ;  /* 0x000000ffff057224 */ /* 0x001fe400078e0004 */
[C---:B------:R-:W-:Y:S02]  /*6790*/  IMAD R10, R2.reuse, R9, R13 ;  /* 0x00000009020a7224 */ /* 0x040fe400078e020d */
[----:B------:R-:W-:Y:S01]  /*67a0*/  @!P6 IMAD.MOV R5, RZ, RZ, -R5 ;  /* 0x000000ffff05e224 */ /* 0x000fe200078e0a05 */
[C---:B------:R-:W-:Y:S01]  /*67b0*/  ISETP.GT.U32.AND P6, PT, R2.reuse, R3, PT ;  /* 0x000000030200720c */ /* 0x040fe20003fc4070 */
[----:B------:R-:W-:Y:S01]  /*67c0*/  IMAD.MOV R8, RZ, RZ, -R8 ;  /* 0x000000ffff087224 */ /* 0x000fe200078e0a08 */
[----:B------:R-:W-:Y:S01]  /*67d0*/  ISETP.GT.U32.AND P4, PT, R2, R10, PT ;  /* 0x0000000a0200720c */ /* 0x000fe20003f84070 */
[----:B------:R-:W-:Y:S01]  /*67e0*/  IMAD.HI.U32 R4, R0, R17, RZ ;  /* 0x0000001100047227 */ /* 0x000fe200078e00ff */
[----:B------:R0:W-:Y:S03]  /*67f0*/  STL [R1+0x48], R5 ;  /* 0x0000480501007387 */ /* 0x0001e60000100800 */
[----:B------:R-:W-:Y:S01]  /*6800*/  IMAD R14, R2, R8, R14 ;  /* 0x00000008020e7224 */ /* 0x000fe200078e020e */
[----:B------:R-:W-:Y:S01]  /*6810*/  IABS R8, R20 ;  /* 0x0000001400087213 */ /* 0x000fe20000000000 */
[----:B------:R-:W-:-:S02]  /*6820*/  VIADD R9, R28, 0xe ;  /* 0x0000000e1c097836 */ /* 0x000fc40000000000 */
[----:B------:R-:W-:Y:S02]  /*6830*/  IMAD.MOV R4, RZ, RZ, -R4 ;  /* 0x000000ffff047224 */ /* 0x000fe400078e0a04 */
[----:B------:R-:W-:Y:S02]  /*6840*/  @!P6 IMAD.IADD R3, R3, 0x1, -R2 ;  /* 0x000000010303e824 */ /* 0x000fe400078e0a02 */
[C---:B------:R-:W-:Y:S01]  /*6850*/  IMAD R17, R2.reuse, R4, R17 ;  /* 0x0000000402117224 */ /* 0x040fe200078e0211 */
[----:B------:R-:W-:Y:S01]  /*6860*/  IABS R4, R9 ;  /* 0x0000000900047213 */ /* 0x000fe20000000000 */
[----:B------:R-:W-:Y:S01]  /*6870*/  IMAD.MOV R6, RZ, RZ, -R6 ;  /* 0x000000ffff067224 */ /* 0x000fe200078e0a06 */
[----:B------:R-:W-:Y:S01]  /*6880*/  ISETP.GT.U32.AND P6, PT, R2, R3, PT ;  /* 0x000000030200720c */ /* 0x000fe20003fc4070 */
[----:B------:R-:W-:Y:S02]  /*6890*/  @!P4 IMAD.IADD R10, R10, 0x1, -R2 ;  /* 0x000000010a0ac824 */ /* 0x000fe400078e0a02 */
[----:B------:R-:W-:-:S02]  /*68a0*/  IMAD R26, R2, R6, R26 ;  /* 0x00000006021a7224 */ /* 0x000fc400078e021a */
[----:B------:R-:W-:Y:S01]  /*68b0*/  IMAD.HI.U32 R6, R0, R4, RZ ;  /* 0x0000000400067227 */ /* 0x000fe200078e00ff */
[----:B------:R-:W-:-:S03]  /*68c0*/  ISETP.GT.U32.AND P4, PT, R2, R10, PT ;  /* 0x0000000a0200720c */ /* 0x000fc60003f84070 */
[----:B------:R-:W-:Y:S02]  /*68d0*/  IMAD.MOV R6, RZ, RZ, -R6 ;  /* 0x000000ffff067224 */ /* 0x000fe400078e0a06 */
[----:B------:R-:W-:Y:S02]  /*68e0*/  VIADD R13, R28, 0xf ;  /* 0x0000000f1c0d7836 */ /* 0x000fe40000000000 */
[----:B------:R-:W-:Y:S01]  /*68f0*/  @!P6 IMAD.IADD R3, R3, 0x1, -R2 ;  /* 0x000000010303e824 */ /* 0x000fe200078e0a02 */
[C---:B------:R-:W-:Y:S01]  /*6900*/  ISETP.GT.U32.AND P6, PT, R2.reuse, R14, PT ;  /* 0x0000000e0200720c */ /* 0x040fe20003fc4070 */
[----:B------:R-:W-:Y:S01]  /*6910*/  IMAD R4, R2, R6, R4 ;  /* 0x0000000602047224 */ /* 0x000fe200078e0204 */
[----:B------:R-:W-:Y:S01]  /*6920*/  IABS R19, R13 ;  /* 0x0000000d00137213 */ /* 0x000fe20000000000 */
[----:B------:R-:W-:-:S04]  /*6930*/  IMAD.HI.U32 R6, R0, R8, RZ ;  /* 0x0000000800067227 */ /* 0x000fc800078e00ff */
[----:B------:R-:W-:Y:S02]  /*6940*/  IMAD.MOV R6, RZ, RZ, -R6 ;  /* 0x000000ffff067224 */ /* 0x000fe400078e0a06 */
[----:B------:R-:W-:Y:S01]  /*6950*/  @!P4 IMAD.IADD R10, R10, 0x1, -R2 ;  /* 0x000000010a0ac824 */ /* 0x000fe200078e0a02 */
[C---:B------:R-:W-:Y:S01]  /*6960*/  ISETP.GT.U32.AND P4, PT, R2.reuse, R17, PT ;  /* 0x000000110200720c */ /* 0x040fe20003f84070 */
[----:B------:R-:W-:Y:S02]  /*6970*/  IMAD R8, R2, R6, R8 ;  /* 0x0000000602087224 */ /* 0x000fe400078e0208 */
[----:B------:R-:W-:Y:S02]  /*6980*/  @!P6 IMAD.IADD R14, R14, 0x1, -R2 ;  /* 0x000000010e0ee824 */ /* 0x000fe400078e0a02 */
[----:B0-----:R-:W-:Y:S02]  /*6990*/  IMAD.MOV.U32 R5, RZ, RZ, R10 ;  /* 0x000000ffff057224 */ /* 0x001fe400078e000a */
[----:B------:R-:W-:Y:S01]  /*69a0*/  IMAD.HI.U32 R7, R0, R19, RZ ;  /* 0x0000001300077227 */ /* 0x000fe200078e00ff */
[----:B------:R-:W-:-:S03]  /*69b0*/  ISETP.GT.U32.AND P6, PT, R2, R14, PT ;  /* 0x0000000e0200720c */ /* 0x000fc60003fc4070 */
[----:B------:R-:W-:Y:S01]  /*69c0*/  @!P0 IMAD.MOV R5, RZ, RZ, -R5 ;  /* 0x000000ffff058224 */ /* 0x000fe200078e0a05 */
[----:B------:R-:W-:Y:S01]  /*69d0*/  ISETP.GT.U32.AND P0, PT, R2, R26, PT ;  /* 0x0000001a0200720c */ /* 0x000fe20003f04070 */
[----:B------:R-:W-:Y:S02]  /*69e0*/  IMAD.MOV R7, RZ, RZ, -R7 ;  /* 0x000000ffff077224 */ /* 0x000fe400078e0a07 */
[----:B------:R-:W-:Y:S01]  /*69f0*/  VIADD R11, R28, 0xc ;  /* 0x0000000c1c0b7836 */ /* 0x000fe20000000000 */
[----:B------:R0:W-:Y:S01]  /*6a00*/  STL [R1+0x44], R5 ;  /* 0x0000440501007387 */ /* 0x0001e20000100800 */
[----:B------:R-:W-:Y:S02]  /*6a10*/  IMAD R19, R2, R7, R19 ;  /* 0x0000000702137224 */ /* 0x000fe400078e0213 */
[----:B------:R-:W-:Y:S01]  /*6a20*/  @!P1 IMAD.MOV R3, RZ, RZ, -R3 ;  /* 0x000000ffff039224 */ /* 0x000fe200078e0a03 */
[----:B------:R-:W-:Y:S01]  /*6a30*/  IABS R25, R11 ;  /* 0x0000000b00197213 */ /* 0x000fe20000000000 */
[--C-:B------:R-:W-:Y:S01]  /*6a40*/  @!P6 IMAD.IADD R14, R14, 0x1, -R2.reuse ;  /* 0x000000010e0ee824 */ /* 0x100fe200078e0a02 */
[----:B------:R-:W-:Y:S01]  /*6a50*/  ISETP.GT.U32.AND P6, PT, R2, R8, PT ;  /* 0x000000080200720c */ /* 0x000fe20003fc4070 */
[----:B------:R-:W-:Y:S01]  /*6a60*/  @!P4 IMAD.IADD R17, R17, 0x1, -R2 ;  /* 0x000000011111c824 */ /* 0x000fe200078e0a02 */
[----:B------:R1:W-:Y:S01]  /*6a70*/  STL [R1+0x3c], R11 ;  /* 0x00003c0b01007387 */ /* 0x0003e20000100800 */
[----:B------:R-:W-:-:S03]  /*6a80*/  IMAD.HI.U32 R18, R0, R25, RZ ;  /* 0x0000001900127227 */ /* 0x000fc600078e00ff */
[----:B------:R-:W-:Y:S01]  /*6a90*/  ISETP.GT.U32.AND P4, PT, R2, R17, PT ;  /* 0x000000110200720c */ /* 0x000fe20003f84070 */
[C---:B0-----:R-:W-:Y:S02]  /*6aa0*/  VIADD R5, R28.reuse, 0xa ;  /* 0x0000000a1c057836 */ /* 0x041fe40000000000 */
[----:B------:R-:W-:Y:S02]  /*6ab0*/  IMAD.MOV R18, RZ, RZ, -R18 ;  /* 0x000000ffff127224 */ /* 0x000fe400078e0a12 */
[----:B------:R-:W-:Y:S01]  /*6ac0*/  VIADD R10, R28, 0xb ;  /* 0x0000000b1c0a7836 */ /* 0x000fe20000000000 */
[----:B------:R-:W-:Y:S01]  /*6ad0*/  IABS R7, R5 ;  /* 0x0000000500077213 */ /* 0x000fe20000000000 */
[----:B------:R-:W-:Y:S02]  /*6ae0*/  @!P6 IMAD.IADD R8, R8, 0x1, -R2 ;  /* 0x000000010808e824 */ /* 0x000fe400078e0a02 */
[----:B-1----:R-:W-:Y:S01]  /*6af0*/  VIADD R11, R28, 0x9 ;  /* 0x000000091c0b7836 */ /* 0x002fe20000000000 */
[----:B------:R-:W-:Y:S01]  /*6b00*/  STL [R1+0x2c], R10 ;  /* 0x00002c0a01007387 */ /* 0x000fe20000100800 */
[----:B------:R-:W-:Y:S01]  /*6b10*/  IMAD.HI.U32 R6, R0, R7, RZ ;  /* 0x0000000700067227 */ /* 0x000fe200078e00ff */
[----:B------:R-:W-:-:S02]  /*6b20*/  ISETP.GT.U32.AND P1, PT, R2, R8, PT ;  /* 0x000000080200720c */ /* 0x000fc40003f24070 */
[----:B------:R0:W-:Y:S01]  /*6b30*/  STL [R1+0x28], R5 ;  /* 0x0000280501007387 */ /* 0x0001e20000100800 */
[----:B------:R-:W-:Y:S01]  /*6b40*/  IMAD.MOV R6, RZ, RZ, -R6 ;  /* 0x000000ffff067224 */ /* 0x000fe200078e0a06 */
[----:B------:R-:W-:Y:S01]  /*6b50*/  IABS R24, R10 ;  /* 0x0000000a00187213 */ /* 0x000fe20000000000 */
[C---:B------:R-:W-:Y:S01]  /*6b60*/  IMAD R25, R2.reuse, R18, R25 ;  /* 0x0000001202197224 */ /* 0x040fe200078e0219 */
[----:B------:R-:W-:Y:S01]  /*6b70*/  IABS R18, R11 ;  /* 0x0000000b00127213 */ /* 0x000fe20000000000 */
[C---:B------:R-:W-:Y:S02]  /*6b80*/  IMAD R7, R2.reuse, R6, R7 ;  /* 0x0000000602077224 */ /* 0x040fe400078e0207 */
[----:B------:R-:W-:Y:S01]  /*6b90*/  @!P4 IMAD.IADD R17, R17, 0x1, -R2 ;  /* 0x000000011111c824 */ /* 0x000fe200078e0a02 */
[----:B------:R-:W-:Y:S01]  /*6ba0*/  ISETP.GT.U32.AND P4, PT, R2, R19, PT ;  /* 0x000000130200720c */ /* 0x000fe20003f84070 */
[----:B------:R-:W-:-:S03]  /*6bb0*/  IMAD.HI.U32 R27, R0, R18, RZ ;  /* 0x00000012001b7227 */ /* 0x000fc600078e00ff */
[----:B------:R-:W-:Y:S01]  /*6bc0*/  STL [R1+0x864], R17 ;  /* 0x0008641101007387 */ /* 0x000fe20000100800 */
[----:B------:R-:W-:Y:S01]  /*6bd0*/  @!P1 IMAD.IADD R8, R8, 0x1, -R2 ;  /* 0x0000000108089824 */ /* 0x000fe200078e0a02 */
[----:B------:R-:W-:Y:S01]  /*6be0*/  ISETP.GT.U32.AND P1, PT, R2, R7, PT ;  /* 0x000000070200720c */ /* 0x000fe20003f24070 */
[----:B------:R-:W-:Y:S01]  /*6bf0*/  IMAD.MOV R27, RZ, RZ, -R27 ;  /* 0x000000ffff1b7224 */ /* 0x000fe200078e0a1b */
[----:B------:R-:W-:Y:S01]  /*6c00*/  STL [R1+0x860], R14 ;  /* 0x0008600e01007387 */ /* 0x000fe20000100800 */
[C---:B------:R-:W-:Y:S02]  /*6c10*/  VIADD R12, R28.reuse, 0x5 ;  /* 0x000000051c0c7836 */ /* 0x040fe40000000000 */
[----:B0-----:R-:W-:Y:S01]  /*6c20*/  VIADD R5, R28, 0x8 ;  /* 0x000000081c057836 */ /* 0x001fe20000000000 */
[----:B------:R0:W-:Y:S01]  /*6c30*/  STL [R1+0x24], R11 ;  /* 0x0000240b01007387 */ /* 0x0001e20000100800 */
[----:B------:R-:W-:Y:S01]  /*6c40*/  IMAD R18, R2, R27, R18 ;  /* 0x0000001b02127224 */ /* 0x000fe200078e0212 */
[----:B------:R-:W-:Y:S01]  /*6c50*/  IABS R27, R12 ;  /* 0x0000000c001b7213 */ /* 0x000fe20000000000 */
[C---:B------:R-:W-:Y:S01]  /*6c60*/  VIADD R15, R28.reuse, 0x2 ;  /* 0x000000021c0f7836 */ /* 0x040fe20000000000 */
[----:B------:R-:W-:Y:S01]  /*6c70*/  STL [R1+0x20], R5 ;  /* 0x0000200501007387 */ /* 0x000fe20000100800 */
[----:B------:R-:W-:-:S02]  /*6c80*/  VIADD R23, R28, 0x7 ;  /* 0x000000071c177836 */ /* 0x000fc40000000000 */
[----:B------:R-:W-:Y:S01]  /*6c90*/  @!P1 IMAD.IADD R7, R7, 0x1, -R2 ;  /* 0x0000000107079824 */ /* 0x000fe200078e0a02 */
[----:B------:R1:W-:Y:S01]  /*6ca0*/  STL [R1+0x38], R3 ;  /* 0x0000380301007387 */ /* 0x0003e20000100800 */
[----:B------:R-:W-:Y:S01]  /*6cb0*/  ISETP.GE.AND P1, PT, R20, RZ, PT ;  /* 0x000000ff1400720c */ /* 0x000fe20003f26270 */
[C---:B------:R-:W-:Y:S01]  /*6cc0*/  VIADD R22, R28.reuse, 0x6 ;  /* 0x000000061c167836 */ /* 0x040fe20000000000 */
[----:B------:R-:W-:Y:S01]  /*6cd0*/  IABS R20, R15 ;  /* 0x0000000f00147213 */ /* 0x000fe20000000000 */
[C---:B0-----:R-:W-:Y:S01]  /*6ce0*/  VIADD R11, R28.reuse, 0x4 ;  /* 0x000000041c0b7836 */ /* 0x041fe20000000000 */
[----:B------:R-:W-:Y:S01]  /*6cf0*/  IABS R6, R23 ;  /* 0x0000001700067213 */ /* 0x000fe20000000000 */
[----:B------:R-:W-:Y:S02]  /*6d00*/  VIADD R16, R28, 0x3 ;  /* 0x000000031c107836 */ /* 0x000fe40000000000 */
[----:B------:R-:W-:Y:S01]  /*6d10*/  IMAD.HI.U32 R14, R0, R20, RZ ;  /* 0x00000014000e7227 */ /* 0x000fe200078e00ff */
[----:B-1----:R-:W-:-:S03]  /*6d20*/  IABS R3, R5 ;  /* 0x0000000500037213 */ /* 0x002fc60000000000 */
[----:B------:R-:W-:Y:S02]  /*6d30*/  VIADD R5, R28, 0x1 ;  /* 0x000000011c057836 */ /* 0x000fe40000000000 */
[----:B------:R-:W-:-:S04]  /*6d40*/  IMAD.HI.U32 R28, R0, R27, RZ ;  /* 0x0000001b001c7227 */ /* 0x000fc800078e00ff */
[----:B------:R-:W-:Y:S02]  /*6d50*/  IMAD.MOV R17, RZ, RZ, -R28 ;  /* 0x000000ffff117224 */ /* 0x000fe400078e0a1c */
[----:B------:R-:W-:Y:S02]  /*6d60*/  IMAD.MOV R14, RZ, RZ, -R14 ;  /* 0x000000ffff0e7224 */ /* 0x000fe400078e0a0e */
[C---:B------:R-:W-:Y:S02]  /*6d70*/  IMAD R27, R2.reuse, R17, R27 ;  /* 0x00000011021b7224 */ /* 0x040fe400078e021b */
[----:B------:R-:W2:Y:S01]  /*6d80*/  LDL.LU R17, [R1+0x864] ;  /* 0x0008640001117983 */ /* 0x000ea20000300800 */
[----:B------:R-:W-:Y:S02]  /*6d90*/  IMAD R20, R2, R14, R20 ;  /* 0x0000000e02147224 */ /* 0x000fe400078e0214 */
[--C-:B------:R-:W-:Y:S01]  /*6da0*/  @!P0 IMAD.IADD R26, R26, 0x1, -R2.reuse ;  /* 0x000000011a1a8824 */ /* 0x100fe200078e0a02 */
[----:B------:R-:W3:Y:S01]  /*6db0*/  LDL.LU R14, [R1+0x860] ;  /* 0x00086000010e7983 */ /* 0x000ee20000300800 */
[----:B------:R-:W-:Y:S01]  /*6dc0*/  @!P4 IMAD.IADD R19, R19, 0x1, -R2 ;  /* 0x000000011313c824 */ /* 0x000fe200078e0a02 */
[----:B------:R-:W-:Y:S01]  /*6dd0*/  ISETP.GE.AND P4, PT, R13, RZ, PT ;  /* 0x000000ff0d00720c */ /* 0x000fe20003f86270 */
[----:B------:R-:W-:Y:S01]  /*6de0*/  IMAD.HI.U32 R10, R0, R24, RZ ;  /* 0x00000018000a7227 */ /* 0x000fe200078e00ff */
[----:B------:R-:W-:-:S03]  /*6df0*/  ISETP.GT.U32.AND P0, PT, R2, R26, PT ;  /* 0x0000001a0200720c */ /* 0x000fc60003f04070 */
[----:B------:R-:W-:Y:S02]  /*6e00*/  IMAD.MOV R10, RZ, RZ, -R10 ;  /* 0x000000ffff0a7224 */ /* 0x000fe400078e0a0a */
[----:B------:R-:W-:-:S04]  /*6e10*/  IMAD.HI.U32 R21, R0, R3, RZ ;  /* 0x0000000300157227 */ /* 0x000fc800078e00ff */
[----:B------:R-:W-:Y:S01]  /*6e20*/  IMAD R24, R2, R10, R24 ;  /* 0x0000000a02187224 */ /* 0x000fe200078e0218 */
[----:B------:R-:W-:Y:S01]  /*6e30*/  IABS R10, R22 ;  /* 0x00000016000a7213 */ /* 0x000fe20000000000 */
[----:B------:R-:W-:Y:S02]  /*6e40*/  IMAD.MOV R21, RZ, RZ, -R21 ;  /* 0x000000ffff157224 */ /* 0x000fe400078e0a15 */
[----:B------:R-:W-:Y:S01]  /*6e50*/  @!P0 IMAD.IADD R26, R26, 0x1, -R2 ;  /* 0x000000011a1a8824 */ /* 0x000fe200078e0a02 */
[C---:B------:R-:W-:Y:S01]  /*6e60*/  ISETP.GT.U32.AND P0, PT, R2.reuse, R4, PT ;  /* 0x000000040200720c */ /* 0x040fe20003f04070 */
[----:B------:R-:W-:Y:S01]  /*6e70*/  IMAD R3, R2, R21, R3 ;  /* 0x0000001502037224 */ /* 0x000fe200078e0203 */
[----:B------:R-:W-:Y:S01]  /*6e80*/  IABS R21, R16 ;  /* 0x0000001000157213 */ /* 0x000fe20000000000 */
[----:B------:R-:W-:-:S04]  /*6e90*/  IMAD.HI.U32 R13, R0, R6, RZ ;  /* 0x00000006000d7227 */ /* 0x000fc800078e00ff */
[----:B------:R-:W-:Y:S02]  /*6ea0*/  @!P2 IMAD.MOV R26, RZ, RZ, -R26 ;  /* 0x000000ffff1aa224 */ /* 0x000fe400078e0a1a */
[----:B------:R-:W-:-:S04]  /*6eb0*/  IMAD.MOV R13, RZ, RZ, -R13 ;  /* 0x000000ffff0d7224 */ /* 0x000fc800078e0a0d */
[----:B------:R-:W-:Y:S01]  /*6ec0*/  @!P0 IMAD.IADD R4, R4, 0x1, -R2 ;  /* 0x0000000104048824 */ /* 0x000fe200078e0a02 */
[C---:B------:R-:W-:Y:S01]  /*6ed0*/  ISETP.GT.U32.AND P0, PT, R2.reuse, R19, PT ;  /* 0x000000130200720c */ /* 0x040fe20003f04070 */
[C---:B------:R-:W-:Y:S01]  /*6ee0*/  IMAD R6, R2.reuse, R13, R6 ;  /* 0x0000000d02067224 */ /* 0x040fe200078e0206 */
[----:B------:R-:W-:Y:S02]  /*6ef0*/  IABS R13, R5 ;  /* 0x00000005000d7213 */ /* 0x000fe40000000000 */
[----:B------:R-:W-:-:S09]  /*6f00*/  ISETP.GT.U32.AND P6, PT, R2, R4, PT ;  /* 0x000000040200720c */ /* 0x000fd20003fc4070 */
[----:B------:R-:W-:Y:S01]  /*6f10*/  @!P0 IMAD.IADD R19, R19, 0x1, -R2 ;  /* 0x0000000113138824 */ /* 0x000fe200078e0a02 */
[----:B------:R-:W-:-:S03]  /*6f20*/  ISETP.GT.U32.AND P0, PT, R2, R25, PT ;  /* 0x000000190200720c */ /* 0x000fc60003f04070 */
[----:B------:R-:W-:Y:S01]  /*6f30*/  @!P6 IMAD.IADD R4, R4, 0x1, -R2 ;  /* 0x000000010404e824 */ /* 0x000fe200078e0a02 */
[----:B------:R-:W-:-:S09]  /*6f40*/  ISETP.GT.U32.AND P6, PT, R2, R24, PT ;  /* 0x000000180200720c */ /* 0x000fd20003fc4070 */
[----:B------:R-:W-:Y:S01]  /*6f50*/  @!P0 IMAD.IADD R25, R25, 0x1, -R2 ;  /* 0x0000000119198824 */ /* 0x000fe200078e0a02 */
[----:B------:R-:W-:Y:S01]  /*6f60*/  ISETP.GE.AND P0, PT, R9, RZ, PT ;  /* 0x000000ff0900720c */ /* 0x000fe20003f06270 */
[----:B------:R-:W-:-:S04]  /*6f70*/  IMAD.HI.U32 R9, R0, R10, RZ ;  /* 0x0000000a00097227 */ /* 0x000fc800078e00ff */
[----:B------:R-:W-:Y:S02]  /*6f80*/  IMAD.MOV R9, RZ, RZ, -R9 ;  /* 0x000000ffff097224 */ /* 0x000fe400078e0a09 */
[----:B------:R-:W-:Y:S01]  /*6f90*/  @!P6 IMAD.IADD R24, R24, 0x1, -R2 ;  /* 0x000000011818e824 */ /* 0x000fe200078e0a02 */
[C---:B------:R-:W-:Y:S01]  /*6fa0*/  ISETP.GT.U32.AND P6, PT, R2.reuse, R18, PT ;  /* 0x000000120200720c */ /* 0x040fe20003fc4070 */
[----:B------:R-:W-:Y:S01]  /*6fb0*/  IMAD R10, R2, R9, R10 ;  /* 0x00000009020a7224 */ /* 0x000fe200078e020a */
[----:B------:R-:W-:-:S05]  /*6fc0*/  IABS R9, R11 ;  /* 0x0000000b00097213 */ /* 0x000fca0000000000 */
[----:B------:R-:W-:-:S04]  /*6fd0*/  IMAD.HI.U32 R29, R0, R9, RZ ;  /* 0x00000009001d7227 */ /* 0x000fc800078e00ff */
[----:B------:R-:W-:Y:S02]  /*6fe0*/  IMAD.MOV R28, RZ, RZ, -R29 ;  /* 0x000000ffff1c7224 */ /* 0x000fe400078e0a1d */
[----:B------:R-:W-:-:S04]  /*6ff0*/  IMAD.HI.U32 R29, R0, R21, RZ ;  /* 0x00000015001d7227 */ /* 0x000fc800078e00ff */
[----:B------:R-:W-:Y:S02]  /*7000*/  IMAD.MOV R29, RZ, RZ, -R29 ;  /* 0x000000ffff1d7224 */ /* 0x000fe400078e0a1d */
[C---:B------:R-:W-:Y:S02]  /*7010*/  IMAD R9, R2.reuse, R28, R9 ;  /* 0x0000001c02097224 */ /* 0x040fe400078e0209 */
[----:B------:R-:W-:Y:S02]  /*7020*/  IMAD R21, R2, R29, R21 ;  /* 0x0000001d02157224 */ /* 0x000fe400078e0215 */
[----:B------:R-:W4:Y:S01]  /*7030*/  LDL.LU R29, [R1+0x24] ;  /* 0x00002400011d7983 */ /* 0x000f220000300800 */
[----:B------:R-:W-:Y:S01]  /*7040*/  @!P6 IMAD.IADD R18, R18, 0x1, -R2 ;  /* 0x000000011212e824 */ /* 0x000fe200078e0a02 */
[----:B------:R-:W-:Y:S02]  /*7050*/  ISETP.GT.U32.AND P6, PT, R2, R3, PT ;  /* 0x000000030200720c */ /* 0x000fe40003fc4070 */
[----:B------:R-:W4:Y:S01]  /*7060*/  LDL.LU R28, [R1+0x20] ;  /* 0x00002000011c7983 */ /* 0x000f220000300800 */
[----:B--2---:R-:W-:-:S10]  /*7070*/  @!P3 IMAD.MOV R17, RZ, RZ, -R17 ;  /* 0x000000ffff11b224 */ /* 0x004fd400078e0a11 */
[----:B------:R-:W-:Y:S01]  /*7080*/  @!P6 IMAD.IADD R3, R3, 0x1, -R2 ;  /* 0x000000010303e824 */ /* 0x000fe200078e0a02 */
[C---:B------:R-:W-:Y:S01]  /*7090*/  ISETP.GT.U32.AND P6, PT, R2.reuse, R6, PT ;  /* 0x000000060200720c */ /* 0x040fe20003fc4070 */
[----:B---3--:R-:W-:Y:S01]  /*70a0*/  @!P5 IMAD.MOV R14, RZ, RZ, -R14 ;  /* 0x000000ffff0ed224 */ /* 0x008fe200078e0a0e */
[----:B------:R0:W-:Y:S04]  /*70b0*/  STL [R1+0x7f8], R17 ;  /* 0x0007f81101007387 */ /* 0x0001e80000100800 */
[----:B0-----:R-:W2:Y:S04]  /*70c0*/  LDL.LU R17, [R1+0x28] ;  /* 0x0000280001117983 */ /* 0x001ea80000300800 */
[----:B------:R0:W-:Y:S04]  /*70d0*/  STL [R1+0x7fc], R26 ;  /* 0x0007fc1a01007387 */ /* 0x0001e80000100800 */
[----:B0-----:R-:W3:Y:S04]  /*70e0*/  LDL.LU R26, [R1+0x2c] ;  /* 0x00002c00011a7983 */ /* 0x001ee80000300800 */
[----:B------:R0:W-:Y:S04]  /*70f0*/  STL [R1+0x800], R14 ;  /* 0x0008000e01007387 */ /* 0x0001e80000100800 */
[----:B0-----:R-:W3:Y:S01]  /*7100*/  LDL.LU R14, [R1+0x3c] ;  /* 0x00003c00010e7983 */ /* 0x001ee20000300800 */
[----:B------:R-:W-:-:S02]  /*7110*/  ISETP.GT.U32.AND P3, PT, R2, R25, PT ;  /* 0x000000190200720c */ /* 0x000fc40003f64070 */
[C---:B------:R-:W-:Y:S02]  /*7120*/  ISETP.GT.U32.AND P2, PT, R2.reuse, R24, PT ;  /* 0x000000180200720c */ /* 0x040fe40003f44070 */
[C---:B------:R-:W-:Y:S01]  /*7130*/  ISETP.GT.U32.AND P5, PT, R2.reuse, R7, PT ;  /* 0x000000070200720c */ /* 0x040fe20003fa4070 */
[----:B------:R-:W-:Y:S01]  /*7140*/  @!P4 IMAD.MOV R19, RZ, RZ, -R19 ;  /* 0x000000ffff13c224 */ /* 0x000fe200078e0a13 */
[----:B------:R-:W-:Y:S01]  /*7150*/  ISETP.GT.U32.AND P4, PT, R2, R18, PT ;  /* 0x000000120200720c */ /* 0x000fe20003f84070 */
[----:B------:R-:W-:Y:S02]  /*7160*/  @!P6 IMAD.IADD R6, R6, 0x1, -R2 ;  /* 0x000000010606e824 */ /* 0x000fe400078e0a02 */
[----:B------:R-:W-:Y:S02]  /*7170*/  @!P0 IMAD.MOV R4, RZ, RZ, -R4 ;  /* 0x000000ffff048224 */ /* 0x000fe400078e0a04 */
[----:B------:R-:W-:Y:S01]  /*7180*/  @!P1 IMAD.MOV R8, RZ, RZ, -R8 ;  /* 0x000000ffff089224 */ /* 0x000fe200078e0a08 */
[C---:B------:R-:W-:Y:S01]  /*7190*/  ISETP.GT.U32.AND P0, PT, R2.reuse, R6, PT ;  /* 0x000000060200720c */ /* 0x040fe20003f04070 */
[--C-:B------:R-:W-:Y:S01]  /*71a0*/  @!P3 IMAD.IADD R25, R25, 0x1, -R2.reuse ;  /* 0x000000011919b824 */ /* 0x100fe200078e0a02 */
[----:B------:R-:W-:Y:S01]  /*71b0*/  ISETP.GT.U32.AND P1, PT, R2, R10, PT ;  /* 0x0000000a0200720c */ /* 0x000fe20003f24070 */
[--C-:B------:R-:W-:Y:S01]  /*71c0*/  @!P2 IMAD.IADD R24, R24, 0x1, -R2.reuse ;  /* 0x000000011818a824 */ /* 0x100fe200078e0a02 */
[C---:B------:R-:W-:Y:S01]  /*71d0*/  ISETP.GT.U32.AND P3, PT, R2.reuse, R27, PT ;  /* 0x0000001b0200720c */ /* 0x040fe20003f64070 */
[----:B------:R-:W-:Y:S01]  /*71e0*/  @!P5 IMAD.IADD R7, R7, 0x1, -R2 ;  /* 0x000000010707d824 */ /* 0x000fe200078e0a02 */
[----:B------:R-:W-:-:S02]  /*71f0*/  ISETP.GT.U32.AND P2, PT, R2, R9, PT ;  /* 0x000000090200720c */ /* 0x000fc40003f44070 */
[----:B------:R-:W-:Y:S01]  /*7200*/  ISETP.GT.U32.AND P5, PT, R2, R21, PT ;  /* 0x000000150200720c */ /* 0x000fe20003fa4070 */
[--C-:B------:R-:W-:Y:S01]  /*7210*/  @!P4 IMAD.IADD R18, R18, 0x1, -R2.reuse ;  /* 0x000000011212c824 */ /* 0x100fe200078e0a02 */
[C---:B------:R-:W-:Y:S02]  /*7220*/  ISETP.GT.U32.AND P4, PT, R2.reuse, R20, PT ;  /* 0x000000140200720c */ /* 0x040fe40003f84070 */
[----:B------:R-:W-:Y:S01]  /*7230*/  ISETP.GT.U32.AND P6, PT, R2, R3, PT ;  /* 0x000000030200720c */ /* 0x000fe20003fc4070 */
[--C-:B------:R-:W-:Y:S02]  /*7240*/  @!P0 IMAD.IADD R6, R6, 0x1, -R2.reuse ;  /* 0x0000000106068824 */ /* 0x100fe400078e0a02 */
[--C-:B------:R-:W-:Y:S02]  /*7250*/  @!P1 IMAD.IADD R10, R10, 0x1, -R2.reuse ;  /* 0x000000010a0a9824 */ /* 0x100fe400078e0a02 */
[--C-:B------:R-:W-:Y:S02]  /*7260*/  @!P3 IMAD.IADD R27, R27, 0x1, -R2.reuse ;  /* 0x000000011b1bb824 */ /* 0x100fe400078e0a02 */
[----:B------:R-:W-:-:S02]  /*7270*/  @!P2 IMAD.IADD R9, R9, 0x1, -R2 ;  /* 0x000000010909a824 */ /* 0x000fc400078e0a02 */
[--C-:B------:R-:W-:Y:S02]  /*7280*/  @!P5 IMAD.IADD R21, R21, 0x1, -R2.reuse ;  /* 0x000000011515d824 */ /* 0x100fe400078e0a02 */
[--C-:B------:R-:W-:Y:S01]  /*7290*/  @!P4 IMAD.IADD R20, R20, 0x1, -R2.reuse ;  /* 0x000000011414c824 */ /* 0x100fe200078e0a02 */
[----:B------:R-:W-:Y:S01]  /*72a0*/  ISETP.GE.AND P4, PT, R23, RZ, PT ;  /* 0x000000ff1700720c */ /* 0x000fe20003f86270 */
[----:B------:R-:W-:Y:S01]  /*72b0*/  @!P6 IMAD.IADD R3, R3, 0x1, -R2 ;  /* 0x000000010303e824 */ /* 0x000fe200078e0a02 */
[----:B----4-:R-:W-:Y:S02]  /*72c0*/  ISETP.GE.AND P2, PT, R29, RZ, PT ;  /* 0x000000ff1d00720c */ /* 0x010fe40003f46270 */
[----:B------:R-:W-:Y:S01]  /*72d0*/  ISETP.GE.AND P5, PT, R28, RZ, PT ;  /* 0x000000ff1c00720c */ /* 0x000fe20003fa6270 */
[----:B------:R-:W-:Y:S08]  /*72e0*/  STL [R1+0x804], R19 ;  /* 0x0008041301007387 */ /* 0x000ff00000100800 */
[----:B------:R-:W-:Y:S01]  /*72f0*/  @!P4 IMAD.MOV R6, RZ, RZ, -R6 ;  /* 0x000000ffff06c224 */ /* 0x000fe200078e0a06 */
[----:B------:R-:W-:Y:S01]  /*7300*/  STL [R1+0x808], R4 ;  /* 0x0008080401007387 */ /* 0x000fe20000100800 */
[----:B------:R-:W-:Y:S01]  /*7310*/  @!P2 IMAD.MOV R18, RZ, RZ, -R18 ;  /* 0x000000ffff12a224 */ /* 0x000fe200078e0a12 */
[C---:B------:R-:W-:Y:S01]  /*7320*/  ISETP.GT.U32.AND P2, PT, R2.reuse, R21, PT ;  /* 0x000000150200720c */ /* 0x040fe20003f44070 */
[----:B------:R-:W-:Y:S01]  /*7330*/  @!P5 IMAD.MOV R3, RZ, RZ, -R3 ;  /* 0x000000ffff03d224 */ /* 0x000fe200078e0a03 */
[----:B------:R-:W-:Y:S01]  /*7340*/  ISETP.GT.U32.AND P5, PT, R2, R20, PT ;  /* 0x000000140200720c */ /* 0x000fe20003fa4070 */
[----:B------:R-:W-:Y:S04]  /*7350*/  STL [R1+0x80c], R8 ;  /* 0x00080c0801007387 */ /* 0x000fe80000100800 */
[----:B------:R-:W4:Y:S01]  /*7360*/  LDL.LU R23, [R1+0x85c] ;  /* 0x00085c0001177983 */ /* 0x000f220000300800 */
[----:B------:R-:W-:-:S05]  /*7370*/  ISETP.GE.AND P4, PT, R22, RZ, PT ;  /* 0x000000ff1600720c */ /* 0x000fca0003f86270 */
[--C-:B------:R-:W-:Y:S01]  /*7380*/  @!P2 IMAD.IADD R21, R21, 0x1, -R2.reuse ;  /* 0x000000011515a824 */ /* 0x100fe200078e0a02 */
[----:B------:R-:W-:Y:S01]  /*7390*/  ISETP.GE.AND P2, PT, R15, RZ, PT ;  /* 0x000000ff0f00720c */ /* 0x000fe20003f46270 */
[----:B------:R-:W-:Y:S01]  /*73a0*/  @!P5 IMAD.IADD R20, R20, 0x1, -R2 ;  /* 0x000000011414d824 */ /* 0x000fe200078e0a02 */
[----:B------:R-:W-:Y:S02]  /*73b0*/  ISETP.GE.AND P5, PT, R5, RZ, PT ;  /* 0x000000ff0500720c */ /* 0x000fe40003fa6270 */
[----:B--2---:R-:W-:Y:S02]  /*73c0*/  ISETP.GE.AND P3, PT, R17, RZ, PT ;  /* 0x000000ff1100720c */ /* 0x004fe40003f66270 */
[----:B---3--:R-:W-:Y:S02]  /*73d0*/  ISETP.GE.AND P1, PT, R26, RZ, PT ;  /* 0x000000ff1a00720c */ /* 0x008fe40003f26270 */
[----:B------:R-:W-:-:S11]  /*73e0*/  ISETP.GE.AND P0, PT, R14, RZ, PT ;  /* 0x000000ff0e00720c */ /* 0x000fd60003f06270 */
[----:B------:R-:W-:Y:S01]  /*73f0*/  @!P1 IMAD.MOV R24, RZ, RZ, -R24 ;  /* 0x000000ffff189224 */ /* 0x000fe200078e0a18 */
[C---:B------:R-:W-:Y:S01]  /*7400*/  ISETP.GT.U32.AND P1, PT, R2.reuse, R27, PT ;  /* 0x0000001b0200720c */ /* 0x040fe20003f24070 */
[----:B------:R-:W-:Y:S01]  /*7410*/  @!P3 IMAD.MOV R7, RZ, RZ, -R7 ;  /* 0x000000ffff07b224 */ /* 0x000fe200078e0a07 */
[C---:B------:R-:W-:Y:S01]  /*7420*/  ISETP.GT.U32.AND P3, PT, R2.reuse, R9, PT ;  /* 0x000000090200720c */ /* 0x040fe20003f64070 */
[----:B------:R-:W-:Y:S01]  /*7430*/  @!P0 IMAD.MOV R25, RZ, RZ, -R25 ;  /* 0x000000ffff198224 */ /* 0x000fe200078e0a19 */
[----:B------:R-:W-:-:S04]  /*7440*/  ISETP.GT.U32.AND P0, PT, R2, R10, PT ;  /* 0x0000000a0200720c */ /* 0x000fc80003f04070 */
[----:B------:R-:W-:Y:S04]  /*7450*/  STL [R1+0x810], R25 ;  /* 0x0008101901007387 */ /* 0x000fe80000100800 */
[----:B------:R-:W-:Y:S04]  /*7460*/  STL [R1+0x814], R24 ;  /* 0x0008141801007387 */ /* 0x000fe80000100800 */
[----:B------:R0:W-:Y:S01]  /*7470*/  STL [R1+0x818], R7 ;  /* 0x0008180701007387 */ /* 0x0001e20000100800 */
[----:B------:R-:W-:-:S03]  /*7480*/  @!P0 IMAD.IADD R10, R10, 0x1, -R2 ;  /* 0x000000010a0a8824 */ /* 0x000fc600078e0a02 */
[----:B------:R-:W-:Y:S01]  /*7490*/  STL [R1+0x81c], R18 ;  /* 0x00081c1201007387 */ /* 0x000fe20000100800 */
[----:B------:R-:W-:Y:S01]  /*74a0*/  ISETP.GE.AND P0, PT, R12, RZ, PT ;  /* 0x000000ff0c00720c */ /* 0x000fe20003f06270 */
[--C-:B------:R-:W-:Y:S02]  /*74b0*/  @!P1 IMAD.IADD R27, R27, 0x1, -R2.reuse ;  /* 0x000000011b1b9824 */ /* 0x100fe400078e0a02 */
[----:B------:R1:W-:Y:S01]  /*74c0*/  STL [R1+0x820], R3 ;  /* 0x0008200301007387 */ /* 0x0003e20000100800 */
[----:B------:R-:W-:Y:S01]  /*74d0*/  ISETP.GE.AND P1, PT, R11, RZ, PT ;  /* 0x000000ff0b00720c */ /* 0x000fe20003f26270 */
[----:B------:R-:W-:Y:S02]  /*74e0*/  @!P3 IMAD.IADD R9, R9, 0x1, -R2 ;  /* 0x000000010909b824 */ /* 0x000fe400078e0a02 */
[----:B------:R-:W-:Y:S01]  /*74f0*/  STL [R1+0x824], R6 ;  /* 0x0008240601007387 */ /* 0x000fe20000100800 */
[----:B------:R-:W-:-:S03]  /*7500*/  ISETP.GE.AND P3, PT, R16, RZ, PT ;  /* 0x000000ff1000720c */ /* 0x000fc60003f66270 */
[----:B------:R-:W2:Y:S04]  /*7510*/  LDL.LU R22, [R1+0x858] ;  /* 0x0008580001167983 */ /* 0x000ea80000300800 */
[----:B------:R-:W3:Y:S04]  /*7520*/  LDL.LU R12, [R1+0x854] ;  /* 0x00085400010c7983 */ /* 0x000ee80000300800 */
[----:B------:R-:W1:Y:S04]  /*7530*/  LDL.LU R11, [R1+0x850] ;  /* 0x00085000010b7983 */ /* 0x000e680000300800 */
[----:B------:R-:W2:Y:S04]  /*7540*/  LDL.LU R16, [R1+0x84c] ;  /* 0x00084c0001107983 */ /* 0x000ea80000300800 */
[----:B------:R-:W2:Y:S04]  /*7550*/  LDL.LU R15, [R1+0x848] ;  /* 0x00084800010f7983 */ /* 0x000ea80000300800 */
[----:B------:R-:W2:Y:S04]  /*7560*/  LDL.LU R5, [R1+0x844] ;  /* 0x0008440001057983 */ /* 0x000ea80000300800 */
[----:B------:R-:W3:Y:S04]  /*7570*/  LDL.LU R14, [R1+0x1dc] ;  /* 0x0001dc00010e7983 */ /* 0x000ee80000300800 */
[----:B------:R-:W3:Y:S01]  /*7580*/  LDL.LU R17, [R1+0x1e0] ;  /* 0x0001e00001117983 */ /* 0x000ee20000300800 */
[----:B------:R-:W-:-:S03]  /*7590*/  IMAD.HI.U32 R0, R0, R13, RZ ;  /* 0x0000000d00007227 */ /* 0x000fc600078e00ff */
[----:B------:R-:W3:Y:S01]  /*75a0*/  LDL.LU R29, [R1+0x1bc] ;  /* 0x0001bc00011d7983 */ /* 0x000ee20000300800 */
[----:B------:R-:W-:-:S03]  /*75b0*/  IMAD.MOV R0, RZ, RZ, -R0 ;  /* 0x000000ffff007224 */ /* 0x000fc600078e0a00 */
[----:B------:R-:W3:Y:S01]  /*75c0*/  LDL.LU R28, [R1+0x58] ;  /* 0x00005800011c7983 */ /* 0x000ee20000300800 */
[----:B------:R-:W-:-:S03]  /*75d0*/  IMAD R13, R2, R0, R13 ;  /* 0x00000000020d7224 */ /* 0x000fc600078e020d */
[----:B------:R-:W3:Y:S02]  /*75e0*/  LDL.LU R0, [R1+0x60] ;  /* 0x0000600001007983 */ /* 0x000ee40000300800 */
[----:B------:R-:W-:Y:S02]  /*75f0*/  ISETP.GT.U32.AND P6, PT, R2, R13, PT ;  /* 0x0000000d0200720c */ /* 0x000fe40003fc4070 */
[----:B0-----:R-:W4:Y:S04]  /*7600*/  LDL.LU R7, [R1+0xf4] ;  /* 0x0000f40001077983 */ /* 0x001f280000300800 */
[----:B------:R-:W4:Y:S04]  /*7610*/  LDL.LU R24, [R1+0x128] ;  /* 0x0001280001187983 */ /* 0x000f280000300800 */
[----:B------:R-:W4:Y:S03]  /*7620*/  LDL.LU R26, [R1+0x170] ;  /* 0x00017000011a7983 */ /* 0x000f260000300800 */
[----:B------:R-:W-:-:S05]  /*7630*/  @!P6 IMAD.IADD R13, R13, 0x1, -R2 ;  /* 0x000000010d0de824 */ /* 0x000fca00078e0a02 */
[----:B------:R-:W-:Y:S01]  /*7640*/  ISETP.GT.U32.AND P6, PT, R2, R13, PT ;  /* 0x0000000d0200720c */ /* 0x000fe20003fc4070 */
[----:B------:R-:W-:Y:S02]  /*7650*/  @!P4 IMAD.MOV R10, RZ, RZ, -R10 ;  /* 0x000000ffff0ac224 */ /* 0x000fe400078e0a0a */
[----:B------:R-:W-:Y:S02]  /*7660*/  @!P0 IMAD.MOV R27, RZ, RZ, -R27 ;  /* 0x000000ffff1b8224 */ /* 0x000fe400078e0a1b */
[----:B------:R-:W-:Y:S02]  /*7670*/  @!P1 IMAD.MOV R9, RZ, RZ, -R9 ;  /* 0x000000ffff099224 */ /* 0x000fe400078e0a09 */
[----:B------:R-:W-:Y:S01]  /*7680*/  @!P3 IMAD.MOV R21, RZ, RZ, -R21 ;  /* 0x000000ffff15b224 */ /* 0x000fe200078e0a15 */
[----:B------:R-:W-:Y:S01]  /*7690*/  STL [R1+0x828], R10 ;  /* 0x0008280a01007387 */ /* 0x000fe20000100800 */
[----:B------:R-:W-:-:S04]  /*76a0*/  @!P2 IMAD.MOV R20, RZ, RZ, -R20 ;  /* 0x000000ffff14a224 */ /* 0x000fc800078e0a14 */
[----:B------:R-:W-:Y:S01]  /*76b0*/  @!P6 IMAD.IADD R13, R13, 0x1, -R2 ;  /* 0x000000010d0de824 */ /* 0x000fe200078e0a02 */
[----:B------:R-:W-:Y:S03]  /*76c0*/  STL [R1+0x82c], R27 ;  /* 0x00082c1b01007387 */ /* 0x000fe60000100800 */
[----:B------:R-:W-:Y:S01]  /*76d0*/  @!P5 IMAD.MOV R13, RZ, RZ, -R13 ;  /* 0x000000ffff0dd224 */ /* 0x000fe200078e0a0d */
[----:B------:R-:W-:Y:S04]  /*76e0*/  STL [R1+0x830], R9 ;  /* 0x0008300901007387 */ /* 0x000fe80000100800 */
[----:B------:R-:W-:Y:S04]  /*76f0*/  STL [R1+0x834], R21 ;  /* 0x0008341501007387 */ /* 0x000fe80000100800 */
[----:B------:R-:W-:Y:S04]  /*7700*/  STL [R1+0x838], R20 ;  /* 0x0008381401007387 */ /* 0x000fe80000100800 */
[----:B------:R-:W-:Y:S01]  /*7710*/  STL [R1+0x83c], R13 ;  /* 0x00083c0d01007387 */ /* 0x000fe20000100800 */
[----:B--2---:R-:W-:-:S02]  /*7720*/  ISETP.NE.AND P6, PT, R5, RZ, PT ;  /* 0x000000ff0500720c */ /* 0x004fc40003fc5270 */
[----:B------:R-:W-:-:S04]  /*7730*/  LOP3.LUT R5, RZ, R5, RZ, 0x33, !PT ;  /* 0x00000005ff057212 */ /* 0x000fc800078e33ff */
[C---:B------:R-:W-:Y:S02]  /*7740*/  SEL R2, R5.reuse, R15, !P6 ;  /* 0x0000000f05027207 */ /* 0x040fe40007000000 */
[C---:B------:R-:W-:Y:S02]  /*7750*/  SEL R4, R5.reuse, R16, !P6 ;  /* 0x0000001005047207 */ /* 0x040fe40007000000 */
[C---:B-1----:R-:W-:Y:S01]  /*7760*/  SEL R3, R5.reuse, R11, !P6 ;  /* 0x0000000b05037207 */ /* 0x042fe20007000000 */
[----:B------:R3:W-:Y:S04]  /*7770*/  STL [R1+0x214], R2 ;  /* 0x0002140201007387 */ /* 0x0007e80000100800 */
[----:B------:R0:W-:Y:S04]  /*7780*/  STL [R1+0x18], R4 ;  /* 0x0000180401007387 */ /* 0x0001e80000100800 */
[----:B------:R1:W-:Y:S01]  /*7790*/  STL [R1+0x14], R3 ;  /* 0x0000140301007387 */ /* 0x0003e20000100800 */
[----:B---3--:R-:W-:-:S02]  /*77a0*/  SEL R2, R5, R12, !P6 ;  /* 0x0000000c05027207 */ /* 0x008fc40007000000 */
[----:B0-----:R-:W-:-:S03]  /*77b0*/  SEL R4, R5, R14, !P6 ;  /* 0x0000000e05047207 */ /* 0x001fc60007000000 */
[----:B------:R0:W-:Y:S01]  /*77c0*/  STL [R1+0x10], R2 ;  /* 0x0000100201007387 */ /* 0x0001e20000100800 */
[----:B-1----:R-:W-:-:S03]  /*77d0*/  SEL R3, R5, R17, !P6 ;  /* 0x0000001105037207 */ /* 0x002fc60007000000 */
[----:B------:R1:W-:Y:S04]  /*77e0*/  STL [R1+0xc], R4 ;  /* 0x00000c0401007387 */ /* 0x0003e80000100800 */
[----:B------:R-:W2:Y:S04]  /*77f0*/  LDL.LU R25, [R1+0x174] ;  /* 0x0001740001197983 */ /* 0x000ea80000300800 */
[----:B------:R-:W-:Y:S04]  /*7800*/  STL [R1+0x8], R3 ;  /* 0x0000080301007387 */ /* 0x000fe80000100800 */
[----:B------:R-:W3:Y:S01]  /*7810*/  LDL.LU R17, [R1+0x1a4] ;  /* 0x0001a40001117983 */ /* 0x000ee20000300800 */
[----:B0-----:R-:W-:-:S05]  /*7820*/  SEL R2, R5, R22, !P6 ;  /* 0x0000001605027207 */ /* 0x001fca0007000000 */
[----:B------:R4:W-:Y:S04]  /*7830*/  STL [R1+0x4], R2 ;  /* 0x0000040201007387 */ /* 0x0009e80000100800 */
[----:B------:R-:W2:Y:S04]  /*7840*/  LDL.LU R8, [R1+0x1b8] ;  /* 0x0001b80001087983 */ /* 0x000ea80000300800 */
[----:B-1----:R-:W2:Y:S01]  /*7850*/  LDL.LU R4, [R1+0x1b4] ;  /* 0x0001b40001047983 */ /* 0x002ea20000300800 */
[----:B----4-:R-:W-:-:S05]  /*7860*/  SEL R2, R5, R23, !P6 ;  /* 0x0000001705027207 */ /* 0x010fca0007000000 */
[----:B------:R-:W-:Y:S04]  /*7870*/  STL [R1], R2 ;  /* 0x0000000201007387 */ /* 0x000fe80000100800 */
[----:B------:R-:W4:Y:S04]  /*7880*/  LDL.LU R19, [R1+0x1ac] ;  /* 0x0001ac0001137983 */ /* 0x000f280000300800 */
[----:B------:R-:W4:Y:S01]  /*7890*/  LDL.LU R14, [R1+0x1a0] ;  /* 0x0001a000010e7983 */ /* 0x000f220000300800 */
[C---:B------:R-:W-:Y:S02]  /*78a0*/  SEL R29, R5.reuse, R29, !P6 ;  /* 0x0000001d051d7207 */ /* 0x040fe40007000000 */
[----:B------:R-:W-:-:S03]  /*78b0*/  SEL R6, R5, R24, !P6 ;  /* 0x0000001805067207 */ /* 0x000fc60007000000 */
[----:B------:R0:W-:Y:S01]  /*78c0*/  STL [R1+0x840], R29 ;  /* 0x0008401d01007387 */ /* 0x0001e20000100800 */
[----:B------:R-:W-:-:S03]  /*78d0*/  SEL R3, R5, R26, !P6 ;  /* 0x0000001a05037207 */ /* 0x000fc60007000000 */
[----:B0-----:R-:W4:Y:S04]  /*78e0*/  LDL.LU R29, [R1+0x188] ;  /* 0x00018800011d7983 */ /* 0x001f280000300800 */
[----:B------:R3:W-:Y:S04]  /*78f0*/  STL [R1+0x34], R6 ;  /* 0x0000340601007387 */ /* 0x0007e80000100800 */
[----:B------:R-:W4:Y:S04]  /*7900*/  LDL.LU R23, [R1+0x194] ;  /* 0x0001940001177983 */ /* 0x000f280000300800 */
[----:B------:R2:W-:Y:S04]  /*7910*/  STL [R1+0x30], R3 ;  /* 0x0000300301007387 */ /* 0x0005e80000100800 */
[----:B------:R-:W4:Y:S04]  /*7920*/  LDL.LU R22, [R1+0x198] ;  /* 0x0001980001167983 */ /* 0x000f280000300800 */
        /* <DEDUP_REMOVED lines=8> */
[----:B------:R-:W4:Y:S01]  /*79b0*/  LDL.LU R27, [R1+0x158] ;  /* 0x00015800011b7983 */ /* 0x000f220000300800 */
[----:B------:R-:W-:-:S03]  /*79c0*/  SEL R2, R5, R7, !P6 ;  /* 0x0000000705027207 */ /* 0x000fc60007000000 */
[----:B------:R-:W4:Y:S04]  /*79d0*/  LDL.LU R10, [R1+0x150] ;  /* 0x00015000010a7983 */ /* 0x000f280000300800 */
[----:B------:R-:W4:Y:S04]  /*79e0*/  LDL.LU R18, [R1+0x14c] ;  /* 0x00014c0001127983 */ /* 0x000f280000300800 */
[----:B------:R-:W4:Y:S04]  /*79f0*/  LDL.LU R7, [R1+0x148] ;  /* 0x0001480001077983 */ /* 0x000f280000300800 */
[----:B------:R-:W4:Y:S04]  /*7a00*/  LDL.LU R24, [R1+0x144] ;  /* 0x0001440001187983 */ /* 0x000f280000300800 */
[----:B------:R-:W4:Y:S01]  /*7a10*/  LDL.LU R26, [R1+0x140] ;  /* 0x00014000011a7983 */ /* 0x000f220000300800 */
[----:B---3--:R-:W-:-:S03]  /*7a20*/  SEL R6, R5, R17, !P6 ;  /* 0x0000001105067207 */ /* 0x008fc60007000000 */
[----:B------:R-:W3:Y:S01]  /*7a30*/  LDL.LU R17, [R1+0x13c] ;  /* 0x00013c0001117983 */ /* 0x000ee20000300800 */
[----:B--2---:R-:W-:-:S05]  /*7a40*/  SEL R3, R5, R25, !P6 ;  /* 0x0000001905037207 */ /* 0x004fca0007000000 */
[----:B------:R0:W-:Y:S04]  /*7a50*/  STL [R1+0x3c], R3 ;  /* 0x00003c0301007387 */ /* 0x0001e80000100800 */
[----:B------:R1:W-:Y:S01]  /*7a60*/  STL [R1+0x2c], R6 ;  /* 0x00002c0601007387 */ /* 0x0003e20000100800 */
[----:B------:R-:W-:-:S03]  /*7a70*/  SEL R4, R5, R4, !P6 ;  /* 0x0000000405047207 */ /* 0x000fc60007000000 */
[----:B------:R-:W2:Y:S01]  /*7a80*/  LDL.LU R25, [R1+0x104] ;  /* 0x0001040001197983 */ /* 0x000ea20000300800 */
[----:B0-----:R-:W-:-:S05]  /*7a90*/  SEL R3, R5, R8, !P6 ;  /* 0x0000000805037207 */ /* 0x001fca0007000000 */
[----:B------:R4:W-:Y:S04]  /*7aa0*/  STL [R1+0xf4], R3 ;  /* 0x0000f40301007387 */ /* 0x0009e80000100800 */
[----:B------:R0:W-:Y:S04]  /*7ab0*/  STL [R1+0x128], R4 ;  /* 0x0001280401007387 */ /* 0x0001e80000100800 */
[----:B-1----:R-:W2:Y:S01]  /*7ac0*/  LDL.LU R6, [R1+0x114] ;  /* 0x0001140001067983 */ /* 0x002ea20000300800 */
[C---:B----4-:R-:W-:Y:S02]  /*7ad0*/  SEL R3, R5.reuse, R19, !P6 ;  /* 0x0000001305037207 */ /* 0x050fe40007000000 */
[----:B0-----:R-:W-:-:S03]  /*7ae0*/  SEL R4, R5, R14, !P6 ;  /* 0x0000000e05047207 */ /* 0x001fc60007000000 */
[----:B------:R0:W-:Y:S04]  /*7af0*/  STL [R1+0x170], R3 ;  /* 0x0001700301007387 */ /* 0x0001e80000100800 */
[----:B0-----:R-:W4:Y:S04]  /*7b00*/  LDL.LU R3, [R1+0x118] ;  /* 0x0001180001037983 */ /* 0x001f280000300800 */
[----:B------:R0:W-:Y:S04]  /*7b10*/  STL [R1+0x174], R4 ;  /* 0x0001740401007387 */ /* 0x0001e80000100800 */
[----:B------:R-:W4:Y:S04]  /*7b20*/  LDL.LU R8, [R1+0x11c] ;  /* 0x00011c0001087983 */ /* 0x000f280000300800 */
[----:B0-----:R-:W4:Y:S01]  /*7b30*/  LDL.LU R4, [R1+0x120] ;  /* 0x0001200001047983 */ /* 0x001f220000300800 */
[----:B------:R-:W-:-:S03]  /*7b40*/  SEL R29, R5, R29, !P6 ;  /* 0x0000001d051d7207 */ /* 0x000fc60007000000 */
[----:B------:R-:W4:Y:S04]  /*7b50*/  LDL.LU R19, [R1+0x124] ;  /* 0x0001240001137983 */ /* 0x000f280000300800 */
[----:B------:R-:W4:Y:S04]  /*7b60*/  LDL.LU R14, [R1+0x138] ;  /* 0x00013800010e7983 */ /* 0x000f280000300800 */
[----:B------:R0:W-:Y:S01]  /*7b70*/  STL [R1+0x1a4], R29 ;  /* 0x0001a41d01007387 */ /* 0x0001e20000100800 */
[C---:B------:R-:W-:Y:S02]  /*7b80*/  SEL R11, R5.reuse, R11, !P6 ;  /* 0x0000000b050b7207 */ /* 0x040fe40007000000 */
[----:B0-----:R-:W-:-:S02]  /*7b90*/  SEL R29, R5, R23, !P6 ;  /* 0x00000017051d7207 */ /* 0x001fc40007000000 */
[C---:B------:R-:W-:Y:S02]  /*7ba0*/  SEL R23, R5.reuse, R22, !P6 ;  /* 0x0000001605177207 */ /* 0x040fe40007000000 */
[C---:B------:R-:W-:Y:S01]  /*7bb0*/  SEL R22, R5.reuse, R12, !P6 ;  /* 0x0000000c05167207 */ /* 0x040fe20007000000 */
[----:B------:R-:W-:Y:S01]  /*7bc0*/  STL [R1+0x1bc], R29 ;  /* 0x0001bc1d01007387 */ /* 0x000fe20000100800 */
[----:B------:R-:W-:-:S03]  /*7bd0*/  SEL R12, R5, R16, !P6 ;  /* 0x00000010050c7207 */ /* 0x000fc60007000000 */
[----:B------:R-:W-:Y:S01]  /*7be0*/  STL [R1+0x1b8], R23 ;  /* 0x0001b81701007387 */ /* 0x000fe20000100800 */
[----:B------:R-:W-:-:S03]  /*7bf0*/  SEL R15, R5, R15, !P6 ;  /* 0x0000000f050f7207 */ /* 0x000fc60007000000 */
[----:B------:R-:W-:Y:S04]  /*7c00*/  STL [R1+0x1b4], R22 ;  /* 0x0001b41601007387 */ /* 0x000fe80000100800 */
[----:B------:R0:W-:Y:S04]  /*7c10*/  STL [R1+0x1ac], R11 ;  /* 0x0001ac0b01007387 */ /* 0x0001e80000100800 */
[----:B------:R1:W-:Y:S01]  /*7c20*/  STL [R1+0x1a0], R12 ;  /* 0x0001a00c01007387 */ /* 0x0003e20000100800 */
[----:B0-----:R-:W-:-:S03]  /*7c30*/  SEL R11, R5, R13, !P6 ;  /* 0x0000000d050b7207 */ /* 0x001fc60007000000 */
[----:B------:R-:W-:Y:S01]  /*7c40*/  STL [R1+0x19c], R15 ;  /* 0x00019c0f01007387 */ /* 0x000fe20000100800 */
[----:B-1----:R-:W-:-:S03]  /*7c50*/  SEL R12, R5, R20, !P6 ;  /* 0x00000014050c7207 */ /* 0x002fc60007000000 */
[----:B------:R0:W-:Y:S01]  /*7c60*/  STL [R1+0x198], R11 ;  /* 0x0001980b01007387 */ /* 0x0001e20000100800 */
[----:B------:R-:W-:-:S03]  /*7c70*/  SEL R13, R5, R21, !P6 ;  /* 0x00000015050d7207 */ /* 0x000fc60007000000 */
[----:B------:R1:W-:Y:S01]  /*7c80*/  STL [R1+0x194], R12 ;  /* 0x0001940c01007387 */ /* 0x0003e20000100800 */
[----:B0-----:R-:W-:-:S03]  /*7c90*/  SEL R11, R5, R9, !P6 ;  /* 0x00000009050b7207 */ /* 0x001fc60007000000 */
[----:B------:R-:W-:Y:S01]  /*7ca0*/  STL [R1+0x190], R13 ;  /* 0x0001900d01007387 */ /* 0x000fe20000100800 */
[C---:B------:R-:W-:Y:S02]  /*7cb0*/  SEL R9, R5.reuse, R10, !P6 ;  /* 0x0000000a05097207 */ /* 0x040fe40007000000 */
[C---:B-1----:R-:W-:Y:S01]  /*7cc0*/  SEL R12, R5.reuse, R27, !P6 ;  /* 0x0000001b050c7207 */ /* 0x042fe20007000000 */
[----:B------:R0:W-:Y:S01]  /*7cd0*/  STL [R1+0x188], R11 ;  /* 0x0001880b01007387 */ /* 0x0001e20000100800 */
[----:B------:R-:W-:-:S03]  /*7ce0*/  SEL R10, R5, R7, !P6 ;  /* 0x00000007050a7207 */ /* 0x000fc60007000000 */
[----:B------:R-:W-:Y:S04]  /*7cf0*/  STL [R1+0x180], R12 ;  /* 0x0001800c01007387 */ /* 0x000fe80000100800 */
[----:B------:R1:W-:Y:S01]  /*7d00*/  STL [R1+0x16c], R9 ;  /* 0x00016c0901007387 */ /* 0x0003e20000100800 */
[C---:B0-----:R-:W-:Y:S02]  /*7d10*/  SEL R11, R5.reuse, R18, !P6 ;  /* 0x00000012050b7207 */ /* 0x041fe40007000000 */
[----:B------:R-:W-:-:S03]  /*7d20*/  SEL R7, R5, R26, !P6 ;  /* 0x0000001a05077207 */ /* 0x000fc60007000000 */
[----:B------:R-:W-:Y:S01]  /*7d30*/  STL [R1+0x168], R11 ;  /* 0x0001680b01007387 */ /* 0x000fe20000100800 */
[----:B-1----:R-:W-:-:S03]  /*7d40*/  SEL R9, R5, R24, !P6 ;  /* 0x0000001805097207 */ /* 0x002fc60007000000 */
[----:B------:R-:W-:Y:S04]  /*7d50*/  STL [R1+0x164], R10 ;  /* 0x0001640a01007387 */ /* 0x000fe80000100800 */
[----:B------:R-:W4:Y:S04]  /*7d60*/  LDL.LU R18, [R1+0x1d4] ;  /* 0x0001d40001127983 */ /* 0x000f280000300800 */
[----:B------:R-:W-:Y:S04]  /*7d70*/  STL [R1+0x160], R9 ;  /* 0x0001600901007387 */ /* 0x000fe80000100800 */
[----:B------:R-:W4:Y:S04]  /*7d80*/  LDL.LU R26, [R1+0x1d8] ;  /* 0x0001d800011a7983 */ /* 0x000f280000300800 */
[----:B------:R0:W-:Y:S04]  /*7d90*/  STL [R1+0x15c], R7 ;  /* 0x00015c0701007387 */ /* 0x0001e80000100800 */
[----:B0-----:R-:W4:Y:S01]  /*7da0*/  LDL.LU R7, [R1+0x10c] ;  /* 0x00010c0001077983 */ /* 0x001f220000300800 */
[----:B---3--:R-:W-:-:S03]  /*7db0*/  SEL R9, R5, R17, !P6 ;  /* 0x0000001105097207 */ /* 0x008fc60007000000 */
[----:B------:R-:W3:Y:S04]  /*7dc0*/  LDL.LU R17, [R1+0x108] ;  /* 0x0001080001117983 */ /* 0x000ee80000300800 */
[----:B------:R2:W-:Y:S04]  /*7dd0*/  STL [R1+0x158], R9 ;  /* 0x0001580901007387 */ /* 0x0005e80000100800 */
[----:B------:R-:W3:Y:S01]  /*7de0*/  LDL.LU R24, [R1+0xcc] ;  /* 0x0000cc0001187983 */ /* 0x000ee20000300800 */
[----:B--2---:R-:W-:-:S03]  /*7df0*/  SEL R9, R5, R25, !P6 ;  /* 0x0000001905097207 */ /* 0x004fc60007000000 */
[----:B------:R-:W2:Y:S04]  /*7e00*/  LDL.LU R25, [R1+0xfc] ;  /* 0x0000fc0001197983 */ /* 0x000ea80000300800 */
[----:B------:R4:W-:Y:S01]  /*7e10*/  STL [R1+0x150], R9 ;  /* 0x0001500901007387 */ /* 0x0009e20000100800 */
[----:B------:R-:W-:-:S05]  /*7e20*/  SEL R6, R5, R6, !P6 ;  /* 0x0000000605067207 */ /* 0x000fca0007000000 */
[----:B------:R0:W-:Y:S01]  /*7e30*/  STL [R1+0x14c], R6 ;  /* 0x00014c0601007387 */ /* 0x0001e20000100800 */
[C---:B----4-:R-:W-:Y:S02]  /*7e40*/  SEL R9, R5.reuse, R3, !P6 ;  /* 0x0000000305097207 */ /* 0x050fe40007000000 */
[----:B------:R-:W-:-:S03]  /*7e50*/  SEL R3, R5, R8, !P6 ;  /* 0x0000000805037207 */ /* 0x000fc60007000000 */
[----:B------:R-:W-:Y:S01]  /*7e60*/  STL [R1+0x148], R9 ;  /* 0x0001480901007387 */ /* 0x000fe20000100800 */
[----:B0-----:R-:W-:-:S03]  /*7e70*/  SEL R6, R5, R4, !P6 ;  /* 0x0000000405067207 */ /* 0x001fc60007000000 */
[----:B------:R0:W-:Y:S01]  /*7e80*/  STL [R1+0x144], R3 ;  /* 0x0001440301007387 */ /* 0x0001e20000100800 */
[----:B------:R-:W-:-:S03]  /*7e90*/  SEL R4, R5, R19, !P6 ;  /* 0x0000001305047207 */ /* 0x000fc60007000000 */
[----:B------:R-:W-:Y:S04]  /*7ea0*/  STL [R1+0x140], R6 ;  /* 0x0001400601007387 */ /* 0x000fe80000100800 */
[----:B------:R-:W4:Y:S01]  /*7eb0*/  LDL.LU R29, [R1+0x100] ;  /* 0x00010000011d7983 */ /* 0x000f220000300800 */
[----:B0-----:R-:W-:-:S03]  /*7ec0*/  SEL R3, R5, R14, !P6 ;  /* 0x0000000e05037207 */ /* 0x001fc60007000000 */
        /* <DEDUP_REMOVED lines=15> */
[----:B0-----:R-:W4:Y:S04]  /*7fc0*/  LDL.LU R4, [R1+0xb8] ;  /* 0x0000b80001047983 */ /* 0x001f280000300800 */
[----:B------:R-:W4:Y:S04]  /*7fd0*/  LDL.LU R19, [R1+0xb0] ;  /* 0x0000b00001137983 */ /* 0x000f280000300800 */
[----:B------:R-:W4:Y:S01]  /*7fe0*/  LDL.LU R14, [R1+0xa8] ;  /* 0x0000a800010e7983 */ /* 0x000f220000300800 */
[----:B-1----:R-:W-:-:S02]  /*7ff0*/  SEL R3, R5, R18, !P6 ;  /* 0x0000001205037207 */ /* 0x002fc40007000000 */
[C---:B------:R-:W-:Y:S02]  /*8000*/  SEL R6, R5.reuse, R26, !P6 ;  /* 0x0000001a05067207 */ /* 0x040fe40007000000 */
[----:B------:R-:W4:Y:S04]  /*8010*/  LDL.LU R26, [R1+0xa4] ;  /* 0x0000a400011a7983 */ /* 0x000f280000300800 */
[----:B------:R-:W-:Y:S04]  /*8020*/  STL [R1+0x124], R3 ;  /* 0x0001240301007387 */ /* 0x000fe80000100800 */
[----:B------:R3:W-:Y:S02]  /*8030*/  STL [R1+0x120], R6 ;  /* 0x0001200601007387 */ /* 0x0007e40000100800 */
[----:B---3--:R-:W-:-:S02]  /*8040*/  SEL R6, R5, R17, !P6 ;  /* 0x0000001105067207 */ /* 0x008fc40007000000 */
[----:B------:R-:W3:Y:S01]  /*8050*/  LDL.LU R17, [R1+0xa0] ;  /* 0x0000a00001117983 */ /* 0x000ee20000300800 */
[----:B------:R-:W-:-:S05]  /*8060*/  SEL R3, R5, R7, !P6 ;  /* 0x0000000705037207 */ /* 0x000fca0007000000 */
[----:B------:R0:W-:Y:S04]  /*8070*/  STL [R1+0x11c], R3 ;  /* 0x00011c0301007387 */ /* 0x0001e80000100800 */
[----:B------:R1:W-:Y:S01]  /*8080*/  STL [R1+0x118], R6 ;  /* 0x0001180601007387 */ /* 0x0003e20000100800 */
[C---:B--2---:R-:W-:Y:S02]  /*8090*/  SEL R7, R5.reuse, R25, !P6 ;  /* 0x0000001905077207 */ /* 0x044fe40007000000 */
[C---:B0-----:R-:W-:Y:S01]  /*80a0*/  SEL R3, R5.reuse, R24, !P6 ;  /* 0x0000001805037207 */ /* 0x041fe20007000000 */
[----:B-1----:R-:W2:Y:S04]  /*80b0*/  LDL.LU R6, [R1+0x90] ;  /* 0x0000900001067983 */ /* 0x002ea80000300800 */
[----:B------:R0:W-:Y:S04]  /*80c0*/  STL [R1+0x114], R3 ;  /* 0x0001140301007387 */ /* 0x0001e80000100800 */
[----:B0-----:R-:W2:Y:S04]  /*80d0*/  LDL.LU R3, [R1+0x94] ;  /* 0x0000940001037983 */ /* 0x001ea80000300800 */
[----:B------:R0:W-:Y:S04]  /*80e0*/  STL [R1+0x10c], R7 ;  /* 0x00010c0701007387 */ /* 0x0001e80000100800 */
[----:B------:R-:W2:Y:S04]  /*80f0*/  LDL.LU R18, [R1+0x98] ;  /* 0x0000980001127983 */ /* 0x000ea80000300800 */
[----:B0-----:R-:W2:Y:S04]  /*8100*/  LDL.LU R7, [R1+0x9c] ;  /* 0x00009c0001077983 */ /* 0x001ea80000300800 */
[----:B------:R-:W2:Y:S04]  /*8110*/  LDL.LU R24, [R1+0x1d0] ;  /* 0x0001d00001187983 */ /* 0x000ea80000300800 */
[----:B------:R-:W2:Y:S01]  /*8120*/  LDL.LU R25, [R1+0x1c8] ;  /* 0x0001c80001197983 */ /* 0x000ea20000300800 */
[----:B----4-:R-:W-:-:S05]  /*8130*/  SEL R29, R5, R29, !P6 ;  /* 0x0000001d051d7207 */ /* 0x010fca0007000000 */
[----:B------:R0:W-:Y:S02]  /*8140*/  STL [R1+0x108], R29 ;  /* 0x0001081d01007387 */ /* 0x0001e40000100800 */
[C---:B0-----:R-:W-:Y:S02]  /*8150*/  SEL R29, R5.reuse, R23, !P6 ;  /* 0x00000017051d7207 */ /* 0x041fe40007000000 */
[C---:B------:R-:W-:Y:S02]  /*8160*/  SEL R23, R5.reuse, R22, !P6 ;  /* 0x0000001605177207 */ /* 0x040fe40007000000 */
[C---:B------:R-:W-:Y:S01]  /*8170*/  SEL R12, R5.reuse, R12, !P6 ;  /* 0x0000000c050c7207 */ /* 0x040fe20007000000 */
[----:B------:R-:W-:Y:S01]  /*8180*/  STL [R1+0x104], R29 ;  /* 0x0001041d01007387 */ /* 0x000fe20000100800 */
[----:B------:R-:W-:-:S03]  /*8190*/  SEL R22, R5, R11, !P6 ;  /* 0x0000000b05167207 */ /* 0x000fc60007000000 */
[----:B------:R-:W-:Y:S01]  /*81a0*/  STL [R1+0x100], R23 ;  /* 0x0001001701007387 */ /* 0x000fe20000100800 */
[----:B------:R-:W-:-:S03]  /*81b0*/  SEL R11, R5, R16, !P6 ;  /* 0x00000010050b7207 */ /* 0x000fc60007000000 */
[----:B------:R0:W-:Y:S04]  /*81c0*/  STL [R1+0xfc], R12 ;  /* 0x0000fc0c01007387 */ /* 0x0001e80000100800 */
[----:B------:R-:W-:Y:S01]  /*81d0*/  STL [R1+0xf0], R22 ;  /* 0x0000f01601007387 */ /* 0x000fe20000100800 */
[----:B0-----:R-:W-:-:S03]  /*81e0*/  SEL R12, R5, R15, !P6 ;  /* 0x0000000f050c7207 */ /* 0x001fc60007000000 */
[----:B------:R0:W-:Y:S01]  /*81f0*/  STL [R1+0xec], R11 ;  /* 0x0000ec0b01007387 */ /* 0x0001e20000100800 */
[----:B------:R-:W-:-:S03]  /*8200*/  SEL R13, R5, R13, !P6 ;  /* 0x0000000d050d7207 */ /* 0x000fc60007000000 */
[----:B------:R1:W-:Y:S01]  /*8210*/  STL [R1+0xe8], R12 ;  /* 0x0000e80c01007387 */ /* 0x0003e20000100800 */
[C---:B------:R-:W-:Y:S02]  /*8220*/  SEL R9, R5.reuse, R9, !P6 ;  /* 0x0000000905097207 */ /* 0x040fe40007000000 */
[C---:B0-----:R-:W-:Y:S01]  /*8230*/  SEL R11, R5.reuse, R20, !P6 ;  /* 0x00000014050b7207 */ /* 0x041fe20007000000 */
[----:B------:R-:W-:Y:S01]  /*8240*/  STL [R1+0xe4], R13 ;  /* 0x0000e40d01007387 */ /* 0x000fe20000100800 */
[----:B-1----:R-:W-:-:S03]  /*8250*/  SEL R12, R5, R21, !P6 ;  /* 0x00000015050c7207 */ /* 0x002fc60007000000 */
[----:B------:R0:W-:Y:S01]  /*8260*/  STL [R1+0xe0], R11 ;  /* 0x0000e00b01007387 */ /* 0x0001e20000100800 */
[----:B------:R-:W-:-:S03]  /*8270*/  SEL R10, R5, R10, !P6 ;  /* 0x0000000a050a7207 */ /* 0x000fc60007000000 */
[----:B------:R-:W-:Y:S04]  /*8280*/  STL [R1+0xdc], R12 ;  /* 0x0000dc0c01007387 */ /* 0x000fe80000100800 */
[----:B------:R1:W-:Y:S01]  /*8290*/  STL [R1+0xd8], R9 ;  /* 0x0000d80901007387 */ /* 0x0003e20000100800 */
[----:B0-----:R-:W-:-:S05]  /*82a0*/  SEL R11, R5, R27, !P6 ;  /* 0x0000001b050b7207 */ /* 0x001fca0007000000 */
[----:B------:R-:W-:Y:S01]  /*82b0*/  STL [R1+0xd4], R11 ;  /* 0x0000d40b01007387 */ /* 0x000fe20000100800 */
[C---:B-1----:R-:W-:Y:S02]  /*82c0*/  SEL R9, R5.reuse, R8, !P6 ;  /* 0x0000000805097207 */ /* 0x042fe40007000000 */
[C---:B------:R-:W-:Y:S01]  /*82d0*/  SEL R8, R5.reuse, R4, !P6 ;  /* 0x0000000405087207 */ /* 0x040fe20007000000 */
[----:B------:R-:W-:Y:S01]  /*82e0*/  STL [R1+0xd0], R10 ;  /* 0x0000d00a01007387 */ /* 0x000fe20000100800 */
[----:B------:R-:W-:-:S03]  /*82f0*/  SEL R4, R5, R19, !P6 ;  /* 0x0000001305047207 */ /* 0x000fc60007000000 */
[----:B------:R0:W-:Y:S04]  /*8300*/  STL [R1+0xcc], R9 ;  /* 0x0000cc0901007387 */ /* 0x0001e80000100800 */
[----:B------:R1:W-:Y:S01]  /*8310*/  STL [R1+0xc8], R8 ;  /* 0x0000c80801007387 */ /* 0x0003e20000100800 */
[----:B0-----:R-:W-:-:S03]  /*8320*/  SEL R9, R5, R14, !P6 ;  /* 0x0000000e05097207 */ /* 0x001fc60007000000 */
[----:B-1----:R-:W4:Y:S04]  /*8330*/  LDL.LU R8, [R1+0x1cc] ;  /* 0x0001cc0001087983 */ /* 0x002f280000300800 */
[----:B------:R0:W-:Y:S04]  /*8340*/  STL [R1+0xc4], R4 ;  /* 0x0000c40401007387 */ /* 0x0001e80000100800 */
[----:B0-----:R-:W4:Y:S04]  /*8350*/  LDL.LU R4, [R1+0x1c4] ;  /* 0x0001c40001047983 */ /* 0x001f280000300800 */
[----:B------:R0:W-:Y:S04]  /*8360*/  STL [R1+0xc0], R9 ;  /* 0x0000c00901007387 */ /* 0x0001e80000100800 */
[----:B------:R-:W4:Y:S04]  /*8370*/  LDL.LU R19, [R1+0x8c] ;  /* 0x00008c0001137983 */ /* 0x000f280000300800 */
[----:B------:R-:W4:Y:S01]  /*8380*/  LDL.LU R14, [R1+0x88] ;  /* 0x00008800010e7983 */ /* 0x000f220000300800 */
[----:B0-----:R-:W-:-:S05]  /*8390*/  SEL R9, R5, R26, !P6 ;  /* 0x0000001a05097207 */ /* 0x001fca0007000000 */
[----:B------:R3:W-:Y:S04]  /*83a0*/  STL [R1+0xbc], R9 ;  /* 0x0000bc0901007387 */ /* 0x0007e80000100800 */
[----:B------:R-:W4:Y:S01]  /*83b0*/  LDL.LU R26, [R1+0x84] ;  /* 0x00008400011a7983 */ /* 0x000f220000300800 */
[----:B---3--:R-:W-:-:S03]  /*83c0*/  SEL R9, R5, R17, !P6 ;  /* 0x0000001105097207 */ /* 0x008fc60007000000 */
[----:B------:R-:W3:Y:S04]  /*83d0*/  LDL.LU R17, [R1+0x80] ;  /* 0x0000800001117983 */ /* 0x000ee80000300800 */
[----:B------:R2:W-:Y:S02]  /*83e0*/  STL [R1+0xb8], R9 ;  /* 0x0000b80901007387 */ /* 0x0005e40000100800 */
[----:B--2---:R-:W-:-:S05]  /*83f0*/  SEL R9, R5, R6, !P6 ;  /* 0x0000000605097207 */ /* 0x004fca0007000000 */
[----:B------:R-:W-:Y:S01]  /*8400*/  STL [R1+0xb0], R9 ;  /* 0x0000b00901007387 */ /* 0x000fe20000100800 */
[----:B------:R-:W-:-:S05]  /*8410*/  SEL R6, R5, R3, !P6 ;  /* 0x0000000305067207 */ /* 0x000fca0007000000 */
[----:B------:R0:W-:Y:S01]  /*8420*/  STL [R1+0xa8], R6 ;  /* 0x0000a80601007387 */ /* 0x0001e20000100800 */
[C---:B------:R-:W-:Y:S02]  /*8430*/  SEL R3, R5.reuse, R18, !P6 ;  /* 0x0000001205037207 */ /* 0x040fe40007000000 */
[----:B------:R-:W-:-:S03]  /*8440*/  SEL R7, R5, R7, !P6 ;  /* 0x0000000705077207 */ /* 0x000fc60007000000 */
[----:B------:R1:W-:Y:S01]  /*8450*/  STL [R1+0xa4], R3 ;  /* 0x0000a40301007387 */ /* 0x0003e20000100800 */
[----:B0-----:R-:W-:-:S03]  /*8460*/  SEL R6, R5, R24, !P6 ;  /* 0x0000001805067207 */ /* 0x001fc60007000000 */
[----:B------:R-:W-:Y:S04]  /*8470*/  STL [R1+0xa0], R7 ;  /* 0x0000a00701007387 */ /* 0x000fe80000100800 */
[----:B------:R-:W2:Y:S01]  /*8480*/  LDL.LU R29, [R1+0x7c] ;  /* 0x00007c00011d7983 */ /* 0x000ea20000300800 */
[----:B-1----:R-:W-:-:S03]  /*8490*/  SEL R3, R5, R25, !P6 ;  /* 0x0000001905037207 */ /* 0x002fc60007000000 */
[----:B------:R0:W-:Y:S04]  /*84a0*/  STL [R1+0x9c], R6 ;  /* 0x00009c0601007387 */ /* 0x0001e80000100800 */
[----:B------:R-:W2:Y:S04]  /*84b0*/  LDL.LU R13, [R1+0x78] ;  /* 0x00007800010d7983 */ /* 0x000ea80000300800 */
[----:B------:R1:W-:Y:S04]  /*84c0*/  STL [R1+0x98], R3 ;  /* 0x0000980301007387 */ /* 0x0003e80000100800 */
[----:B------:R-:W2:Y:S04]  /*84d0*/  LDL.LU R20, [R1+0x74] ;  /* 0x0000740001147983 */ /* 0x000ea80000300800 */
[----:B------:R-:W2:Y:S04]  /*84e0*/  LDL.LU R21, [R1+0x70] ;  /* 0x0000700001157983 */ /* 0x000ea80000300800 */
[----:B------:R-:W2:Y:S04]  /*84f0*/  LDL.LU R9, [R1+0x6c] ;  /* 0x00006c0001097983 */ /* 0x000ea80000300800 */
[----:B------:R-:W2:Y:S04]  /*8500*/  LDL.LU R27, [R1+0x68] ;  /* 0x00006800011b7983 */ /* 0x000ea80000300800 */
[----:B------:R-:W2:Y:S04]  /*8510*/  LDL.LU R10, [R1+0x64] ;  /* 0x00006400010a7983 */ /* 0x000ea80000300800 */
[----:B0-----:R-:W2:Y:S04]  /*8520*/  LDL.LU R6, [R1+0x1a8] ;  /* 0x0001a80001067983 */ /* 0x001ea80000300800 */
[----:B-1----:R-:W2:Y:S04]  /*8530*/  LDL.LU R3, [R1+0x18c] ;  /* 0x00018c0001037983 */ /* 0x002ea80000300800 */
[----:B------:R-:W2:Y:S04]  /*8540*/  LDL.LU R18, [R1+0x184] ;  /* 0x0001840001127983 */ /* 0x000ea80000300800 */
[----:B------:R-:W2:Y:S04]  /*8550*/  LDL.LU R7, [R1+0x17c] ;  /* 0x00017c0001077983 */ /* 0x000ea80000300800 */
[----:B------:R-:W2:Y:S04]  /*8560*/  LDL.LU R24, [R1+0x178] ;  /* 0x0001780001187983 */ /* 0x000ea80000300800 */
[----:B------:R-:W2:Y:S04]  /*8570*/  LDL.LU R11, [R1+0x154] ;  /* 0x00015400010b7983 */ /* 0x000ea80000300800 */
[----:B------:R-:W2:Y:S04]  /*8580*/  LDL.LU R12, [R1+0x134] ;  /* 0x00013400010c7983 */ /* 0x000ea80000300800 */
[----:B------:R-:W2:Y:S04]  /*8590*/  LDL.LU R15, [R1+0x110] ;  /* 0x00011000010f7983 */ /* 0x000ea80000300800 */
[----:B------:R-:W2:Y:S04]  /*85a0*/  LDL.LU R25, [R1+0x40] ;  /* 0x0000400001197983 */ /* 0x000ea80000300800 */
[----:B------:R-:W2:Y:S04]  /*85b0*/  LDL.LU R16, [R1+0x130] ;  /* 0x0001300001107983 */ /* 0x000ea80000300800 */
[----:B------:R-:W2:Y:S01]  /*85c0*/  LDL.LU R22, [R1+0x12c] ;  /* 0x00012c0001167983 */ /* 0x000ea20000300800 */
[----:B----4-:R-:W-:-:S05]  /*85d0*/  SEL R23, R5, R8, !P6 ;  /* 0x0000000805177207 */ /* 0x010fca0007000000 */
[----:B------:R0:W-:Y:S01]  /*85e0*/  STL [R1+0x94], R23 ;  /* 0x0000941701007387 */ /* 0x0001e20000100800 */
[----:B------:R-:W-:-:S05]  /*85f0*/  SEL R8, R5, R4, !P6 ;  /* 0x0000000405087207 */ /* 0x000fca0007000000 */
[----:B------:R1:W-:Y:S01]  /*8600*/  STL [R1+0x90], R8 ;  /* 0x0000900801007387 */ /* 0x0003e20000100800 */
[----:B------:R-:W-:-:S03]  /*8610*/  SEL R4, R5, R19, !P6 ;  /* 0x0000001305047207 */ /* 0x000fc60007000000 */
[----:B0-----:R-:W4:Y:S04]  /*8620*/  LDL.LU R23, [R1+0xf8] ;  /* 0x0000f80001177983 */ /* 0x001f280000300800 */
[----:B------:R0:W-:Y:S01]  /*8630*/  STL [R1+0x8c], R4 ;  /* 0x00008c0401007387 */ /* 0x0001e20000100800 */
[----:B-1----:R-:W-:-:S05]  /*8640*/  SEL R8, R5, R14, !P6 ;  /* 0x0000000e05087207 */ /* 0x002fca0007000000 */
[----:B------:R1:W-:Y:S01]  /*8650*/  STL [R1+0x88], R8 ;  /* 0x0000880801007387 */ /* 0x0003e20000100800 */
[----:B0-----:R-:W-:-:S03]  /*8660*/  SEL R4, R5, R26, !P6 ;  /* 0x0000001a05047207 */ /* 0x001fc60007000000 */
[----:B-1----:R-:W4:Y:S04]  /*8670*/  LDL.LU R8, [R1+0xb4] ;  /* 0x0000b40001087983 */ /* 0x002f280000300800 */
[----:B------:R0:W-:Y:S04]  /*8680*/  STL [R1+0x84], R4 ;  /* 0x0000840401007387 */ /* 0x0001e80000100800 */
[----:B0-----:R-:W4:Y:S01]  /*8690*/  LDL.LU R4, [R1+0xac] ;  /* 0x0000ac0001047983 */ /* 0x001f220000300800 */
[----:B---3--:R-:W-:-:S05]  /*86a0*/  SEL R14, R5, R17, !P6 ;  /* 0x00000011050e7207 */ /* 0x008fca0007000000 */
[----:B------:R0:W-:Y:S04]  /*86b0*/  STL [R1+0x80], R14 ;  /* 0x0000800e01007387 */ /* 0x0001e80000100800 */
[----:B------:R-:W3:Y:S04]  /*86c0*/  LDL.LU R19, [R1+0x5c] ;  /* 0x00005c0001137983 */ /* 0x000ee80000300800 */
[----:B0-----:R-:W3:Y:S04]  /*86d0*/  LDL.LU R14, [R1+0x54] ;  /* 0x00005400010e7983 */ /* 0x001ee80000300800 */
[----:B------:R-:W3:Y:S04]  /*86e0*/  LDL.LU R26, [R1+0x50] ;  /* 0x00005000011a7983 */ /* 0x000ee80000300800 */
[----:B------:R-:W3:Y:S01]  /*86f0*/  LDL.LU R17, [R1+0x4c] ;  /* 0x00004c0001117983 */ /* 0x000ee20000300800 */
[----:B--2---:R-:W-:-:S05]  /*8700*/  SEL R29, R5, R29, !P6 ;  /* 0x0000001d051d7207 */ /* 0x004fca0007000000 */
[----:B------:R0:W-:Y:S01]  /*8710*/  STL [R1+0x7c], R29 ;  /* 0x00007c1d01007387 */ /* 0x0001e20000100800 */
[----:B------:R-:W-:-:S03]  /*8720*/  SEL R13, R5, R13, !P6 ;  /* 0x0000000d050d7207 */ /* 0x000fc60007000000 */
[----:B0-----:R-:W2:Y:S01]  /*8730*/  LDL.LU R29, [R1+0x840] ;  /* 0x00084000011d7983 */ /* 0x001ea20000300800 */
[----:B------:R-:W-:-:S03]  /*8740*/  SEL R20, R5, R20, !P6 ;  /* 0x0000001405147207 */ /* 0x000fc60007000000 */
[----:B------:R0:W-:Y:S01]  /*8750*/  STL [R1+0x78], R13 ;  /* 0x0000780d01007387 */ /* 0x0001e20000100800 */
[C---:B------:R-:W-:Y:S02]  /*8760*/  SEL R21, R5.reuse, R21, !P6 ;  /* 0x0000001505157207 */ /* 0x040fe40007000000 */
[C---:B------:R-:W-:Y:S01]  /*8770*/  SEL R9, R5.reuse, R9, !P6 ;  /* 0x0000000905097207 */ /* 0x040fe20007000000 */
[----:B0-----:R-:W2:Y:S01]  /*8780*/  LDL.LU R13, [R1+0x83c] ;  /* 0x00083c00010d7983 */ /* 0x001ea20000300800 */
[----:B------:R-:W-:-:S03]  /*8790*/  SEL R27, R5, R27, !P6 ;  /* 0x0000001b051b7207 */ /* 0x000fc60007000000 */
[----:B------:R0:W-:Y:S01]  /*87a0*/  STL [R1+0x74], R20 ;  /* 0x0000741401007387 */ /* 0x0001e20000100800 */
[C---:B------:R-:W-:Y:S02]  /*87b0*/  SEL R10, R5.reuse, R10, !P6 ;  /* 0x0000000a050a7207 */ /* 0x040fe40007000000 */
[C---:B------:R-:W-:Y:S01]  /*87c0*/  SEL R6, R5.reuse, R6, !P6 ;  /* 0x0000000605067207 */ /* 0x040fe20007000000 */
[----:B0-----:R-:W2:Y:S04]  /*87d0*/  LDL.LU R20, [R1+0x838] ;  /* 0x0008380001147983 */ /* 0x001ea80000300800 */
[----:B------:R0:W-:Y:S01]  /*87e0*/  STL [R1+0x70], R21 ;  /* 0x0000701501007387 */ /* 0x0001e20000100800 */
[C---:B------:R-:W-:Y:S02]  /*87f0*/  SEL R3, R5.reuse, R3, !P6 ;  /* 0x0000000305037207 */ /* 0x040fe40007000000 */
[C---:B------:R-:W-:Y:S01]  /*8800*/  SEL R18, R5.reuse, R18, !P6 ;  /* 0x0000001205127207 */ /* 0x040fe20007000000 */
[----:B0-----:R-:W2:Y:S04]  /*8810*/  LDL.LU R21, [R1+0x834] ;  /* 0x0008340001157983 */ /* 0x001ea80000300800 */
[----:B------:R0:W-:Y:S01]  /*8820*/  STL [R1+0x6c], R9 ;  /* 0x00006c0901007387 */ /* 0x0001e20000100800 */
[----:B------:R-:W-:-:S03]  /*8830*/  SEL R7, R5, R7, !P6 ;  /* 0x0000000705077207 */ /* 0x000fc60007000000 */
        /* <DEDUP_REMOVED lines=14> */
[----:B----4-:R-:W-:-:S03]  /*8920*/  SEL R23, R5, R23, !P6 ;  /* 0x0000001705177207 */ /* 0x010fc60007000000 */
[----:B0-----:R-:W4:Y:S04]  /*8930*/  LDL.LU R18, [R1+0x81c] ;  /* 0x00081c0001127983 */ /* 0x001f280000300800 */
[----:B------:R0:W-:Y:S01]  /*8940*/  STL [R1+0x24], R7 ;  /* 0x0000240701007387 */ /* 0x0001e20000100800 */
[----:B------:R-:W-:-:S03]  /*8950*/  SEL R8, R5, R8, !P6 ;  /* 0x0000000805087207 */ /* 0x000fc60007000000 */
[----:B0-----:R-:W2:Y:S04]  /*8960*/  LDL.LU R7, [R1+0x818] ;  /* 0x0008180001077983 */ /* 0x001ea80000300800 */
[----:B------:R0:W-:Y:S01]  /*8970*/  STL [R1+0x20], R24 ;  /* 0x0000201801007387 */ /* 0x0001e20000100800 */
[----:B------:R-:W-:-:S03]  /*8980*/  SEL R4, R5, R4, !P6 ;  /* 0x0000000405047207 */ /* 0x000fc60007000000 */
[----:B0-----:R-:W4:Y:S04]  /*8990*/  LDL.LU R24, [R1+0x814] ;  /* 0x0008140001187983 */ /* 0x001f280000300800 */
[----:B------:R0:W-:Y:S04]  /*89a0*/  STL [R1+0x1c], R25 ;  /* 0x00001c1901007387 */ /* 0x0001e80000100800 */
        /* <DEDUP_REMOVED lines=10> */
[----:B0-----:R-:W4:Y:S01]  /*8a50*/  LDL.LU R4, [R1+0x808] ;  /* 0x0008080001047983 */ /* 0x001f220000300800 */
[----:B---3--:R-:W-:-:S02]  /*8a60*/  SEL R19, R5, R19, !P6 ;  /* 0x0000001305137207 */ /* 0x008fc40007000000 */
[----:B------:R-:W-:-:S03]  /*8a70*/  SEL R14, R5, R14, !P6 ;  /* 0x0000000e050e7207 */ /* 0x000fc60007000000 */
[----:B------:R0:W-:Y:S01]  /*8a80*/  STL [R1+0x178], R19 ;  /* 0x0001781301007387 */ /* 0x0001e20000100800 */
[C---:B------:R-:W-:Y:S02]  /*8a90*/  SEL R26, R5.reuse, R26, !P6 ;  /* 0x0000001a051a7207 */ /* 0x040fe40007000000 */
[C---:B------:R-:W-:Y:S01]  /*8aa0*/  SEL R17, R5.reuse, R17, !P6 ;  /* 0x0000001105117207 */ /* 0x040fe20007000000 */
[----:B0-----:R-:W3:Y:S04]  /*8ab0*/  LDL.LU R19, [R1+0x804] ;  /* 0x0008040001137983 */ /* 0x001ee80000300800 */
[----:B------:R0:W-:Y:S04]  /*8ac0*/  STL [R1+0x154], R14 ;  /* 0x0001540e01007387 */ /* 0x0001e80000100800 */
[----:B0-----:R-:W3:Y:S04]  /*8ad0*/  LDL.LU R14, [R1+0x800] ;  /* 0x00080000010e7983 */ /* 0x001ee80000300800 */
[----:B------:R0:W-:Y:S04]  /*8ae0*/  STL [R1+0x1c8], R26 ;  /* 0x0001c81a01007387 */ /* 0x0001e80000100800 */
[----:B0-----:R-:W3:Y:S04]  /*8af0*/  LDL.LU R26, [R1+0x7fc] ;  /* 0x0007fc00011a7983 */ /* 0x001ee80000300800 */
[----:B------:R0:W-:Y:S04]  /*8b00*/  STL [R1+0x1c4], R17 ;  /* 0x0001c41101007387 */ /* 0x0001e80000100800 */
[----:B0-----:R-:W3:Y:S01]  /*8b10*/  LDL.LU R17, [R1+0x7f8] ;  /* 0x0007f80001117983 */ /* 0x001ee20000300800 */
[----:B--2---:R-:W-:-:S02]  /*8b20*/  SEL R7, R5, R7, !P6 ;  /* 0x0000000705077207 */ /* 0x004fc40007000000 */
[C---:B----4-:R-:W-:Y:S02]  /*8b30*/  SEL R22, R5.reuse, R22, !P6 ;  /* 0x0000001605167207 */ /* 0x050fe40007000000 */
[----:B------:R-:W-:-:S05]  /*8b40*/  SEL R23, R5, R23, !P6 ;  /* 0x0000001705177207 */ /* 0x000fca0007000000 */
[----:B------:R0:W-:Y:S04]  /*8b50*/  STL [R1+0x1a8], R23 ;  /* 0x0001a81701007387 */ /* 0x0001e80000100800 */
[----:B------:R3:W-:Y:S01]  /*8b60*/  STL [R1+0x18c], R22 ;  /* 0x00018c1601007387 */ /* 0x0007e20000100800 */
[----:B0-----:R-:W-:-:S05]  /*8b70*/  SEL R23, R5, R16, !P6 ;  /* 0x0000001005177207 */ /* 0x001fca0007000000 */
[----:B------:R-:W-:Y:S01]  /*8b80*/  STL [R1+0x1d8], R23 ;  /* 0x0001d81701007387 */ /* 0x000fe20000100800 */
[C---:B---3--:R-:W-:Y:S02]  /*8b90*/  SEL R22, R5.reuse, R26, !P6 ;  /* 0x0000001a05167207 */ /* 0x048fe40007000000 */
[C---:B------:R-:W-:Y:S02]  /*8ba0*/  SEL R16, R5.reuse, R17, !P6 ;  /* 0x0000001105107207 */ /* 0x040fe40007000000 */
[----:B------:R-:W-:-:S03]  /*8bb0*/  SEL R17, R5, R14, !P6 ;  /* 0x0000000e05117207 */ /* 0x000fc60007000000 */
[----:B------:R0:W-:Y:S01]  /*8bc0*/  STL [R1+0x1d4], R16 ;  /* 0x0001d41001007387 */ /* 0x0001e20000100800 */
[C---:B------:R-:W-:Y:S02]  /*8bd0*/  SEL R14, R5.reuse, R4, !P6 ;  /* 0x00000004050e7207 */ /* 0x040fe40007000000 */
[C---:B------:R-:W-:Y:S01]  /*8be0*/  SEL R4, R5.reuse, R8, !P6 ;  /* 0x0000000805047207 */ /* 0x040fe20007000000 */
[----:B------:R-:W-:Y:S01]  /*8bf0*/  STL [R1+0x1d0], R22 ;  /* 0x0001d01601007387 */ /* 0x000fe20000100800 */
[----:B0-----:R-:W-:-:S03]  /*8c00*/  SEL R16, R5, R19, !P6 ;  /* 0x0000001305107207 */ /* 0x001fc60007000000 */
[----:B------:R-:W-:Y:S04]  /*8c10*/  STL [R1+0x1cc], R17 ;  /* 0x0001cc1101007387 */ /* 0x000fe80000100800 */
[----:B------:R0:W-:Y:S04]  /*8c20*/  STL [R1+0x1e0], R16 ;  /* 0x0001e01001007387 */ /* 0x0001e80000100800 */
[----:B------:R-:W2:Y:S04]  /*8c30*/  LDL.LU R8, [R1+0x1c0] ;  /* 0x0001c00001087983 */ /* 0x000ea80000300800 */
[----:B------:R1:W-:Y:S01]  /*8c40*/  STL [R1+0x1dc], R14 ;  /* 0x0001dc0e01007387 */ /* 0x0003e20000100800 */
[----:B0-----:R-:W-:-:S03]  /*8c50*/  SEL R16, R5, R25, !P6 ;  /* 0x0000001905107207 */ /* 0x001fc60007000000 */
[----:B------:R-:W3:Y:S04]  /*8c60*/  LDL.LU R19, [R1+0x18] ;  /* 0x0000180001137983 */ /* 0x000ee80000300800 */
[----:B------:R0:W-:Y:S04]  /*8c70*/  STL [R1+0x1e4], R4 ;  /* 0x0001e40401007387 */ /* 0x0001e80000100800 */
[----:B-1----:R-:W4:Y:S01]  /*8c80*/  LDL.LU R14, [R1+0x14] ;  /* 0x00001400010e7983 */ /* 0x002f220000300800 */
[----:B0-----:R-:W-:-:S03]  /*8c90*/  SEL R4, R5, R24, !P6 ;  /* 0x0000001805047207 */ /* 0x001fc60007000000 */
[----:B------:R-:W-:Y:S04]  /*8ca0*/  STL [R1+0x1ec], R16 ;  /* 0x0001ec1001007387 */ /* 0x000fe80000100800 */
[----:B------:R-:W4:Y:S04]  /*8cb0*/  LDL.LU R26, [R1+0x10] ;  /* 0x00001000011a7983 */ /* 0x000f280000300800 */
[----:B------:R0:W-:Y:S04]  /*8cc0*/  STL [R1+0x1e8], R4 ;  /* 0x0001e80401007387 */ /* 0x0001e80000100800 */
[----:B------:R-:W4:Y:S01]  /*8cd0*/  LDL.LU R17, [R1+0xc] ;  /* 0x00000c0001117983 */ /* 0x000f220000300800 */
[----:B0-----:R-:W-:-:S03]  /*8ce0*/  SEL R4, R5, R18, !P6 ;  /* 0x0000001205047207 */ /* 0x001fc60007000000 */
[----:B------:R-:W-:Y:S04]  /*8cf0*/  STL [R1+0x1f0], R7 ;  /* 0x0001f00701007387 */ /* 0x000fe80000100800 */
[----:B------:R-:W4:Y:S04]  /*8d00*/  LDL.LU R23, [R1+0x8] ;  /* 0x0000080001177983 */ /* 0x000f280000300800 */
[----:B------:R0:W-:Y:S04]  /*8d10*/  STL [R1+0x1f8], R4 ;  /* 0x0001f80401007387 */ /* 0x0001e80000100800 */
[----:B------:R-:W4:Y:S01]  /*8d20*/  LDL.LU R22, [R1+0x4] ;  /* 0x0000040001167983 */ /* 0x000f220000300800 */
[----:B------:R-:W-:-:S02]  /*8d30*/  SEL R3, R5, R3, !P6 ;  /* 0x0000000305037207 */ /* 0x000fc40007000000 */
[----:B0-----:R-:W-:-:S03]  /*8d40*/  SEL R4, R5, R6, !P6 ;  /* 0x0000000605047207 */ /* 0x001fc60007000000 */
[----:B------:R0:W-:Y:S01]  /*8d50*/  STL [R1+0x1f4], R3 ;  /* 0x0001f40301007387 */ /* 0x0001e20000100800 */
[----:B------:R-:W-:-:S03]  /*8d60*/  SEL R11, R5, R11, !P6 ;  /* 0x0000000b050b7207 */ /* 0x000fc60007000000 */
[----:B------:R-:W4:Y:S01]  /*8d70*/  LDL.LU R16, [R1] ;  /* 0x0000000001107983 */ /* 0x000f220000300800 */
[----:B------:R-:W-:-:S03]  /*8d80*/  SEL R12, R5, R12, !P6 ;  /* 0x0000000c050c7207 */ /* 0x000fc60007000000 */
[----:B------:R1:W-:Y:S01]  /*8d90*/  STL [R1+0x1fc], R4 ;  /* 0x0001fc0401007387 */ /* 0x0003e20000100800 */
[C---:B0-----:R-:W-:Y:S02]  /*8da0*/  SEL R3, R5.reuse, R10, !P6 ;  /* 0x0000000a05037207 */ /* 0x041fe40007000000 */
[C---:B------:R-:W-:Y:S02]  /*8db0*/  SEL R6, R5.reuse, R9, !P6 ;  /* 0x0000000905067207 */ /* 0x040fe40007000000 */
[C---:B------:R-:W-:Y:S01]  /*8dc0*/  SEL R15, R5.reuse, R15, !P6 ;  /* 0x0000000f050f7207 */ /* 0x040fe20007000000 */
[----:B------:R0:W-:Y:S01]  /*8dd0*/  STL [R1+0x204], R3 ;  /* 0x0002040301007387 */ /* 0x0001e20000100800 */
[C---:B-1----:R-:W-:Y:S02]  /*8de0*/  SEL R4, R5.reuse, R27, !P6 ;  /* 0x0000001b05047207 */ /* 0x042fe40007000000 */
[----:B------:R-:W-:-:S03]  /*8df0*/  SEL R9, R5, R21, !P6 ;  /* 0x0000001505097207 */ /* 0x000fc60007000000 */
[----:B------:R1:W-:Y:S01]  /*8e00*/  STL [R1+0x200], R4 ;  /* 0x0002000401007387 */ /* 0x0003e20000100800 */
[----:B0-----:R-:W-:Y:S01]  /*8e10*/  IMAD R3, R11, UR42, RZ ;  /* 0x0000002a0b037c24 */ /* 0x001fe2000f8e02ff */
[C---:B------:R-:W-:Y:S02]  /*8e20*/  SEL R7, R5.reuse, R20, !P6 ;  /* 0x0000001405077207 */ /* 0x040fe40007000000 */
[----:B------:R0:W-:Y:S01]  /*8e30*/  STL [R1+0x208], R6 ;  /* 0x0002080601007387 */ /* 0x0001e20000100800 */
[----:B------:R-:W-:Y:S01]  /*8e40*/  SEL R13, R5, R13, !P6 ;  /* 0x0000000d050d7207 */ /* 0x000fe20007000000 */
[----:B-1----:R-:W-:Y:S02]  /*8e50*/  IMAD R4, R12, UR42, RZ ;  /* 0x0000002a0c047c24 */ /* 0x002fe4000f8e02ff */
[----:B------:R-:W-:Y:S01]  /*8e60*/  STL [R1+0x134], R3 ;  /* 0x0001340301007387 */ /* 0x000fe20000100800 */
[----:B0-----:R-:W-:-:S03]  /*8e70*/  IMAD R6, R15, UR42, RZ ;  /* 0x0000002a0f067c24 */ /* 0x001fc6000f8e02ff */
[----:B------:R-:W-:Y:S04]  /*8e80*/  STL [R1+0x20c], R9 ;  /* 0x00020c0901007387 */ /* 0x000fe80000100800 */
[----:B------:R-:W-:Y:S04]  /*8e90*/  STL [R1+0x130], R4 ;  /* 0x0001300401007387 */ /* 0x000fe80000100800 */
[----:B------:R-:W-:Y:S04]  /*8ea0*/  STL [R1+0x210], R7 ;  /* 0x0002100701007387 */ /* 0x000fe80000100800 */
[----:B------:R0:W-:Y:S04]  /*8eb0*/  STL [R1+0x12c], R6 ;  /* 0x00012c0601007387 */ /* 0x0001e80000100800 */
[----:B------:R-:W-:Y:S01]  /*8ec0*/  STL [R1+0x78c], R13 ;  /* 0x00078c0d01007387 */ /* 0x000fe20000100800 */
[----:B0-----:R-:W-:-:S04]  /*8ed0*/  IADD3 R6, P0, PT, R6, UR10, RZ ;  /* 0x0000000a06067c10 */ /* 0x001fc8000ff1e0ff */
[----:B------:R-:W-:Y:S01]  /*8ee0*/  R2UR UR15, R6 ;  /* 0x00000000060f72ca */ /* 0x000fe200000e0000 */
[----:B--2---:R-:W-:Y:S02]  /*8ef0*/  IMAD R8, R8, UR5, RZ ;  /* 0x0000000508087c24 */ /* 0x004fe4000f8e02ff */
[----:B---3--:R-:W-:-:S03]  /*8f00*/  IMAD R11, R19, UR42, RZ ;  /* 0x0000002a130b7c24 */ /* 0x008fc6000f8e02ff */
[----:B------:R-:W-:Y:S01]  /*8f10*/  STL [R1+0x790], R8 ;  /* 0x0007900801007387 */ /* 0x000fe20000100800 */
[----:B----4-:R-:W-:-:S03]  /*8f20*/  IMAD R12, R14, UR42, RZ ;  /* 0x0000002a0e0c7c24 */ /* 0x010fc6000f8e02ff */
[----:B------:R-:W-:Y:S04]  /*8f30*/  STL [R1+0x794], R11 ;  /* 0x0007940b01007387 */ /* 0x000fe80000100800 */
[----:B------:R-:W-:Y:S01]  /*8f40*/  STL [R1+0x798], R12 ;  /* 0x0007980c01007387 */ /* 0x000fe20000100800 */
[----:B------:R-:W-:Y:S02]  /*8f50*/  IMAD R10, R26, UR42, RZ ;  /* 0x0000002a1a0a7c24 */ /* 0x000fe4000f8e02ff */
[----:B------:R-:W-:-:S03]  /*8f60*/  IMAD R9, R17, UR42, RZ ;  /* 0x0000002a11097c24 */ /* 0x000fc6000f8e02ff */
[----:B------:R-:W-:Y:S04]  /*8f70*/  STL [R1+0x79c], R10 ;  /* 0x00079c0a01007387 */ /* 0x000fe80000100800 */
[----:B------:R-:W-:Y:S01]  /*8f80*/  STL [R1+0x7a0], R9 ;  /* 0x0007a00901007387 */ /* 0x000fe20000100800 */
[----:B------:R-:W-:-:S05]  /*8f90*/  IMAD R7, R23, UR42, RZ ;  /* 0x0000002a17077c24 */ /* 0x000fca000f8e02ff */
[----:B------:R0:W-:Y:S01]  /*8fa0*/  STL [R1+0x7a4], R7 ;  /* 0x0007a40701007387 */ /* 0x0001e20000100800 */
[----:B------:R-:W-:-:S03]  /*8fb0*/  IMAD R6, R22, UR42, RZ ;  /* 0x0000002a16067c24 */ /* 0x000fc6000f8e02ff */
[----:B------:R-:W2:Y:S04]  /*8fc0*/  LDL.LU R14, [R1+0x34] ;  /* 0x00003400010e7983 */ /* 0x000ea80000300800 */
[----:B------:R-:W-:Y:S04]  /*8fd0*/  STL [R1+0x7a8], R6 ;  /* 0x0007a80601007387 */ /* 0x000fe80000100800 */
[----:B------:R-:W3:Y:S04]  /*8fe0*/  LDL.LU R15, [R1+0x30] ;  /* 0x00003000010f7983 */ /* 0x000ee80000300800 */
        /* <DEDUP_REMOVED lines=17> */
[----:B------:R-:W-:-:S02]  /*9100*/  SEL R28, R5, R28, !P6 ;  /* 0x0000001c051c7207 */ /* 0x000fc40007000000 */
[----:B------:R-:W-:Y:S02]  /*9110*/  SEL R0, R5, R0, !P6 ;  /* 0x0000000005007207 */ /* 0x000fe40007000000 */
[----:B------:R-:W-:Y:S01]  /*9120*/  IADD3 R4, P1, PT, R4, UR10, RZ ;  /* 0x0000000a04047c10 */ /* 0x000fe2000ff3e0ff */
[----:B------:R-:W-:Y:S01]  /*9130*/  IMAD R5, R16, UR42, RZ ;  /* 0x0000002a10057c24 */ /* 0x000fe2000f8e02ff */
[----:B------:R-:W-:Y:S01]  /*9140*/  IADD3 R3, P2, PT, R3, UR10, RZ ;  /* 0x0000000a03037c10 */ /* 0x000fe2000ff5e0ff */
[----:B------:R-:W-:Y:S01]  /*9150*/  IMAD R29, R29, UR42, RZ ;  /* 0x0000002a1d1d7c24 */ /* 0x000fe2000f8e02ff */
[----:B------:R-:W-:Y:S01]  /*9160*/  R2UR UR14, R4 ;  /* 0x00000000040e72ca */ /* 0x000fe200000e0000 */
[----:B------:R-:W-:Y:S01]  /*9170*/  IMAD R28, R28, UR42, RZ ;  /* 0x0000002a1c1c7c24 */ /* 0x000fe2000f8e02ff */
[----:B------:R-:W-:Y:S01]  /*9180*/  R2UR UR13, R3 ;  /* 0x00000000030d72ca */ /* 0x000fe200000e0000 */
[----:B------:R-:W4:Y:S01]  /*9190*/  LDL.LU R22, [R1+0x180] ;  /* 0x0001800001167983 */ /* 0x000f220000300800 */
[----:B------:R-:W-:-:S02]  /*91a0*/  IMAD R4, R0, UR42, RZ ;  /* 0x0000002a00047c24 */ /* 0x000fc4000f8e02ff */
[----:B------:R-:W-:Y:S01]  /*91b0*/  IMAD R3, R2, UR42, RZ ;  /* 0x0000002a02037c24 */ /* 0x000fe2000f8e02ff */
[----:B------:R-:W4:Y:S04]  /*91c0*/  LDL.LU R16, [R1+0x16c] ;  /* 0x00016c0001107983 */ /* 0x000f280000300800 */
[----:B------:R-:W-:Y:S04]  /*91d0*/  STL [R1+0x7ac], R5 ;  /* 0x0007ac0501007387 */ /* 0x000fe80000100800 */
[----:B------:R-:W-:Y:S04]  /*91e0*/  STL [R1+0x7b0], R29 ;  /* 0x0007b01d01007387 */ /* 0x000fe80000100800 */
[----:B------:R-:W-:Y:S04]  /*91f0*/  STL [R1+0x7b4], R28 ;  /* 0x0007b41c01007387 */ /* 0x000fe80000100800 */
[----:B------:R-:W-:Y:S04]  /*9200*/  STL [R1+0x7b8], R4 ;  /* 0x0007b80401007387 */ /* 0x000fe80000100800 */
[----:B------:R0:W-:Y:S01]  /*9210*/  STL [R1+0x7bc], R3 ;  /* 0x0007bc0301007387 */ /* 0x0001e20000100800 */
[----:B--2---:R-:W-:-:S02]  /*9220*/  IMAD R14, R14, UR42, RZ ;  /* 0x0000002a0e0e7c24 */ /* 0x004fc4000f8e02ff */
[----:B---3--:R-:W-:-:S03]  /*9230*/  IMAD R15, R15, UR42, RZ ;  /* 0x0000002a0f0f7c24 */ /* 0x008fc6000f8e02ff */
[----:B------:R-:W-:Y:S01]  /*9240*/  STL [R1+0x7c0], R14 ;  /* 0x0007c00e01007387 */ /* 0x000fe20000100800 */
[----:B----4-:R-:W-:-:S03]  /*9250*/  IMAD R17, R17, UR42, RZ ;  /* 0x0000002a11117c24 */ /* 0x010fc6000f8e02ff */
[----:B------:R-:W-:Y:S01]  /*9260*/  STL [R1+0x7c4], R15 ;  /* 0x0007c40f01007387 */ /* 0x000fe20000100800 */
[----:B------:R-:W-:-:S03]  /*9270*/  IMAD R18, R18, UR42, RZ ;  /* 0x0000002a12127c24 */ /* 0x000fc6000f8e02ff */
        /* <DEDUP_REMOVED lines=16> */
[----:B------:R1:W-:Y:S01]  /*9380*/  STL [R1], R2 ;  /* 0x0000000201007387 */ /* 0x0003e20000100800 */
[----:B0-----:R-:W-:-:S03]  /*9390*/  IMAD R3, R10, UR42, RZ ;  /* 0x0000002a0a037c24 */ /* 0x001fc6000f8e02ff */
[----:B------:R0:W-:Y:S04]  /*93a0*/  STL [R1+0x4], R0 ;  /* 0x0000040001007387 */ /* 0x0001e80000100800 */
[----:B------:R2:W-:Y:S01]  /*93b0*/  STL [R1+0x8], R3 ;  /* 0x0000080301007387 */ /* 0x0005e20000100800 */
[----:B-1----:R-:W-:Y:S02]  /*93c0*/  IMAD R2, R12, UR42, RZ ;  /* 0x0000002a0c027c24 */ /* 0x002fe4000f8e02ff */
[----:B0-----:R-:W-:-:S03]  /*93d0*/  IMAD R0, R11, UR42, RZ ;  /* 0x0000002a0b007c24 */ /* 0x001fc6000f8e02ff */
[----:B------:R0:W-:Y:S01]  /*93e0*/  STL [R1+0xc], R2 ;  /* 0x00000c0201007387 */ /* 0x0001e20000100800 */
[----:B--2---:R-:W-:-:S03]  /*93f0*/  IMAD R3, R8, UR42, RZ ;  /* 0x0000002a08037c24 */ /* 0x004fc6000f8e02ff */
[----:B------:R1:W-:Y:S04]  /*9400*/  STL [R1+0x10], R0 ;  /* 0x0000100001007387 */ /* 0x0003e80000100800 */
[----:B------:R2:W-:Y:S01]  /*9410*/  STL [R1+0x14], R3 ;  /* 0x0000140301007387 */ /* 0x0005e20000100800 */
[----:B0-----:R-:W-:Y:S02]  /*9420*/  IMAD R2, R13, UR42, RZ ;  /* 0x0000002a0d027c24 */ /* 0x001fe4000f8e02ff */
[----:B-1----:R-:W-:-:S03]  /*9430*/  IMAD R0, R19, UR42, RZ ;  /* 0x0000002a13007c24 */ /* 0x002fc6000f8e02ff */
[----:B------:R0:W-:Y:S01]  /*9440*/  STL [R1+0x18], R2 ;  /* 0x0000180201007387 */ /* 0x0001e20000100800 */
[----:B--2---:R-:W-:-:S03]  /*9450*/  IMAD R3, R23, UR42, RZ ;  /* 0x0000002a17037c24 */ /* 0x004fc6000f8e02ff */
[----:B------:R1:W-:Y:S04]  /*9460*/  STL [R1+0x2c], R0 ;  /* 0x00002c0001007387 */ /* 0x0003e80000100800 */
[----:B------:R-:W-:Y:S04]  /*9470*/  STL [R1+0x30], R3 ;  /* 0x0000300301007387 */ /* 0x000fe80000100800 */
[----:B------:R-:W2:Y:S01]  /*9480*/  LDL.LU R27, [R1+0x160] ;  /* 0x00016000011b7983 */ /* 0x000ea20000300800 */
[----:B0-----:R-:W-:Y:S02]  /*9490*/  IMAD R2, R22, UR42, RZ ;  /* 0x0000002a16027c24 */ /* 0x001fe4000f8e02ff */
[----:B-1----:R-:W-:-:S03]  /*94a0*/  IMAD R0, R16, UR42, RZ ;  /* 0x0000002a10007c24 */ /* 0x002fc6000f8e02ff */
[----:B------:R-:W-:Y:S04]  /*94b0*/  STL [R1+0x34], R2 ;  /* 0x0000340201007387 */ /* 0x000fe80000100800 */
[----:B--2---:R0:W-:Y:S04]  /*94c0*/  STL [R1+0x7f0], R27 ;  /* 0x0007f01b01007387 */ /* 0x0041e80000100800 */
[----:B------:R-:W-:Y:S04]  /*94d0*/  STL [R1+0x38], R0 ;  /* 0x0000380001007387 */ /* 0x000fe80000100800 */
[----:B0-----:R-:W2:Y:S04]  /*94e0*/  LDL.LU R27, [R1+0x164] ;  /* 0x00016400011b7983 */ /* 0x001ea80000300800 */
[----:B--2---:R0:W-:Y:S04]  /*94f0*/  STL [R1+0x7f4], R27 ;  /* 0x0007f41b01007387 */ /* 0x0041e80000100800 */
[----:B0-----:R-:W2:Y:S04]  /*9500*/  LDL.LU R27, [R1+0x168] ;  /* 0x00016800011b7983 */ /* 0x001ea80000300800 */
[----:B------:R-:W3:Y:S04]  /*9510*/  LDL.LU R26, [R1+0x15c] ;  /* 0x00015c00011a7983 */ /* 0x000ee80000300800 */
[----:B------:R-:W4:Y:S04]  /*9520*/  LDL.LU R25, [R1+0x158] ;  /* 0x0001580001197983 */ /* 0x000f280000300800 */
[----:B------:R-:W3:Y:S04]  /*9530*/  LDL.LU R24, [R1+0x150] ;  /* 0x0001500001187983 */ /* 0x000ee80000300800 */
        /* <DEDUP_REMOVED lines=24> */
[----:B------:R-:W3:Y:S01]  /*96c0*/  LDL.LU R16, [R1+0xd0] ;  /* 0x0000d00001107983 */ /* 0x000ee20000300800 */
[----:B--2---:R-:W-:-:S05]  /*96d0*/  IMAD R27, R27, UR42, RZ ;  /* 0x0000002a1b1b7c24 */ /* 0x004fca000f8e02ff */
[----:B------:R0:W-:Y:S04]  /*96e0*/  STL [R1+0x3c], R27 ;  /* 0x00003c1b01007387 */ /* 0x0001e80000100800 */
[----:B0-----:R-:W2:Y:S02]  /*96f0*/  LDL.LU R27, [R1+0x7f4] ;  /* 0x0007f400011b7983 */ /* 0x001ea40000300800 */
[----:B--2---:R-:W-:-:S05]  /*9700*/  IMAD R27, R27, UR42, RZ ;  /* 0x0000002a1b1b7c24 */ /* 0x004fca000f8e02ff */
[----:B------:R0:W-:Y:S04]  /*9710*/  STL [R1+0x40], R27 ;  /* 0x0000401b01007387 */ /* 0x0001e80000100800 */
[----:B0-----:R-:W2:Y:S01]  /*9720*/  LDL.LU R27, [R1+0x7f0] ;  /* 0x0007f000011b7983 */ /* 0x001ea20000300800 */
[----:B---3--:R-:W-:Y:S02]  /*9730*/  IMAD R0, R0, UR42, RZ ;  /* 0x0000002a00007c24 */ /* 0x008fe4000f8e02ff */
[----:B--2---:R-:W-:-:S05]  /*9740*/  IMAD R27, R27, UR42, RZ ;  /* 0x0000002a1b1b7c24 */ /* 0x004fca000f8e02ff */
[----:B------:R0:W-:Y:S02]  /*9750*/  STL [R1+0x44], R27 ;  /* 0x0000441b01007387 */ /* 0x0001e40000100800 */
[----:B0-----:R-:W-:Y:S02]  /*9760*/  IMAD R27, R26, UR42, RZ ;  /* 0x0000002a1a1b7c24 */ /* 0x001fe4000f8e02ff */
[----:B----4-:R-:W-:Y:S02]  /*9770*/  IMAD R26, R25, UR42, RZ ;  /* 0x0000002a191a7c24 */ /* 0x010fe4000f8e02ff */
[----:B------:R-:W-:Y:S02]  /*9780*/  IMAD R25, R24, UR42, RZ ;  /* 0x0000002a18197c24 */ /* 0x000fe4000f8e02ff */
[----:B------:R-:W-:Y:S01]  /*9790*/  IMAD R24, R21, UR42, RZ ;  /* 0x0000002a15187c24 */ /* 0x000fe2000f8e02ff */
[----:B------:R-:W-:Y:S01]  /*97a0*/  STL [R1+0x48], R27 ;  /* 0x0000481b01007387 */ /* 0x000fe20000100800 */
[----:B------:R-:W-:-:S02]  /*97b0*/  IMAD R21, R20, UR42, RZ ;  /* 0x0000002a14157c24 */ /* 0x000fc4000f8e02ff */
[----:B------:R-:W-:Y:S01]  /*97c0*/  IMAD R20, R18, UR42, RZ ;  /* 0x0000002a12147c24 */ /* 0x000fe2000f8e02ff */
[----:B------:R-:W-:Y:S01]  /*97d0*/  STL [R1+0x4c], R26 ;  /* 0x00004c1a01007387 */ /* 0x000fe20000100800 */
[----:B------:R-:W-:Y:S02]  /*97e0*/  IMAD R18, R17, UR42, RZ ;  /* 0x0000002a11127c24 */ /* 0x000fe4000f8e02ff */
[----:B------:R-:W-:Y:S01]  /*97f0*/  IMAD R17, R15, UR42, RZ ;  /* 0x0000002a0f117c24 */ /* 0x000fe2000f8e02ff */
[----:B------:R-:W-:Y:S01]  /*9800*/  STL [R1+0x50], R25 ;  /* 0x0000501901007387 */ /* 0x000fe20000100800 */
[----:B------:R-:W-:Y:S02]  /*9810*/  IMAD R15, R14, UR42, RZ ;  /* 0x0000002a0e0f7c24 */ /* 0x000fe4000f8e02ff */
[----:B------:R-:W-:Y:S01]  /*9820*/  IMAD R14, R3, UR42, RZ ;  /* 0x0000002a030e7c24 */ /* 0x000fe2000f8e02ff */
[----:B------:R-:W-:Y:S01]  /*9830*/  STL [R1+0x54], R24 ;  /* 0x0000541801007387 */ /* 0x000fe20000100800 */
[----:B------:R-:W-:-:S03]  /*9840*/  IMAD R3, R2, UR42, RZ ;  /* 0x0000002a02037c24 */ /* 0x000fc6000f8e02ff */
[----:B------:R-:W-:Y:S04]  /*9850*/  STL [R1+0x5c], R21 ;  /* 0x00005c1501007387 */ /* 0x000fe80000100800 */
[----:B------:R-:W-:Y:S01]  /*9860*/  STL [R1+0xac], R20 ;  /* 0x0000ac1401007387 */ /* 0x000fe20000100800 */
[----:B------:R-:W-:-:S03]  /*9870*/  IMAD R2, R4, UR42, RZ ;  /* 0x0000002a04027c24 */ /* 0x000fc6000f8e02ff */
[----:B------:R-:W-:Y:S04]  /*9880*/  STL [R1+0xb4], R18 ;  /* 0x0000b41201007387 */ /* 0x000fe80000100800 */
[----:B------:R-:W-:Y:S04]  /*9890*/  STL [R1+0xf4], R17 ;  /* 0x0000f41101007387 */ /* 0x000fe80000100800 */
[----:B------:R-:W-:Y:S04]  /*98a0*/  STL [R1+0xf8], R15 ;  /* 0x0000f80f01007387 */ /* 0x000fe80000100800 */
[----:B------:R-:W-:Y:S04]  /*98b0*/  STL [R1+0x110], R14 ;  /* 0x0001100e01007387 */ /* 0x000fe80000100800 */
[----:B------:R0:W-:Y:S04]  /*98c0*/  STL [R1+0x120], R3 ;  /* 0x0001200301007387 */ /* 0x0001e80000100800 */
[----:B------:R1:W-:Y:S01]  /*98d0*/  STL [R1+0x11c], R2 ;  /* 0x00011c0201007387 */ /* 0x0003e20000100800 */
[----:B0-----:R-:W-:-:S03]  /*98e0*/  IMAD R3, R28, UR42, RZ ;  /* 0x0000002a1c037c24 */ /* 0x001fc6000f8e02ff */
[----:B------:R0:W-:Y:S01]  /*98f0*/  STL [R1+0x118], R0 ;  /* 0x0001180001007387 */ /* 0x0001e20000100800 */
[----:B-1----:R-:W-:-:S03]  /*9900*/  IMAD R2, R29, UR42, RZ ;  /* 0x0000002a1d027c24 */ /* 0x002fc6000f8e02ff */
[----:B------:R1:W-:Y:S01]  /*9910*/  STL [R1+0x114], R3 ;  /* 0x0001140301007387 */ /* 0x0003e20000100800 */
[----:B0-----:R-:W-:-:S03]  /*9920*/  IMAD R0, R5, UR42, RZ ;  /* 0x0000002a05007c24 */ /* 0x001fc6000f8e02ff */
[----:B------:R0:W-:Y:S01]  /*9930*/  STL [R1+0x10c], R2 ;  /* 0x00010c0201007387 */ /* 0x0001e20000100800 */
[----:B-1----:R-:W-:-:S03]  /*9940*/  IMAD R3, R6, UR42, RZ ;  /* 0x0000002a06037c24 */ /* 0x002fc6000f8e02ff */
[----:B------:R1:W-:Y:S04]  /*9950*/  STL [R1+0x108], R0 ;  /* 0x0001080001007387 */ /* 0x0003e80000100800 */
[----:B------:R2:W-:Y:S01]  /*9960*/  STL [R1+0x104], R3 ;  /* 0x0001040301007387 */ /* 0x0005e20000100800 */
[----:B0-----:R-:W-:Y:S02]  /*9970*/  IMAD R2, R7, UR42, RZ ;  /* 0x0000002a07027c24 */ /* 0x001fe4000f8e02ff */
[----:B-1----:R-:W-:-:S03]  /*9980*/  IMAD R0, R9, UR42, RZ ;  /* 0x0000002a09007c24 */ /* 0x002fc6000f8e02ff */
        /* <DEDUP_REMOVED lines=60> */
[----:B----4-:R-:W-:Y:S02]  /*9d50*/  IMAD R25, R25, UR42, RZ ;  /* 0x0000002a19197c24 */ /* 0x010fe4000f8e02ff */
[----:B------:R-:W-:Y:S02]  /*9d60*/  IMAD R24, R24, UR42, RZ ;  /* 0x0000002a18187c24 */ /* 0x000fe4000f8e02ff */
[----:B------:R-:W-:-:S02]  /*9d70*/  IMAD R21, R21, UR42, RZ ;  /* 0x0000002a15157c24 */ /* 0x000fc4000f8e02ff */
[----:B------:R-:W-:Y:S02]  /*9d80*/  IMAD R20, R20, UR42, RZ ;  /* 0x0000002a14147c24 */ /* 0x000fe4000f8e02ff */
[----:B------:R-:W-:Y:S02]  /*9d90*/  IMAD R18, R18, UR42, RZ ;  /* 0x0000002a12127c24 */ /* 0x000fe4000f8e02ff */
[----:B------:R-:W-:Y:S02]  /*9da0*/  IMAD R17, R17, UR42, RZ ;  /* 0x0000002a11117c24 */ /* 0x000fe4000f8e02ff */
[----:B------:R-:W-:Y:S02]  /*9db0*/  IMAD R15, R15, UR42, RZ ;  /* 0x0000002a0f0f7c24 */ /* 0x000fe4000f8e02ff */
        /* <DEDUP_REMOVED lines=17> */
[----:B--2---:R-:W-:-:S05]  /*9ed0*/  IMAD R27, R27, UR42, RZ ;  /* 0x0000002a1b1b7c24 */ /* 0x004fca000f8e02ff */
[----:B------:R0:W-:Y:S04]  /*9ee0*/  STL [R1+0xc4], R27 ;  /* 0x0000c41b01007387 */ /* 0x0001e80000100800 */
[----:B0-----:R-:W2:Y:S04]  /*9ef0*/  LDL.LU R27, [R1+0x7e4] ;  /* 0x0007e400011b7983 */ /* 0x001ea80000300800 */
[----:B------:R0:W-:Y:S04]  /*9f00*/  STL [R1+0xc0], R26 ;  /* 0x0000c01a01007387 */ /* 0x0001e80000100800 */
[----:B0-----:R-:W3:Y:S04]  /*9f10*/  LDL.LU R26, [R1+0x7e0] ;  /* 0x0007e000011a7983 */ /* 0x001ee80000300800 */
[----:B------:R0:W-:Y:S04]  /*9f20*/  STL [R1+0xbc], R25 ;  /* 0x0000bc1901007387 */ /* 0x0001e80000100800 */
[----:B0-----:R-:W4:Y:S04]  /*9f30*/  LDL.LU R25, [R1+0x7dc] ;  /* 0x0007dc0001197983 */ /* 0x001f280000300800 */
[----:B------:R0:W-:Y:S04]  /*9f40*/  STL [R1+0xb8], R24 ;  /* 0x0000b81801007387 */ /* 0x0001e80000100800 */
[----:B0-----:R-:W2:Y:S04]  /*9f50*/  LDL.LU R24, [R1+0x7d8] ;  /* 0x0007d80001187983 */ /* 0x001ea80000300800 */
        /* <DEDUP_REMOVED lines=35> */
[----:B0-----:R-:W3:Y:S04]  /*a190*/  LDL.LU R8, [R1+0x790] ;  /* 0x0007900001087983 */ /* 0x001ee80000300800 */
[----:B------:R0:W-:Y:S04]  /*a1a0*/  STL [R1+0x64], R13 ;  /* 0x0000640d01007387 */ /* 0x0001e80000100800 */
[----:B0-----:R-:W3:Y:S04]  /*a1b0*/  LDL.LU R13, [R1+0x78c] ;  /* 0x00078c00010d7983 */ /* 0x001ee80000300800 */
[----:B------:R0:W-:Y:S04]  /*a1c0*/  STL [R1+0x60], R23 ;  /* 0x0000601701007387 */ /* 0x0001e80000100800 */
[----:B0-----:R-:W4:Y:S04]  /*a1d0*/  LDL.LU R23, [R1+0x788] ;  /* 0x0007880001177983 */ /* 0x001f280000300800 */
[----:B------:R0:W-:Y:S04]  /*a1e0*/  STL [R1+0x58], R22 ;  /* 0x0000581601007387 */ /* 0x0001e80000100800 */
[----:B0-----:R-:W4:Y:S04]  /*a1f0*/  LDL.LU R22, [R1+0x784] ;  /* 0x0007840001167983 */ /* 0x001f280000300800 */
[----:B------:R0:W-:Y:S04]  /*a200*/  STL [R1+0x28], R16 ;  /* 0x0000281001007387 */ /* 0x0001e80000100800 */
[----:B0-----:R-:W4:Y:S01]  /*a210*/  LDL.LU R16, [R1+0x780] ;  /* 0x0007800001107983 */ /* 0x001f220000300800 */
[----:B------:R-:W-:-:S02]  /*a220*/  IMAD R2, R2, UR42, RZ ;  /* 0x0000002a02027c24 */ /* 0x000fc4000f8e02ff */
[----:B------:R-:W-:-:S03]  /*a230*/  IMAD R0, R0, UR42, RZ ;  /* 0x0000002a00007c24 */ /* 0x000fc6000f8e02ff */
[----:B------:R0:W-:Y:S04]  /*a240*/  STL [R1+0x24], R2 ;  /* 0x0000240201007387 */ /* 0x0001e80000100800 */
[----:B------:R-:W-:Y:S01]  /*a250*/  STL [R1+0x20], R0 ;  /* 0x0000200001007387 */ /* 0x000fe20000100800 */
[----:B0-----:R-:W-:-:S05]  /*a260*/  IMAD R2, R19, UR42, RZ ;  /* 0x0000002a13027c24 */ /* 0x001fca000f8e02ff */
[----:B------:R2:W-:Y:S02]  /*a270*/  STL [R1+0x1c], R2 ;  /* 0x00001c0201007387 */ /* 0x0005e40000100800 */
[----:B--2---:R-:W-:Y:S01]  /*a280*/  IADD3 R2, P4, PT, R11, UR10, RZ ;  /* 0x0000000a0b027c10 */ /* 0x004fe2000ff9e0ff */
[----:B---3--:R-:W-:-:S05]  /*a290*/  IMAD R13, R13, UR42, RZ ;  /* 0x0000002a0d0d7c24 */ /* 0x008fca000f8e02ff */
[----:B------:R-:W-:Y:S01]  /*a2a0*/  SHF.R.S32.HI R19, RZ, 0x1f, R13 ;  /* 0x0000001fff137819 */ /* 0x000fe2000001140d */
[----:B----4-:R-:W-:-:S05]  /*a2b0*/  IMAD R0, R16, UR42, RZ ;  /* 0x0000002a10007c24 */ /* 0x010fca000f8e02ff */
[----:B------:R0:W-:Y:S02]  /*a2c0*/  STL [R1+0x124], R0 ;  /* 0x0001240001007387 */ /* 0x0001e40000100800 */
[----:B0-----:R-:W-:-:S05]  /*a2d0*/  IADD3 R0, P6, PT, R8, UR8, RZ ;  /* 0x0000000808007c10 */ /* 0x001fca000ffde0ff */
[----:B------:R0:W-:Y:S02]  /*a2e0*/  STL [R1+0x764], R0 ;  /* 0x0007640001007387 */ /* 0x0001e40000100800 */
[----:B0-----:R-:W-:-:S05]  /*a2f0*/  IADD3 R0, P3, PT, R13, UR10, RZ ;  /* 0x0000000a0d007c10 */ /* 0x001fca000ff7e0ff */
[----:B------:R0:W-:Y:S04]  /*a300*/  STL [R1+0x688], R0 ;  /* 0x0006880001007387 */ /* 0x0001e80000100800 */
[----:B------:R1:W-:Y:S01]  /*a310*/  STL [R1+0x398], R2 ;  /* 0x0003980201007387 */ /* 0x0003e20000100800 */
[----:B0-----:R-:W-:Y:S02]  /*a320*/  IADD3 R0, P5, PT, R12, UR10, RZ ;  /* 0x0000000a0c007c10 */ /* 0x001fe4000ffbe0ff */
[----:B-1----:R-:W-:-:S03]  /*a330*/  LEA.HI.X.SX32 R2, R8, UR9, 0x1, P6 ;  /* 0x0000000908027c11 */ /* 0x002fc6000b0f0eff */
[----:B------:R0:W-:Y:S01]  /*a340*/  STL [R1+0x3a0], R0 ;  /* 0x0003a00001007387 */ /* 0x0001e20000100800 */
[----:B------:R-:W-:-:S03]  /*a350*/  SHF.R.S32.HI R16, RZ, 0x1f, R11 ;  /* 0x0000001fff107819 */ /* 0x000fc6000001140b */
[----:B------:R1:W-:Y:S01]  /*a360*/  STL [R1+0x768], R2 ;  /* 0x0007680201007387 */ /* 0x0003e20000100800 */
[----:B0-----:R-:W-:Y:S02]  /*a370*/  IADD3 R0, P6, PT, R10, UR10, RZ ;  /* 0x0000000a0a007c10 */ /* 0x001fe4000ffde0ff */
[----:B-1----:R-:W-:-:S03]  /*a380*/  IADD3.X R2, PT, PT, R19, UR11, RZ, P3, !PT ;  /* 0x0000000b13027c10 */ /* 0x002fc60009ffe4ff */
        /* <DEDUP_REMOVED lines=45> */
[----:B------:R0:W-:Y:S04]  /*a660*/  STL [R1+0x3f0], R0 ;  /* 0x0003f00001007387 */ /* 0x0001e80000100800 */
[----:B------:R1:W-:Y:S01]  /*a670*/  STL [R1+0x3d4], R2 ;  /* 0x0003d40201007387 */ /* 0x0003e20000100800 */
[----:B0-----:R-:W-:Y:S02]  /*a680*/  IADD3 R0, P4, PT, R15, UR10, RZ ;  /* 0x0000000a0f007c10 */ /* 0x001fe4000ff9e0ff */
[----:B-1----:R-:W-:-:S03]  /*a690*/  IADD3.X R2, PT, PT, R5, UR11, RZ, P5, !PT ;  /* 0x0000000b05027c10 */ /* 0x002fc6000affe4ff */
[----:B------:R0:W-:Y:S01]  /*a6a0*/  STL [R1+0x3f8], R0 ;  /* 0x0003f80001007387 */ /* 0x0001e20000100800 */
[----:B------:R-:W-:-:S03]  /*a6b0*/  SHF.R.S32.HI R4, RZ, 0x1f, R3 ;  /* 0x0000001fff047819 */ /* 0x000fc60000011403 */
[----:B------:R-:W2:Y:S01]  /*a6c0*/  LDL.LU R10, [R1] ;  /* 0x00000000010a7983 */ /* 0x000ea20000300800 */
[----:B0-----:R-:W-:-:S03]  /*a6d0*/  IADD3 R0, P5, PT, R17, UR10, RZ ;  /* 0x0000000a11007c10 */ /* 0x001fc6000ffbe0ff */
[----:B------:R0:W-:Y:S04]  /*a6e0*/  STL [R1+0x3dc], R2 ;  /* 0x0003dc0201007387 */ /* 0x0001e80000100800 */
[----:B------:R1:W-:Y:S04]  /*a6f0*/  STL [R1+0x680], R0 ;  /* 0x0006800001007387 */ /* 0x0003e80000100800 */
[----:B------:R-:W3:Y:S01]  /*a700*/  LDL.LU R11, [R1+0x4] ;  /* 0x00000400010b7983 */ /* 0x000ee20000300800 */
[----:B0-----:R-:W-:Y:S02]  /*a710*/  IADD3.X R2, PT, PT, R4, UR11, RZ, P6, !PT ;  /* 0x0000000b04027c10 */ /* 0x001fe4000b7fe4ff */
[----:B------:R-:W-:-:S02]  /*a720*/  SHF.R.S32.HI R3, RZ, 0x1f, R14 ;  /* 0x0000001fff037819 */ /* 0x000fc4000001140e */
[----:B-1----:R-:W-:Y:S01]  /*a730*/  IADD3 R0, P6, PT, R18, UR10, RZ ;  /* 0x0000000a12007c10 */ /* 0x002fe2000ffde0ff */
[----:B------:R0:W-:Y:S04]  /*a740*/  STL [R1+0x3e4], R2 ;  /* 0x0003e40201007387 */ /* 0x0001e80000100800 */
[----:B------:R-:W4:Y:S01]  /*a750*/  LDL.LU R12, [R1+0x8] ;  /* 0x00000800010c7983 */ /* 0x000f220000300800 */
[----:B------:R-:W-:-:S03]  /*a760*/  SHF.R.S32.HI R7, RZ, 0x1f, R15 ;  /* 0x0000001fff077819 */ /* 0x000fc6000001140f */
[----:B------:R1:W-:Y:S01]  /*a770*/  STL [R1+0x67c], R0 ;  /* 0x00067c0001007387 */ /* 0x0003e20000100800 */
[----:B0-----:R-:W-:-:S03]  /*a780*/  IADD3.X R2, PT, PT, R3, UR11, RZ, P3, !PT ;  /* 0x0000000b03027c10 */ /* 0x001fc60009ffe4ff */
[----:B------:R-:W4:Y:S01]  /*a790*/  LDL.LU R13, [R1+0xc] ;  /* 0x00000c00010d7983 */ /* 0x000f220000300800 */
[----:B------:R-:W-:Y:S02]  /*a7a0*/  IADD3.X R7, PT, PT, R7, UR11, RZ, P4, !PT ;  /* 0x0000000b07077c10 */ /* 0x000fe4000a7fe4ff */
[----:B-1----:R-:W-:Y:S01]  /*a7b0*/  IADD3 R0, P3, PT, R20, UR10, RZ ;  /* 0x0000000a14007c10 */ /* 0x002fe2000ff7e0ff */
[----:B------:R0:W-:Y:S01]  /*a7c0*/  STL [R1+0x3ec], R2 ;  /* 0x0003ec0201007387 */ /* 0x0001e20000100800 */
[----:B------:R-:W-:-:S03]  /*a7d0*/  SHF.R.S32.HI R6, RZ, 0x1f, R17 ;  /* 0x0000001fff067819 */ /* 0x000fc60000011411 */
[----:B------:R1:W-:Y:S01]  /*a7e0*/  STL [R1+0x408], R0 ;  /* 0x0004080001007387 */ /* 0x0003e20000100800 */
[----:B------:R-:W-:-:S03]  /*a7f0*/  SHF.R.S32.HI R5, RZ, 0x1f, R18 ;  /* 0x0000001fff057819 */ /* 0x000fc60000011412 */
[----:B0-----:R-:W4:Y:S01]  /*a800*/  LDL.LU R2, [R1+0x10] ;  /* 0x0000100001027983 */ /* 0x001f220000300800 */
[----:B-1----:R-:W-:-:S03]  /*a810*/  IADD3 R0, P4, PT, R21, UR10, RZ ;  /* 0x0000000a15007c10 */ /* 0x002fc6000ff9e0ff */
[----:B------:R-:W-:Y:S04]  /*a820*/  STL [R1+0x3f4], R7 ;  /* 0x0003f40701007387 */ /* 0x000fe80000100800 */
[----:B------:R0:W-:Y:S02]  /*a830*/  STL [R1+0x410], R0 ;  /* 0x0004100001007387 */ /* 0x0001e40000100800 */
[----:B0-----:R-:W-:Y:S02]  /*a840*/  IADD3.X R0, PT, PT, R6, UR11, RZ, P5, !PT ;  /* 0x0000000b06007c10 */ /* 0x001fe4000affe4ff */
[----:B------:R-:W-:-:S03]  /*a850*/  IADD3 R8, P5, PT, R24, UR10, RZ ;  /* 0x0000000a18087c10 */ /* 0x000fc6000ffbe0ff */
[----:B------:R0:W-:Y:S04]  /*a860*/  STL [R1+0x3fc], R0 ;  /* 0x0003fc0001007387 */ /* 0x0001e80000100800 */
[----:B------:R1:W-:Y:S04]  /*a870*/  STL [R1+0x418], R8 ;  /* 0x0004180801007387 */ /* 0x0003e80000100800 */
[----:B------:R-:W4:Y:S01]  /*a880*/  LDL.LU R29, [R1+0x14] ;  /* 0x00001400011d7983 */ /* 0x000f220000300800 */
[----:B0-----:R-:W-:Y:S02]  /*a890*/  IADD3.X R0, PT, PT, R5, UR11, RZ, P6, !PT ;  /* 0x0000000b05007c10 */ /* 0x001fe4000b7fe4ff */
[----:B-1----:R-:W-:-:S03]  /*a8a0*/  IADD3 R8, P6, PT, R25, UR10, RZ ;  /* 0x0000000a19087c10 */ /* 0x002fc6000ffde0ff */
[----:B------:R0:W-:Y:S01]  /*a8b0*/  STL [R1+0x400], R0 ;  /* 0x0004000001007387 */ /* 0x0001e20000100800 */
[----:B------:R-:W-:-:S03]  /*a8c0*/  SHF.R.S32.HI R4, RZ, 0x1f, R20 ;  /* 0x0000001fff047819 */ /* 0x000fc60000011414 */
[----:B------:R-:W-:Y:S04]  /*a8d0*/  STL [R1+0x420], R8 ;  /* 0x0004200801007387 */ /* 0x000fe80000100800 */
[----:B------:R-:W4:Y:S01]  /*a8e0*/  LDL.LU R16, [R1+0x18] ;  /* 0x0000180001107983 */ /* 0x000f220000300800 */
[----:B0-----:R-:W-:-:S05]  /*a8f0*/  IADD3.X R0, PT, PT, R4, UR11, RZ, P3, !PT ;  /* 0x0000000b04007c10 */ /* 0x001fca0009ffe4ff */
[----:B------:R0:W-:Y:S04]  /*a900*/  STL [R1+0x404], R0 ;  /* 0x0004040001007387 */ /* 0x0001e80000100800 */
[----:B0-----:R-:W4:Y:S01]  /*a910*/  LDL.LU R0, [R1+0x2c] ;  /* 0x00002c0001007983 */ /* 0x001f220000300800 */
[----:B------:R-:W-:Y:S02]  /*a920*/  IADD3 R8, P3, PT, R26, UR10, RZ ;  /* 0x0000000a1a087c10 */ /* 0x000fe4000ff7e0ff */
[----:B------:R-:W-:-:S03]  /*a930*/  SHF.R.S32.HI R3, RZ, 0x1f, R21 ;  /* 0x0000001fff037819 */ /* 0x000fc60000011415 */
[----:B------:R0:W-:Y:S01]  /*a940*/  STL [R1+0x428], R8 ;  /* 0x0004280801007387 */ /* 0x0001e20000100800 */
[----:B------:R-:W-:Y:S02]  /*a950*/  IADD3.X R3, PT, PT, R3, UR11, RZ, P4, !PT ;  /* 0x0000000b03037c10 */ /* 0x000fe4000a7fe4ff */
[----:B------:R-:W-:Y:S01]  /*a960*/  SHF.R.S32.HI R7, RZ, 0x1f, R24 ;  /* 0x0000001fff077819 */ /* 0x000fe20000011418 */
[----:B------:R-:W4:Y:S01]  /*a970*/  LDL.LU R19, [R1+0x30] ;  /* 0x0000300001137983 */ /* 0x000f220000300800 */
[----:B0-----:R-:W-:-:S03]  /*a980*/  IADD3 R8, P4, PT, R27, UR10, RZ ;  /* 0x0000000a1b087c10 */ /* 0x001fc6000ff9e0ff */
[----:B------:R-:W-:Y:S01]  /*a990*/  STL [R1+0x40c], R3 ;  /* 0x00040c0301007387 */ /* 0x000fe20000100800 */
[----:B------:R-:W-:-:S03]  /*a9a0*/  IADD3.X R7, PT, PT, R7, UR11, RZ, P5, !PT ;  /* 0x0000000b07077c10 */ /* 0x000fc6000affe4ff */
[----:B------:R2:W-:Y:S01]  /*a9b0*/  STL [R1+0x430], R8 ;  /* 0x0004300801007387 */ /* 0x0005e20000100800 */
[----:B------:R-:W-:Y:S02]  /*a9c0*/  SHF.R.S32.HI R6, RZ, 0x1f, R25 ;  /* 0x0000001fff067819 */ /* 0x000fe40000011419 */
[----:B------:R-:W-:Y:S02]  /*a9d0*/  SHF.R.S32.HI R5, RZ, 0x1f, R26 ;  /* 0x0000001fff057819 */ /* 0x000fe4000001141a */
[----:B------:R-:W-:Y:S02]  /*a9e0*/  IADD3.X R9, PT, PT, R6, UR11, RZ, P6, !PT ;  /* 0x0000000b06097c10 */ /* 0x000fe4000b7fe4ff */
[----:B------:R-:W-:Y:S02]  /*a9f0*/  IADD3.X R5, PT, PT, R5, UR11, RZ, P3, !PT ;  /* 0x0000000b05057c10 */ /* 0x000fe40009ffe4ff */
[----:B------:R-:W-:-:S04]  /*aa00*/  SHF.R.S32.HI R4, RZ, 0x1f, R27 ;  /* 0x0000001fff047819 */ /* 0x000fc8000001141b */
[----:B------:R-:W-:Y:S02]  /*aa10*/  IADD3.X R4, PT, PT, R4, UR11, RZ, P4, !PT ;  /* 0x0000000b04047c10 */ /* 0x000fe4000a7fe4ff */
[----:B--2---:R-:W-:Y:S02]  /*aa20*/  IADD3 R8, P5, PT, R10, UR10, RZ ;  /* 0x0000000a0a087c10 */ /* 0x004fe4000ffbe0ff */
[----:B------:R-:W-:Y:S02]  /*aa30*/  SHF.R.S32.HI R3, RZ, 0x1f, R10 ;  /* 0x0000001fff037819 */ /* 0x000fe4000001140a */
[----:B------:R-:W2:Y:S04]  /*aa40*/  LDL.LU R10, [R1+0x34] ;  /* 0x00003400010a7983 */ /* 0x000ea80000300800 */
[----:B------:R-:W-:Y:S04]  /*aa50*/  STL [R1+0x414], R7 ;  /* 0x0004140701007387 */ /* 0x000fe80000100800 */
[----:B------:R3:W-:Y:S04]  /*aa60*/  STL [R1+0x438], R8 ;  /* 0x0004380801007387 */ /* 0x0007e80000100800 */
[----:B------:R-:W-:Y:S01]  /*aa70*/  STL [R1+0x41c], R9 ;  /* 0x00041c0901007387 */ /* 0x000fe20000100800 */
[----:B---3--:R-:W-:-:S02]  /*aa80*/  IADD3 R8, P6, PT, R11, UR10, RZ ;  /* 0x0000000a0b087c10 */ /* 0x008fc4000ffde0ff */
[----:B------:R-:W-:-:S03]  /*aa90*/  SHF.R.S32.HI R7, RZ, 0x1f, R11 ;  /* 0x0000001fff077819 */ /* 0x000fc6000001140b */
[----:B------:R0:W-:Y:S04]  /*aaa0*/  STL [R1+0x440], R8 ;  /* 0x0004400801007387 */ /* 0x0001e80000100800 */
[----:B------:R-:W3:Y:S01]  /*aab0*/  LDL.LU R11, [R1+0x38] ;  /* 0x00003800010b7983 */ /* 0x000ee20000300800 */
[----:B----4-:R-:W-:Y:S02]  /*aac0*/  SHF.R.S32.HI R6, RZ, 0x1f, R12 ;  /* 0x0000001fff067819 */ /* 0x010fe4000001140c */
[----:B0-----:R-:W-:Y:S01]  /*aad0*/  IADD3 R8, P3, PT, R12, UR10, RZ ;  /* 0x0000000a0c087c10 */ /* 0x001fe2000ff7e0ff */
[----:B------:R-:W-:Y:S04]  /*aae0*/  STL [R1+0x424], R5 ;  /* 0x0004240501007387 */ /* 0x000fe80000100800 */
[----:B------:R0:W-:Y:S04]  /*aaf0*/  STL [R1+0x448], R8 ;  /* 0x0004480801007387 */ /* 0x0001e80000100800 */
[----:B------:R-:W4:Y:S01]  /*ab00*/  LDL.LU R12, [R1+0x3c] ;  /* 0x00003c00010c7983 */ /* 0x000f220000300800 */
[----:B------:R-:W-:-:S02]  /*ab10*/  IADD3.X R3, PT, PT, R3, UR11, RZ, P5, !PT ;  /* 0x0000000b03037c10 */ /* 0x000fc4000affe4ff */
[----:B0-----:R-:W-:Y:S01]  /*ab20*/  IADD3 R8, P4, PT, R13, UR10, RZ ;  /* 0x0000000a0d087c10 */ /* 0x001fe2000ff9e0ff */
[----:B------:R0:W-:Y:S01]  /*ab30*/  STL [R1+0x42c], R4 ;  /* 0x00042c0401007387 */ /* 0x0001e20000100800 */
[----:B------:R-:W-:-:S03]  /*ab40*/  SHF.R.S32.HI R5, RZ, 0x1f, R13 ;  /* 0x0000001fff057819 */ /* 0x000fc6000001140d */
[----:B------:R1:W-:Y:S04]  /*ab50*/  STL [R1+0x450], R8 ;  /* 0x0004500801007387 */ /* 0x0003e80000100800 */
[----:B------:R-:W4:Y:S01]  /*ab60*/  LDL.LU R13, [R1+0x40] ;  /* 0x00004000010d7983 */ /* 0x000f220000300800 */
[----:B0-----:R-:W-:-:S03]  /*ab70*/  SHF.R.S32.HI R4, RZ, 0x1f, R2 ;  /* 0x0000001fff047819 */ /* 0x001fc60000011402 */
[----:B------:R-:W-:Y:S01]  /*ab80*/  STL [R1+0x434], R3 ;  /* 0x0004340301007387 */ /* 0x000fe20000100800 */
[----:B-1----:R-:W-:-:S03]  /*ab90*/  IADD3 R8, P5, PT, R2, UR10, RZ ;  /* 0x0000000a02087c10 */ /* 0x002fc6000ffbe0ff */
[----:B------:R-:W4:Y:S01]  /*aba0*/  LDL.LU R2, [R1+0x44] ;  /* 0x0000440001027983 */ /* 0x000f220000300800 */
[----:B------:R-:W-:-:S03]  /*abb0*/  IADD3.X R7, PT, PT, R7, UR11, RZ, P6, !PT ;  /* 0x0000000b07077c10 */ /* 0x000fc6000b7fe4ff */
[----:B------:R0:W-:Y:S01]  /*abc0*/  STL [R1+0x458], R8 ;  /* 0x0004580801007387 */ /* 0x0001e20000100800 */
[----:B------:R-:W-:Y:S02]  /*abd0*/  IADD3.X R9, PT, PT, R6, UR11, RZ, P3, !PT ;  /* 0x0000000b06097c10 */ /* 0x000fe40009ffe4ff */
[----:B0-----:R-:W-:Y:S02]  /*abe0*/  IADD3 R8, P6, PT, R29, UR10, RZ ;  /* 0x0000000a1d087c10 */ /* 0x001fe4000ffde0ff */
[----:B------:R-:W-:Y:S02]  /*abf0*/  SHF.R.S32.HI R3, RZ, 0x1f, R29 ;  /* 0x0000001fff037819 */ /* 0x000fe4000001141d */
[----:B------:R-:W4:Y:S04]  /*ac00*/  LDL.LU R29, [R1+0x48] ;  /* 0x00004800011d7983 */ /* 0x000f280000300800 */
[----:B------:R-:W-:Y:S04]  /*ac10*/  STL [R1+0x43c], R7 ;  /* 0x00043c0701007387 */ /* 0x000fe80000100800 */
[----:B------:R0:W-:Y:S04]  /*ac20*/  STL [R1+0x460], R8 ;  /* 0x0004600801007387 */ /* 0x0001e80000100800 */
[----:B------:R-:W-:Y:S01]  /*ac30*/  STL [R1+0x444], R9 ;  /* 0x0004440901007387 */ /* 0x000fe20000100800 */
[----:B0-----:R-:W-:-:S02]  /*ac40*/  IADD3 R8, P3, PT, R16, UR10, RZ ;  /* 0x0000000a10087c10 */ /* 0x001fc4000ff7e0ff */
[----:B------:R-:W-:-:S03]  /*ac50*/  SHF.R.S32.HI R7, RZ, 0x1f, R16 ;  /* 0x0000001fff077819 */ /* 0x000fc60000011410 */
[----:B------:R-:W-:Y:S04]  /*ac60*/  STL [R1+0x468], R8 ;  /* 0x0004680801007387 */ /* 0x000fe80000100800 */
[----:B------:R-:W4:Y:S01]  /*ac70*/  LDL.LU R16, [R1+0x4c] ;  /* 0x00004c0001107983 */ /* 0x000f220000300800 */
[----:B------:R-:W-:Y:S02]  /*ac80*/  SHF.R.S32.HI R6, RZ, 0x1f, R0 ;  /* 0x0000001fff067819 */ /* 0x000fe40000011400 */
[----:B------:R-:W-:Y:S02]  /*ac90*/  IADD3.X R5, PT, PT, R5, UR11, RZ, P4, !PT ;  /* 0x0000000b05057c10 */ /* 0x000fe4000a7fe4ff */
[----:B------:R-:W-:-:S03]  /*aca0*/  IADD3 R0, P4, PT, R0, UR10, RZ ;  /* 0x0000000a00007c10 */ /* 0x000fc6000ff9e0ff */
[----:B------:R-:W-:Y:S04]  /*acb0*/  STL [R1+0x44c], R5 ;  /* 0x00044c0501007387 */ /* 0x000fe80000100800 */
[----:B------:R0:W-:Y:S04]  /*acc0*/  STL [R1+0x470], R0 ;  /* 0x0004700001007387 */ /* 0x0001e80000100800 */
[----:B0-----:R-:W4:Y:S01]  /*acd0*/  LDL.LU R0, [R1+0x50] ;  /* 0x0000500001007983 */ /* 0x001f220000300800 */
[----:B------:R-:W-:Y:S02]  /*ace0*/  IADD3.X R4, PT, PT, R4, UR11, RZ, P5, !PT ;  /* 0x0000000b04047c10 */ /* 0x000fe4000affe4ff */
[----:B------:R-:W-:-:S02]  /*acf0*/  IADD3 R8, P5, PT, R19, UR10, RZ ;  /* 0x0000000a13087c10 */ /* 0x000fc4000ffbe0ff */
[----:B------:R-:W-:Y:S01]  /*ad00*/  SHF.R.S32.HI R5, RZ, 0x1f, R19 ;  /* 0x0000001fff057819 */ /* 0x000fe20000011413 */
[----:B------:R-:W-:Y:S01]  /*ad10*/  STL [R1+0x454], R4 ;  /* 0x0004540401007387 */ /* 0x000fe20000100800 */
[----:B------:R-:W-:-:S03]  /*ad20*/  IADD3.X R3, PT, PT, R3, UR11, RZ, P6, !PT ;  /* 0x0000000b03037c10 */ /* 0x000fc6000b7fe4ff */
[----:B------:R2:W-:Y:S04]  /*ad30*/  STL [R1+0x478], R8 ;  /* 0x0004780801007387 */ /* 0x0005e80000100800 */
[----:B------:R-:W4:Y:S04]  /*ad40*/  LDL.LU R19, [R1+0x54] ;  /* 0x0000540001137983 */ /* 0x000f280000300800 */
[----:B------:R-:W-:Y:S01]  /*ad50*/  STL [R1+0x45c], R3 ;  /* 0x00045c0301007387 */ /* 0x000fe20000100800 */
[----:B------:R-:W-:Y:S02]  /*ad60*/  IADD3.X R7, PT, PT, R7, UR11, RZ, P3, !PT ;  /* 0x0000000b07077c10 */ /* 0x000fe40009ffe4ff */
[----:B------:R-:W-:-:S02]  /*ad70*/  IADD3.X R6, PT, PT, R6, UR11, RZ, P4, !PT ;  /* 0x0000000b06067c10 */ /* 0x000fc4000a7fe4ff */
[----:B------:R-:W-:Y:S02]  /*ad80*/  IADD3.X R9, PT, PT, R5, UR11, RZ, P5, !PT ;  /* 0x0000000b05097c10 */ /* 0x000fe4000affe4ff */
[----:B--2---:R-:W-:Y:S02]  /*ad90*/  IADD3 R8, P6, PT, R10, UR10, RZ ;  /* 0x0000000a0a087c10 */ /* 0x004fe4000ffde0ff */
[----:B------:R-:W-:Y:S02]  /*ada0*/  SHF.R.S32.HI R4, RZ, 0x1f, R10 ;  /* 0x0000001fff047819 */ /* 0x000fe4000001140a */
[----:B------:R-:W2:Y:S04]  /*adb0*/  LDL.LU R10, [R1+0x5c] ;  /* 0x00005c00010a7983 */ /* 0x000ea80000300800 */
[----:B------:R3:W-:Y:S01]  /*adc0*/  STL [R1+0x480], R8 ;  /* 0x0004800801007387 */ /* 0x0007e20000100800 */
[----:B------:R-:W-:-:S02]  /*add0*/  IADD3.X R4, PT, PT, R4, UR11, RZ, P6, !PT ;  /* 0x0000000b04047c10 */ /* 0x000fc4000b7fe4ff */
[----:B---3--:R-:W-:Y:S02]  /*ade0*/  IADD3 R8, P3, PT, R11, UR10, RZ ;  /* 0x0000000a0b087c10 */ /* 0x008fe4000ff7e0ff */
[----:B------:R-:W-:Y:S02]  /*adf0*/  SHF.R.S32.HI R3, RZ, 0x1f, R11 ;  /* 0x0000001fff037819 */ /* 0x000fe4000001140b */
[----:B------:R-:W3:Y:S04]  /*ae00*/  LDL.LU R11, [R1+0xac] ;  /* 0x0000ac00010b7983 */ /* 0x000ee80000300800 */
[----:B------:R4:W-:Y:S04]  /*ae10*/  STL [R1+0x464], R7 ;  /* 0x0004640701007387 */ /* 0x0009e80000100800 */
[----:B------:R0:W-:Y:S01]  /*ae20*/  STL [R1+0x488], R8 ;  /* 0x0004880801007387 */ /* 0x0001e20000100800 */
[----:B----4-:R-:W-:-:S02]  /*ae30*/  SHF.R.S32.HI R7, RZ, 0x1f, R12 ;  /* 0x0000001fff077819 */ /* 0x010fc4000001140c */
[----:B0-----:R-:W-:Y:S02]  /*ae40*/  IADD3 R8, P4, PT, R12, UR10, RZ ;  /* 0x0000000a0c087c10 */ /* 0x001fe4000ff9e0ff */
[----:B------:R-:W4:Y:S04]  /*ae50*/  LDL.LU R12, [R1+0xb4] ;  /* 0x0000b400010c7983 */ /* 0x000f280000300800 */
[----:B------:R-:W-:Y:S04]  /*ae60*/  STL [R1+0x46c], R6 ;  /* 0x00046c0601007387 */ /* 0x000fe80000100800 */
[----:B------:R0:W-:Y:S04]  /*ae70*/  STL [R1+0x490], R8 ;  /* 0x0004900801007387 */ /* 0x0001e80000100800 */
[----:B------:R-:W-:Y:S01]  /*ae80*/  STL [R1+0x474], R9 ;  /* 0x0004740901007387 */ /* 0x000fe20000100800 */
[----:B0-----:R-:W-:-:S02]  /*ae90*/  IADD3 R8, P5, PT, R13, UR10, RZ ;  /* 0x0000000a0d087c10 */ /* 0x001fc4000ffbe0ff */
[----:B------:R-:W-:Y:S02]  /*aea0*/  SHF.R.S32.HI R6, RZ, 0x1f, R13 ;  /* 0x0000001fff067819 */ /* 0x000fe4000001140d */
[----:B------:R-:W-:Y:S01]  /*aeb0*/  SHF.R.S32.HI R5, RZ, 0x1f, R2 ;  /* 0x0000001fff057819 */ /* 0x000fe20000011402 */
[----:B------:R0:W-:Y:S01]  /*aec0*/  STL [R1+0x498], R8 ;  /* 0x0004980801007387 */ /* 0x0001e20000100800 */
[----:B------:R-:W-:-:S03]  /*aed0*/  IADD3 R2, P6, PT, R2, UR10, RZ ;  /* 0x0000000a02027c10 */ /* 0x000fc6000ffde0ff */
[----:B------:R-:W4:Y:S01]  /*aee0*/  LDL.LU R13, [R1+0xf4] ;  /* 0x0000f400010d7983 */ /* 0x000f220000300800 */
[----:B------:R-:W-:-:S03]  /*aef0*/  IADD3.X R3, PT, PT, R3, UR11, RZ, P3, !PT ;  /* 0x0000000b03037c10 */ /* 0x000fc60009ffe4ff */
[----:B------:R-:W-:Y:S04]  /*af00*/  STL [R1+0x47c], R4 ;  /* 0x00047c0401007387 */ /* 0x000fe80000100800 */
[----:B------:R1:W-:Y:S01]  /*af10*/  STL [R1+0x4a0], R2 ;  /* 0x0004a00201007387 */ /* 0x0003e20000100800 */
[----:B0-----:R-:W-:-:S03]  /*af20*/  IADD3 R8, P3, PT, R29, UR10, RZ ;  /* 0x0000000a1d087c10 */ /* 0x001fc6000ff7e0ff */
[----:B-1----:R-:W4:Y:S01]  /*af30*/  LDL.LU R2, [R1+0xf8] ;  /* 0x0000f80001027983 */ /* 0x002f220000300800 */
[----:B------:R-:W-:-:S03]  /*af40*/  SHF.R.S32.HI R4, RZ, 0x1f, R29 ;  /* 0x0000001fff047819 */ /* 0x000fc6000001141d */
[----:B------:R0:W-:Y:S04]  /*af50*/  STL [R1+0x484], R3 ;  /* 0x0004840301007387 */ /* 0x0001e80000100800 */
[----:B------:R-:W4:Y:S01]  /*af60*/  LDL.LU R29, [R1+0x110] ;  /* 0x00011000011d7983 */ /* 0x000f220000300800 */
[----:B------:R-:W-:-:S03]  /*af70*/  IADD3.X R7, PT, PT, R7, UR11, RZ, P4, !PT ;  /* 0x0000000b07077c10 */ /* 0x000fc6000a7fe4ff */
[----:B------:R1:W-:Y:S01]  /*af80*/  STL [R1+0x4a8], R8 ;  /* 0x0004a80801007387 */ /* 0x0003e20000100800 */
[----:B0-----:R-:W-:Y:S02]  /*af90*/  SHF.R.S32.HI R3, RZ, 0x1f, R16 ;  /* 0x0000001fff037819 */ /* 0x001fe40000011410 */
[----:B-1----:R-:W-:Y:S02]  /*afa0*/  IADD3 R8, P4, PT, R16, UR10, RZ ;  /* 0x0000000a10087c10 */ /* 0x002fe4000ff9e0ff */
[----:B------:R-:W4:Y:S01]  /*afb0*/  LDL.LU R16, [R1+0x120] ;  /* 0x0001200001107983 */ /* 0x000f220000300800 */
[----:B------:R-:W-:-:S03]  /*afc0*/  IADD3.X R6, PT, PT, R6, UR11, RZ, P5, !PT ;  /* 0x0000000b06067c10 */ /* 0x000fc6000affe4ff */
[----:B------:R0:W-:Y:S04]  /*afd0*/  STL [R1+0x48c], R7 ;  /* 0x00048c0701007387 */ /* 0x0001e80000100800 */
[----:B------:R1:W-:Y:S01]  /*afe0*/  STL [R1+0x4b0], R8 ;  /* 0x0004b00801007387 */ /* 0x0003e20000100800 */
[----:B0-----:R-:W-:Y:S02]  /*aff0*/  SHF.R.S32.HI R7, RZ, 0x1f, R0 ;  /* 0x0000001fff077819 */ /* 0x001fe40000011400 */
[----:B-1----:R-:W-:Y:S02]  /*b000*/  IADD3 R8, P5, PT, R0, UR10, RZ ;  /* 0x0000000a00087c10 */ /* 0x002fe4000ffbe0ff */
[----:B------:R-:W4:Y:S01]  /*b010*/  LDL.LU R0, [R1+0x11c] ;  /* 0x00011c0001007983 */ /* 0x000f220000300800 */
[----:B------:R-:W-:-:S03]  /*b020*/  IADD3.X R9, PT, PT, R5, UR11, RZ, P6, !PT ;  /* 0x0000000b05097c10 */ /* 0x000fc6000b7fe4ff */
[----:B------:R-:W-:Y:S04]  /*b030*/  STL [R1+0x494], R6 ;  /* 0x0004940601007387 */ /* 0x000fe80000100800 */
[----:B------:R0:W-:Y:S01]  /*b040*/  STL [R1+0x4b8], R8 ;  /* 0x0004b80801007387 */ /* 0x0001e20000100800 */
[----:B------:R-:W-:-:S03]  /*b050*/  IADD3.X R4, PT, PT, R4, UR11, RZ, P3, !PT ;  /* 0x0000000b04047c10 */ /* 0x000fc60009ffe4ff */
[----:B------:R-:W-:Y:S01]  /*b060*/  STL [R1+0x49c], R9 ;  /* 0x00049c0901007387 */ /* 0x000fe20000100800 */
[----:B0-----:R-:W-:Y:S02]  /*b070*/  IADD3 R8, P6, PT, R19, UR10, RZ ;  /* 0x0000000a13087c10 */ /* 0x001fe4000ffde0ff */
[----:B------:R-:W-:-:S03]  /*b080*/  SHF.R.S32.HI R6, RZ, 0x1f, R19 ;  /* 0x0000001fff067819 */ /* 0x000fc60000011413 */
[----:B------:R2:W-:Y:S04]  /*b090*/  STL [R1+0x4c0], R8 ;  /* 0x0004c00801007387 */ /* 0x0005e80000100800 */
[----:B------:R-:W4:Y:S01]  /*b0a0*/  LDL.LU R19, [R1+0x118] ;  /* 0x0001180001137983 */ /* 0x000f220000300800 */
[----:B------:R-:W-:-:S03]  /*b0b0*/  IADD3.X R3, PT, PT, R3, UR11, RZ, P4, !PT ;  /* 0x0000000b03037c10 */ /* 0x000fc6000a7fe4ff */
[----:B------:R-:W-:Y:S01]  /*b0c0*/  STL [R1+0x4a4], R4 ;  /* 0x0004a40401007387 */ /* 0x000fe20000100800 */
[----:B------:R-:W-:Y:S02]  /*b0d0*/  IADD3.X R7, PT, PT, R7, UR11, RZ, P5, !PT ;  /* 0x0000000b07077c10 */ /* 0x000fe4000affe4ff */
[----:B------:R-:W-:Y:S02]  /*b0e0*/  IADD3.X R6, PT, PT, R6, UR11, RZ, P6, !PT ;  /* 0x0000000b06067c10 */ /* 0x000fe4000b7fe4ff */
[----:B--2---:R-:W-:Y:S02]  /*b0f0*/  IADD3 R8, P3, PT, R10, UR10, RZ ;  /* 0x0000000a0a087c10 */ /* 0x004fe4000ff7e0ff */
[----:B------:R-:W-:-:S03]  /*b100*/  SHF.R.S32.HI R5, RZ, 0x1f, R10 ;  /* 0x0000001fff057819 */ /* 0x000fc6000001140a */
[----:B------:R3:W-:Y:S04]  /*b110*/  STL [R1+0x4c8], R8 ;  /* 0x0004c80801007387 */ /* 0x0007e80000100800 */
[----:B------:R-:W2:Y:S04]  /*b120*/  LDL.LU R10, [R1+0x114] ;  /* 0x00011400010a7983 */ /* 0x000ea80000300800 */
[----:B------:R-:W-:Y:S01]  /*b130*/  STL [R1+0x4ac], R3 ;  /* 0x0004ac0301007387 */ /* 0x000fe20000100800 */
[----:B---3--:R-:W-:Y:S02]  /*b140*/  IADD3 R8, P4, PT, R11, UR10, RZ ;  /* 0x0000000a0b087c10 */ /* 0x008fe4000ff9e0ff */
[----:B------:R-:W-:-:S03]  /*b150*/  SHF.R.S32.HI R4, RZ, 0x1f, R11 ;  /* 0x0000001fff047819 */ /* 0x000fc6000001140b */
[----:B------:R4:W-:Y:S04]  /*b160*/  STL [R1+0x4d0], R8 ;  /* 0x0004d00801007387 */ /* 0x0009e80000100800 */
[----:B------:R-:W3:Y:S04]  /*b170*/  LDL.LU R11, [R1+0x10c] ;  /* 0x00010c00010b7983 */ /* 0x000ee80000300800 */
[----:B------:R-:W-:Y:S01]  /*b180*/  STL [R1+0x4b4], R7 ;  /* 0x0004b40701007387 */ /* 0x000fe20000100800 */
[----:B----4-:R-:W-:Y:S02]  /*b190*/  IADD3 R8, P5, PT, R12, UR10, RZ ;  /* 0x0000000a0c087c10 */ /* 0x010fe4000ffbe0ff */
[----:B------:R-:W-:-:S02]  /*b1a0*/  SHF.R.S32.HI R3, RZ, 0x1f, R12 ;  /* 0x0000001fff037819 */ /* 0x000fc4000001140c */
[----:B------:R-:W4:Y:S04]  /*b1b0*/  LDL.LU R12, [R1+0x108] ;  /* 0x00010800010c7983 */ /* 0x000f280000300800 */
[----:B------:R0:W-:Y:S01]  /*b1c0*/  STL [R1+0x4d8], R8 ;  /* 0x0004d80801007387 */ /* 0x0001e20000100800 */
[----:B------:R-:W-:Y:S02]  /*b1d0*/  IADD3.X R4, PT, PT, R4, UR11, RZ, P4, !PT ;  /* 0x0000000b04047c10 */ /* 0x000fe4000a7fe4ff */
[----:B0-----:R-:W-:Y:S02]  /*b1e0*/  IADD3 R8, P6, PT, R13, UR10, RZ ;  /* 0x0000000a0d087c10 */ /* 0x001fe4000ffde0ff */
[----:B------:R-:W-:Y:S02]  /*b1f0*/  SHF.R.S32.HI R7, RZ, 0x1f, R13 ;  /* 0x0000001fff077819 */ /* 0x000fe4000001140d */
[----:B------:R-:W4:Y:S04]  /*b200*/  LDL.LU R13, [R1+0x104] ;  /* 0x00010400010d7983 */ /* 0x000f280000300800 */
[----:B------:R0:W-:Y:S04]  /*b210*/  STL [R1+0x4bc], R6 ;  /* 0x0004bc0601007387 */ /* 0x0001e80000100800 */
[----:B------:R1:W-:Y:S01]  /*b220*/  STL [R1+0x4e0], R8 ;  /* 0x0004e00801007387 */ /* 0x0003e20000100800 */
[----:B0-----:R-:W-:-:S02]  /*b230*/  SHF.R.S32.HI R6, RZ, 0x1f, R2 ;  /* 0x0000001fff067819 */ /* 0x001fc40000011402 */
[----:B-1----:R-:W-:Y:S02]  /*b240*/  IADD3.X R8, PT, PT, R5, UR11, RZ, P3, !PT ;  /* 0x0000000b05087c10 */ /* 0x002fe40009ffe4ff */
[----:B------:R-:W-:-:S03]  /*b250*/  IADD3 R2, P3, PT, R2, UR10, RZ ;  /* 0x0000000a02027c10 */ /* 0x000fc6000ff7e0ff */
[----:B------:R0:W-:Y:S04]  /*b260*/  STL [R1+0x4c4], R8 ;  /* 0x0004c40801007387 */ /* 0x0001e80000100800 */
[----:B------:R1:W-:Y:S01]  /*b270*/  STL [R1+0x4e8], R2 ;  /* 0x0004e80201007387 */ /* 0x0003e20000100800 */
[----:B------:R-:W-:Y:S02]  /*b280*/  SHF.R.S32.HI R5, RZ, 0x1f, R29 ;  /* 0x0000001fff057819 */ /* 0x000fe4000001141d */
[----:B0-----:R-:W-:Y:S01]  /*b290*/  IADD3 R8, P4, PT, R29, UR10, RZ ;  /* 0x0000000a1d087c10 */ /* 0x001fe2000ff9e0ff */
[----:B-1----:R-:W4:Y:S01]  /*b2a0*/  LDL.LU R2, [R1+0x100] ;  /* 0x0001000001027983 */ /* 0x002f220000300800 */
[----:B------:R-:W-:-:S03]  /*b2b0*/  IADD3.X R3, PT, PT, R3, UR11, RZ, P5, !PT ;  /* 0x0000000b03037c10 */ /* 0x000fc6000affe4ff */
[----:B------:R-:W-:Y:S04]  /*b2c0*/  STL [R1+0x4cc], R4 ;  /* 0x0004cc0401007387 */ /* 0x000fe80000100800 */
[----:B------:R0:W-:Y:S04]  /*b2d0*/  STL [R1+0x4f0], R8 ;  /* 0x0004f00801007387 */ /* 0x0001e80000100800 */
[----:B------:R-:W4:Y:S01]  /*b2e0*/  LDL.LU R29, [R1+0xfc] ;  /* 0x0000fc00011d7983 */ /* 0x000f220000300800 */
[----:B0-----:R-:W-:-:S03]  /*b2f0*/  IADD3 R8, P5, PT, R16, UR10, RZ ;  /* 0x0000000a10087c10 */ /* 0x001fc6000ffbe0ff */
[----:B------:R0:W-:Y:S01]  /*b300*/  STL [R1+0x4d4], R3 ;  /* 0x0004d40301007387 */ /* 0x0001e20000100800 */
[----:B------:R-:W-:Y:S02]  /*b310*/  SHF.R.S32.HI R4, RZ, 0x1f, R16 ;  /* 0x0000001fff047819 */ /* 0x000fe40000011410 */
[----:B------:R-:W-:Y:S01]  /*b320*/  IADD3.X R7, PT, PT, R7, UR11, RZ, P6, !PT ;  /* 0x0000000b07077c10 */ /* 0x000fe2000b7fe4ff */
        /* <DEDUP_REMOVED lines=13> */
[----:B------:R2:W-:Y:S01]  /*b400*/  STL [R1+0x508], R8 ;  /* 0x0005080801007387 */ /* 0x0005e20000100800 */
[----:B------:R-:W-:-:S02]  /*b410*/  IADD3.X R9, PT, PT, R4, UR11, RZ, P5, !PT ;  /* 0x0000000b04097c10 */ /* 0x000fc4000affe4ff */
[----:B------:R-:W-:Y:S02]  /*b420*/  IADD3.X R3, PT, PT, R3, UR11, RZ, P6, !PT ;  /* 0x0000000b03037c10 */ /* 0x000fe4000b7fe4ff */
        /* <DEDUP_REMOVED lines=11> */
[----:B----4-:R-:W-:-:S03]  /*b4e0*/  IADD3 R8, P6, PT, R12, UR10, RZ ;  /* 0x0000000a0c087c10 */ /* 0x010fc6000ffde0ff */
[----:B------:R0:W-:Y:S01]  /*b4f0*/  STL [R1+0x4fc], R3 ;  /* 0x0004fc0301007387 */ /* 0x0001e20000100800 */
[----:B------:R-:W-:-:S03]  /*b500*/  SHF.R.S32.HI R4, RZ, 0x1f, R12 ;  /* 0x0000001fff047819 */ /* 0x000fc6000001140c */
[----:B------:R1:W-:Y:S04]  /*b510*/  STL [R1+0x520], R8 ;  /* 0x0005200801007387 */ /* 0x0003e80000100800 */
[----:B------:R-:W4:Y:S04]  /*b520*/  LDL.LU R12, [R1+0xdc] ;  /* 0x0000dc00010c7983 */ /* 0x000f280000300800 */
[----:B------:R-:W-:Y:S01]  /*b530*/  STL [R1+0x504], R7 ;  /* 0x0005040701007387 */ /* 0x000fe20000100800 */
[----:B------:R-:W-:Y:S02]  /*b540*/  IADD3.X R6, PT, PT, R6, UR11, RZ, P4, !PT ;  /* 0x0000000b06067c10 */ /* 0x000fe4000a7fe4ff */
[----:B------:R-:W-:-:S02]  /*b550*/  IADD3.X R5, PT, PT, R5, UR11, RZ, P5, !PT ;  /* 0x0000000b05057c10 */ /* 0x000fc4000affe4ff */
[----:B0-----:R-:W-:Y:S02]  /*b560*/  SHF.R.S32.HI R3, RZ, 0x1f, R13 ;  /* 0x0000001fff037819 */ /* 0x001fe4000001140d */
[----:B-1----:R-:W-:Y:S02]  /*b570*/  IADD3 R8, P3, PT, R13, UR10, RZ ;  /* 0x0000000a0d087c10 */ /* 0x002fe4000ff7e0ff */
[----:B------:R-:W4:Y:S04]  /*b580*/  LDL.LU R13, [R1+0xd8] ;  /* 0x0000d800010d7983 */ /* 0x000f280000300800 */
[----:B------:R0:W-:Y:S01]  /*b590*/  STL [R1+0x528], R8 ;  /* 0x0005280801007387 */ /* 0x0001e20000100800 */
[----:B------:R-:W-:Y:S02]  /*b5a0*/  IADD3.X R9, PT, PT, R4, UR11, RZ, P6, !PT ;  /* 0x0000000b04097c10 */ /* 0x000fe4000b7fe4ff */
[----:B------:R-:W-:-:S02]  /*b5b0*/  IADD3.X R3, PT, PT, R3, UR11, RZ, P3, !PT ;  /* 0x0000000b03037c10 */ /* 0x000fc40009ffe4ff */
[----:B0-----:R-:W-:Y:S02]  /*b5c0*/  IADD3 R8, P4, PT, R2, UR10, RZ ;  /* 0x0000000a02087c10 */ /* 0x001fe4000ff9e0ff */
[----:B------:R-:W-:Y:S02]  /*b5d0*/  SHF.R.S32.HI R7, RZ, 0x1f, R2 ;  /* 0x0000001fff077819 */ /* 0x000fe40000011402 */
[----:B------:R-:W4:Y:S04]  /*b5e0*/  LDL.LU R2, [R1+0xd4] ;  /* 0x0000d40001027983 */ /* 0x000f280000300800 */
[----:B------:R0:W-:Y:S04]  /*b5f0*/  STL [R1+0x50c], R6 ;  /* 0x00050c0601007387 */ /* 0x0001e80000100800 */
[----:B------:R1:W-:Y:S01]  /*b600*/  STL [R1+0x530], R8 ;  /* 0x0005300801007387 */ /* 0x0003e20000100800 */
[----:B0-----:R-:W-:-:S02]  /*b610*/  SHF.R.S32.HI R6, RZ, 0x1f, R29 ;  /* 0x0000001fff067819 */ /* 0x001fc4000001141d */
[----:B-1----:R-:W-:Y:S02]  /*b620*/  IADD3 R8, P5, PT, R29, UR10, RZ ;  /* 0x0000000a1d087c10 */ /* 0x002fe4000ffbe0ff */
[----:B------:R-:W4:Y:S04]  /*b630*/  LDL.LU R29, [R1+0xd0] ;  /* 0x0000d000011d7983 */ /* 0x000f280000300800 */
[----:B------:R-:W-:Y:S04]  /*b640*/  STL [R1+0x514], R5 ;  /* 0x0005140501007387 */ /* 0x000fe80000100800 */
[----:B------:R0:W-:Y:S04]  /*b650*/  STL [R1+0x538], R8 ;  /* 0x0005380801007387 */ /* 0x0001e80000100800 */
[----:B------:R-:W-:Y:S01]  /*b660*/  STL [R1+0x51c], R9 ;  /* 0x00051c0901007387 */ /* 0x000fe20000100800 */
[----:B0-----:R-:W-:-:S02]  /*b670*/  IADD3 R8, P6, PT, R16, UR10, RZ ;  /* 0x0000000a10087c10 */ /* 0x001fc4000ffde0ff */
[----:B------:R-:W-:Y:S02]  /*b680*/  SHF.R.S32.HI R5, RZ, 0x1f, R16 ;  /* 0x0000001fff057819 */ /* 0x000fe40000011410 */
[----:B------:R-:W-:Y:S01]  /*b690*/  SHF.R.S32.HI R4, RZ, 0x1f, R0 ;  /* 0x0000001fff047819 */ /* 0x000fe20000011400 */
[----:B------:R-:W-:Y:S01]  /*b6a0*/  STL [R1+0x540], R8 ;  /* 0x0005400801007387 */ /* 0x000fe20000100800 */
[----:B------:R-:W-:-:S03]  /*b6b0*/  IADD3 R0, P3, PT, R0, UR10, RZ ;  /* 0x0000000a00007c10 */ /* 0x000fc6000ff7e0ff */
[----:B------:R-:W4:Y:S04]  /*b6c0*/  LDL.LU R16, [R1+0xcc] ;  /* 0x0000cc0001107983 */ /* 0x000f280000300800 */
[----:B------:R-:W-:Y:S04]  /*b6d0*/  STL [R1+0x524], R3 ;  /* 0x0005240301007387 */ /* 0x000fe80000100800 */
[----:B------:R0:W-:Y:S04]  /*b6e0*/  STL [R1+0x548], R0 ;  /* 0x0005480001007387 */ /* 0x0001e80000100800 */
[----:B0-----:R-:W4:Y:S01]  /*b6f0*/  LDL.LU R0, [R1+0xc8] ;  /* 0x0000c80001007983 */ /* 0x001f220000300800 */
[----:B------:R-:W-:-:S02]  /*b700*/  IADD3.X R7, PT, PT, R7, UR11, RZ, P4, !PT ;  /* 0x0000000b07077c10 */ /* 0x000fc4000a7fe4ff */
[----:B------:R-:W-:Y:S02]  /*b710*/  IADD3 R8, P4, PT, R19, UR10, RZ ;  /* 0x0000000a13087c10 */ /* 0x000fe4000ff9e0ff */
[----:B------:R-:W-:Y:S01]  /*b720*/  IADD3.X R6, PT, PT, R6, UR11, RZ, P5, !PT ;  /* 0x0000000b06067c10 */ /* 0x000fe2000affe4ff */
[----:B------:R-:W-:Y:S01]  /*b730*/  STL [R1+0x52c], R7 ;  /* 0x00052c0701007387 */ /* 0x000fe20000100800 */
        /* <DEDUP_REMOVED lines=15> */
[----:B------:R-:W-:Y:S04]  /*b830*/  STL [R1+0x53c], R5 ;  /* 0x00053c0501007387 */ /* 0x000fe80000100800 */
[----:B------:R4:W-:Y:S04]  /*b840*/  STL [R1+0x560], R8 ;  /* 0x0005600801007387 */ /* 0x0009e80000100800 */
[----:B------:R-:W-:Y:S01]  /*b850*/  STL [R1+0x544], R9 ;  /* 0x0005440901007387 */ /* 0x000fe20000100800 */
[----:B----4-:R-:W-:-:S02]  /*b860*/  IADD3 R8, P3, PT, R12, UR10, RZ ;  /* 0x0000000a0c087c10 */ /* 0x010fc4000ff7e0ff */
[----:B------:R-:W-:-:S03]  /*b870*/  SHF.R.S32.HI R5, RZ, 0x1f, R12 ;  /* 0x0000001fff057819 */ /* 0x000fc6000001140c */
[----:B------:R0:W-:Y:S04]  /*b880*/  STL [R1+0x568], R8 ;  /* 0x0005680801007387 */ /* 0x0001e80000100800 */
[----:B------:R-:W4:Y:S01]  /*b890*/  LDL.LU R12, [R1+0xb8] ;  /* 0x0000b800010c7983 */ /* 0x000f220000300800 */
[----:B0-----:R-:W-:-:S03]  /*b8a0*/  IADD3 R8, P4, PT, R13, UR10, RZ ;  /* 0x0000000a0d087c10 */ /* 0x001fc6000ff9e0ff */
[----:B------:R0:W-:Y:S01]  /*b8b0*/  STL [R1+0x54c], R3 ;  /* 0x00054c0301007387 */ /* 0x0001e20000100800 */
[----:B------:R-:W-:-:S03]  /*b8c0*/  SHF.R.S32.HI R4, RZ, 0x1f, R13 ;  /* 0x0000001fff047819 */ /* 0x000fc6000001140d */
[----:B------:R-:W-:Y:S04]  /*b8d0*/  STL [R1+0x570], R8 ;  /* 0x0005700801007387 */ /* 0x000fe80000100800 */
[----:B------:R-:W4:Y:S01]  /*b8e0*/  LDL.LU R13, [R1+0xb0] ;  /* 0x0000b000010d7983 */ /* 0x000f220000300800 */
[----:B------:R-:W-:-:S03]  /*b8f0*/  IADD3.X R6, PT, PT, R6, UR11, RZ, P6, !PT ;  /* 0x0000000b06067c10 */ /* 0x000fc6000b7fe4ff */
[----:B------:R-:W-:Y:S01]  /*b900*/  STL [R1+0x554], R7 ;  /* 0x0005540701007387 */ /* 0x000fe20000100800 */
[----:B------:R-:W-:Y:S02]  /*b910*/  IADD3.X R5, PT, PT, R5, UR11, RZ, P3, !PT ;  /* 0x0000000b05057c10 */ /* 0x000fe40009ffe4ff */
[----:B0-----:R-:W-:Y:S02]  /*b920*/  SHF.R.S32.HI R3, RZ, 0x1f, R2 ;  /* 0x0000001fff037819 */ /* 0x001fe40000011402 */
[----:B------:R-:W-:-:S05]  /*b930*/  IADD3 R2, P5, PT, R2, UR10, RZ ;  /* 0x0000000a02027c10 */ /* 0x000fca000ffbe0ff */
[----:B------:R0:W-:Y:S04]  /*b940*/  STL [R1+0x578], R2 ;  /* 0x0005780201007387 */ /* 0x0001e80000100800 */
[----:B0-----:R-:W4:Y:S01]  /*b950*/  LDL.LU R2, [R1+0xa8] ;  /* 0x0000a80001027983 */ /* 0x001f220000300800 */
[----:B------:R-:W-:-:S03]  /*b960*/  SHF.R.S32.HI R7, RZ, 0x1f, R29 ;  /* 0x0000001fff077819 */ /* 0x000fc6000001141d */
[----:B------:R0:W-:Y:S01]  /*b970*/  STL [R1+0x55c], R6 ;  /* 0x00055c0601007387 */ /* 0x0001e20000100800 */
[----:B------:R-:W-:-:S03]  /*b980*/  IADD3 R8, P6, PT, R29, UR10, RZ ;  /* 0x0000000a1d087c10 */ /* 0x000fc6000ffde0ff */
[----:B------:R-:W4:Y:S04]  /*b990*/  LDL.LU R29, [R1+0xa4] ;  /* 0x0000a400011d7983 */ /* 0x000f280000300800 */
[----:B------:R1:W-:Y:S01]  /*b9a0*/  STL [R1+0x580], R8 ;  /* 0x0005800801007387 */ /* 0x0003e20000100800 */
[----:B------:R-:W-:Y:S02]  /*b9b0*/  IADD3.X R4, PT, PT, R4, UR11, RZ, P4, !PT ;  /* 0x0000000b04047c10 */ /* 0x000fe4000a7fe4ff */
[----:B0-----:R-:W-:Y:S02]  /*b9c0*/  SHF.R.S32.HI R6, RZ, 0x1f, R16 ;  /* 0x0000001fff067819 */ /* 0x001fe40000011410 */
[----:B-1----:R-:W-:Y:S02]  /*b9d0*/  IADD3 R8, P3, PT, R16, UR10, RZ ;  /* 0x0000000a10087c10 */ /* 0x002fe4000ff7e0ff */
[----:B------:R-:W4:Y:S04]  /*b9e0*/  LDL.LU R16, [R1+0xa0] ;  /* 0x0000a00001107983 */ /* 0x000f280000300800 */
[----:B------:R0:W-:Y:S04]  /*b9f0*/  STL [R1+0x564], R5 ;  /* 0x0005640501007387 */ /* 0x0001e80000100800 */
[----:B------:R1:W-:Y:S01]  /*ba00*/  STL [R1+0x588], R8 ;  /* 0x0005880801007387 */ /* 0x0003e20000100800 */
[----:B0-----:R-:W-:-:S02]  /*ba10*/  SHF.R.S32.HI R5, RZ, 0x1f, R0 ;  /* 0x0000001fff057819 */ /* 0x001fc40000011400 */
        /* <DEDUP_REMOVED lines=9> */
[----:B------:R2:W-:Y:S01]  /*bab0*/  STL [R1+0x598], R8 ;  /* 0x0005980801007387 */ /* 0x0005e20000100800 */
[----:B------:R-:W-:-:S03]  /*bac0*/  IADD3.X R6, PT, PT, R6, UR11, RZ, P3, !PT ;  /* 0x0000000b06067c10 */ /* 0x000fc60009ffe4ff */
[----:B------:R-:W4:Y:S04]  /*bad0*/  LDL.LU R19, [R1+0x98] ;  /* 0x0000980001137983 */ /* 0x000f280000300800 */
        /* <DEDUP_REMOVED lines=9> */
[----:B------:R-:W-:-:S02]  /*bb70*/  SHF.R.S32.HI R7, RZ, 0x1f, R11 ;  /* 0x0000001fff077819 */ /* 0x000fc4000001140b */
[----:B------:R-:W3:Y:S04]  /*bb80*/  LDL.LU R11, [R1+0x90] ;  /* 0x00009000010b7983 */ /* 0x000ee80000300800 */
[----:B------:R4:W-:Y:S01]  /*bb90*/  STL [R1+0x5a8], R8 ;  /* 0x0005a80801007387 */ /* 0x0009e20000100800 */
[----:B------:R-:W-:Y:S02]  /*bba0*/  IADD3.X R7, PT, PT, R7, UR11, RZ, P3, !PT ;  /* 0x0000000b07077c10 */ /* 0x000fe40009ffe4ff */
[----:B----4-:R-:W-:Y:S02]  /*bbb0*/  IADD3 R8, P4, PT, R12, UR10, RZ ;  /* 0x0000000a0c087c10 */ /* 0x010fe4000ff9e0ff */
        /* <DEDUP_REMOVED lines=8> */
[----:B------:R0:W-:Y:S02]  /*bc40*/  STL [R1+0x5b8], R8 ;  /* 0x0005b80801007387 */ /* 0x0001e40000100800 */
[----:B0-----:R-:W-:-:S05]  /*bc50*/  IADD3.X R8, PT, PT, R3, UR11, RZ, P6, !PT ;  /* 0x0000000b03087c10 */ /* 0x001fca000b7fe4ff */
[----:B------:R0:W-:Y:S01]  /*bc60*/  STL [R1+0x59c], R8 ;  /* 0x00059c0801007387 */ /* 0x0001e20000100800 */
[----:B------:R-:W-:Y:S02]  /*bc70*/  IADD3.X R6, PT, PT, R6, UR11, RZ, P4, !PT ;  /* 0x0000000b06067c10 */ /* 0x000fe4000a7fe4ff */
[----:B------:R-:W-:Y:S02]  /*bc80*/  SHF.R.S32.HI R4, RZ, 0x1f, R2 ;  /* 0x0000001fff047819 */ /* 0x000fe40000011402 */
[----:B------:R-:W-:Y:S02]  /*bc90*/  IADD3 R2, P6, PT, R2, UR10, RZ ;  /* 0x0000000a02027c10 */ /* 0x000fe4000ffde0ff */
[----:B0-----:R-:W-:-:S03]  /*bca0*/  IADD3 R8, P3, PT, R29, UR10, RZ ;  /* 0x0000000a1d087c10 */ /* 0x001fc6000ff7e0ff */
[----:B------:R0:W-:Y:S01]  /*bcb0*/  STL [R1+0x5c0], R2 ;  /* 0x0005c00201007387 */ /* 0x0001e20000100800 */
[----:B------:R-:W-:Y:S02]  /*bcc0*/  SHF.R.S32.HI R3, RZ, 0x1f, R29 ;  /* 0x0000001fff037819 */ /* 0x000fe4000001141d */
[----:B------:R-:W-:Y:S01]  /*bcd0*/  IADD3.X R5, PT, PT, R5, UR11, RZ, P5, !PT ;  /* 0x0000000b05057c10 */ /* 0x000fe2000affe4ff */
[----:B0-----:R-:W4:Y:S04]  /*bce0*/  LDL.LU R2, [R1+0x84] ;  /* 0x0000840001027983 */ /* 0x001f280000300800 */
[----:B------:R-:W-:Y:S04]  /*bcf0*/  STL [R1+0x5a4], R7 ;  /* 0x0005a40701007387 */ /* 0x000fe80000100800 */
[----:B------:R0:W-:Y:S04]  /*bd00*/  STL [R1+0x5c8], R8 ;  /* 0x0005c80801007387 */ /* 0x0001e80000100800 */
[----:B------:R-:W4:Y:S01]  /*bd10*/  LDL.LU R29, [R1+0x80] ;  /* 0x00008000011d7983 */ /* 0x000f220000300800 */
[----:B0-----:R-:W-:-:S03]  /*bd20*/  IADD3 R8, P4, PT, R16, UR10, RZ ;  /* 0x0000000a10087c10 */ /* 0x001fc6000ff9e0ff */
[----:B------:R0:W-:Y:S01]  /*bd30*/  STL [R1+0x5ac], R6 ;  /* 0x0005ac0601007387 */ /* 0x0001e20000100800 */
[----:B------:R-:W-:-:S03]  /*bd40*/  SHF.R.S32.HI R7, RZ, 0x1f, R16 ;  /* 0x0000001fff077819 */ /* 0x000fc60000011410 */
[----:B------:R1:W-:Y:S04]  /*bd50*/  STL [R1+0x5d0], R8 ;  /* 0x0005d00801007387 */ /* 0x0003e80000100800 */
[----:B------:R-:W4:Y:S04]  /*bd60*/  LDL.LU R16, [R1+0x7c] ;  /* 0x00007c0001107983 */ /* 0x000f280000300800 */
[----:B------:R-:W-:Y:S01]  /*bd70*/  STL [R1+0x5b4], R5 ;  /* 0x0005b40501007387 */ /* 0x000fe20000100800 */
[----:B0-----:R-:W-:Y:S02]  /*bd80*/  SHF.R.S32.HI R6, RZ, 0x1f, R0 ;  /* 0x0000001fff067819 */ /* 0x001fe40000011400 */
[----:B-1----:R-:W-:-:S02]  /*bd90*/  IADD3 R8, P5, PT, R0, UR10, RZ ;  /* 0x0000000a00087c10 */ /* 0x002fc4000ffbe0ff */
[----:B------:R-:W4:Y:S01]  /*bda0*/  LDL.LU R0, [R1+0x78] ;  /* 0x0000780001007983 */ /* 0x000f220000300800 */
[----:B------:R-:W-:-:S03]  /*bdb0*/  IADD3.X R4, PT, PT, R4, UR11, RZ, P6, !PT ;  /* 0x0000000b04047c10 */ /* 0x000fc6000b7fe4ff */
[----:B------:R0:W-:Y:S01]  /*bdc0*/  STL [R1+0x5d8], R8 ;  /* 0x0005d80801007387 */ /* 0x0001e20000100800 */
[----:B------:R-:W-:Y:S02]  /*bdd0*/  IADD3.X R9, PT, PT, R3, UR11, RZ, P3, !PT ;  /* 0x0000000b03097c10 */ /* 0x000fe40009ffe4ff */
[----:B------:R-:W-:Y:S02]  /*bde0*/  IADD3.X R7, PT, PT, R7, UR11, RZ, P4, !PT ;  /* 0x0000000b07077c10 */ /* 0x000fe4000a7fe4ff */
[----:B0-----:R-:W-:Y:S02]  /*bdf0*/  IADD3 R8, P6, PT, R19, UR10, RZ ;  /* 0x0000000a13087c10 */ /* 0x001fe4000ffde0ff */
[----:B------:R-:W-:Y:S02]  /*be00*/  SHF.R.S32.HI R5, RZ, 0x1f, R19 ;  /* 0x0000001fff057819 */ /* 0x000fe40000011413 */
[----:B------:R-:W4:Y:S04]  /*be10*/  LDL.LU R19, [R1+0x74] ;  /* 0x0000740001137983 */ /* 0x000f280000300800 */
[----:B------:R-:W-:Y:S04]  /*be20*/  STL [R1+0x5bc], R4 ;  /* 0x0005bc0401007387 */ /* 0x000fe80000100800 */
[----:B------:R2:W-:Y:S04]  /*be30*/  STL [R1+0x5e0], R8 ;  /* 0x0005e00801007387 */ /* 0x0005e80000100800 */
[----:B------:R0:W-:Y:S01]  /*be40*/  STL [R1+0x5c4], R9 ;  /* 0x0005c40901007387 */ /* 0x0001e20000100800 */
[----:B------:R-:W-:-:S02]  /*be50*/  IADD3.X R6, PT, PT, R6, UR11, RZ, P5, !PT ;  /* 0x0000000b06067c10 */ /* 0x000fc4000affe4ff */
[----:B------:R-:W-:Y:S02]  /*be60*/  IADD3.X R5, PT, PT, R5, UR11, RZ, P6, !PT ;  /* 0x0000000b05057c10 */ /* 0x000fe4000b7fe4ff */
[----:B--2---:R-:W-:-:S05]  /*be70*/  IADD3 R8, P3, PT, R10, UR10, RZ ;  /* 0x0000000a0a087c10 */ /* 0x004fca000ff7e0ff */
[----:B------:R3:W-:Y:S04]  /*be80*/  STL [R1+0x5e8], R8 ;  /* 0x0005e80801007387 */ /* 0x0007e80000100800 */
[----:B0-----:R-:W2:Y:S01]  /*be90*/  LDL.LU R9, [R1+0x70] ;  /* 0x0000700001097983 */ /* 0x001ea20000300800 */
[----:B------:R-:W-:-:S03]  /*bea0*/  SHF.R.S32.HI R4, RZ, 0x1f, R10 ;  /* 0x0000001fff047819 */ /* 0x000fc6000001140a */
[----:B------:R-:W-:Y:S01]  /*beb0*/  STL [R1+0x5cc], R7 ;  /* 0x0005cc0701007387 */ /* 0x000fe20000100800 */
[----:B---3--:R-:W-:-:S05]  /*bec0*/  IADD3 R8, P4, PT, R11, UR10, RZ ;  /* 0x0000000a0b087c10 */ /* 0x008fca000ff9e0ff */
[----:B------:R4:W-:Y:S04]  /*bed0*/  STL [R1+0x5f0], R8 ;  /* 0x0005f00801007387 */ /* 0x0009e80000100800 */
[----:B------:R-:W3:Y:S01]  /*bee0*/  LDL.LU R10, [R1+0x6c] ;  /* 0x00006c00010a7983 */ /* 0x000ee20000300800 */
[----:B------:R-:W-:-:S03]  /*bef0*/  SHF.R.S32.HI R3, RZ, 0x1f, R11 ;  /* 0x0000001fff037819 */ /* 0x000fc6000001140b */
[----:B------:R-:W-:Y:S01]  /*bf00*/  STL [R1+0x5d4], R6 ;  /* 0x0005d40601007387 */ /* 0x000fe20000100800 */
[----:B------:R-:W-:Y:S02]  /*bf10*/  IADD3.X R4, PT, PT, R4, UR11, RZ, P3, !PT ;  /* 0x0000000b04047c10 */ /* 0x000fe40009ffe4ff */
[----:B----4-:R-:W-:-:S05]  /*bf20*/  IADD3 R8, P5, PT, R12, UR10, RZ ;  /* 0x0000000a0c087c10 */ /* 0x010fca000ffbe0ff */
[----:B------:R0:W-:Y:S04]  /*bf30*/  STL [R1+0x5f8], R8 ;  /* 0x0005f80801007387 */ /* 0x0001e80000100800 */
[----:B------:R-:W4:Y:S01]  /*bf40*/  LDL.LU R11, [R1+0x68] ;  /* 0x00006800010b7983 */ /* 0x000f220000300800 */
[----:B------:R-:W-:-:S03]  /*bf50*/  SHF.R.S32.HI R7, RZ, 0x1f, R12 ;  /* 0x0000001fff077819 */ /* 0x000fc6000001140c */
[----:B------:R-:W-:Y:S01]  /*bf60*/  STL [R1+0x5dc], R5 ;  /* 0x0005dc0501007387 */ /* 0x000fe20000100800 */
[----:B------:R-:W-:-:S03]  /*bf70*/  IADD3.X R3, PT, PT, R3, UR11, RZ, P4, !PT ;  /* 0x0000000b03037c10 */ /* 0x000fc6000a7fe4ff */
[----:B------:R-:W4:Y:S01]  /*bf80*/  LDL.LU R12, [R1+0x64] ;  /* 0x00006400010c7983 */ /* 0x000f220000300800 */
[----:B0-----:R-:W-:Y:S02]  /*bf90*/  IADD3 R8, P6, PT, R13, UR10, RZ ;  /* 0x0000000a0d087c10 */ /* 0x001fe4000ffde0ff */
[----:B------:R-:W-:-:S03]  /*bfa0*/  SHF.R.S32.HI R6, RZ, 0x1f, R13 ;  /* 0x0000001fff067819 */ /* 0x000fc6000001140d */
[----:B------:R0:W-:Y:S04]  /*bfb0*/  STL [R1+0x600], R8 ;  /* 0x0006000801007387 */ /* 0x0001e80000100800 */
[----:B------:R-:W4:Y:S04]  /*bfc0*/  LDL.LU R13, [R1+0x60] ;  /* 0x00006000010d7983 */ /* 0x000f280000300800 */
[----:B------:R-:W-:Y:S01]  /*bfd0*/  STL [R1+0x5e4], R4 ;  /* 0x0005e40401007387 */ /* 0x000fe20000100800 */
[----:B0-----:R-:W-:Y:S02]  /*bfe0*/  IADD3.X R8, PT, PT, R7, UR11, RZ, P5, !PT ;  /* 0x0000000b07087c10 */ /* 0x001fe4000affe4ff */
[----:B------:R-:W-:-:S02]  /*bff0*/  SHF.R.S32.HI R5, RZ, 0x1f, R2 ;  /* 0x0000001fff057819 */ /* 0x000fc40000011402 */
[----:B------:R-:W-:-:S05]  /*c000*/  IADD3 R2, P3, PT, R2, UR10, RZ ;  /* 0x0000000a02027c10 */ /* 0x000fca000ff7e0ff */
[----:B------:R0:W-:Y:S01]  /*c010*/  STL [R1+0x608], R2 ;  /* 0x0006080201007387 */ /* 0x0001e20000100800 */
[----:B------:R-:W-:-:S03]  /*c020*/  IADD3 R14, P4, PT, R29, UR10, RZ ;  /* 0x0000000a1d0e7c10 */ /* 0x000fc6000ff9e0ff */
[----:B0-----:R-:W4:Y:S04]  /*c030*/  LDL.LU R2, [R1+0x58] ;  /* 0x0000580001027983 */ /* 0x001f280000300800 */
[----:B------:R-:W-:Y:S04]  /*c040*/  STL [R1+0x5ec], R3 ;  /* 0x0005ec0301007387 */ /* 0x000fe80000100800 */
[----:B------:R0:W-:Y:S04]  /*c050*/  STL [R1+0x610], R14 ;  /* 0x0006100e01007387 */ /* 0x0001e80000100800 */
[----:B------:R1:W-:Y:S01]  /*c060*/  STL [R1+0x5f4], R8 ;  /* 0x0005f40801007387 */ /* 0x0003e20000100800 */
[----:B0-----:R-:W-:-:S02]  /*c070*/  IADD3 R14, P5, PT, R16, UR10, RZ ;  /* 0x0000000a100e7c10 */ /* 0x001fc4000ffbe0ff */
[----:B------:R-:W-:Y:S02]  /*c080*/  SHF.R.S32.HI R7, RZ, 0x1f, R0 ;  /* 0x0000001fff077819 */ /* 0x000fe40000011400 */
[----:B-1----:R-:W-:Y:S02]  /*c090*/  IADD3.X R8, PT, PT, R6, UR11, RZ, P6, !PT ;  /* 0x0000000b06087c10 */ /* 0x002fe4000b7fe4ff */
[----:B------:R-:W-:Y:S01]  /*c0a0*/  IADD3 R0, P6, PT, R0, UR10, RZ ;  /* 0x0000000a00007c10 */ /* 0x000fe2000ffde0ff */
[----:B------:R-:W-:Y:S01]  /*c0b0*/  STL [R1+0x618], R14 ;  /* 0x0006180e01007387 */ /* 0x000fe20000100800 */
[----:B------:R-:W-:-:S03]  /*c0c0*/  IADD3.X R5, PT, PT, R5, UR11, RZ, P3, !PT ;  /* 0x0000000b05057c10 */ /* 0x000fc60009ffe4ff */
[----:B------:R-:W-:Y:S04]  /*c0d0*/  STL [R1+0x5fc], R8 ;  /* 0x0005fc0801007387 */ /* 0x000fe80000100800 */
[----:B------:R0:W-:Y:S04]  /*c0e0*/  STL [R1+0x620], R0 ;  /* 0x0006200001007387 */ /* 0x0001e80000100800 */
[----:B------:R-:W4:Y:S01]  /*c0f0*/  LDL.LU R28, [R1+0x28] ;  /* 0x00002800011c7983 */ /* 0x000f220000300800 */
[----:B------:R-:W-:-:S03]  /*c100*/  SHF.R.S32.HI R4, RZ, 0x1f, R29 ;  /* 0x0000001fff047819 */ /* 0x000fc6000001141d */
[----:B0-----:R-:W4:Y:S04]  /*c110*/  LDL.LU R0, [R1+0x1c] ;  /* 0x00001c0001007983 */ /* 0x001f280000300800 */
[----:B------:R0:W-:Y:S04]  /*c120*/  STL [R1+0x604], R5 ;  /* 0x0006040501007387 */ /* 0x0001e80000100800 */
[----:B------:R-:W4:Y:S01]  /*c130*/  LDL.LU R29, [R1+0x24] ;  /* 0x00002400011d7983 */ /* 0x000f220000300800 */
[----:B------:R-:W-:-:S03]  /*c140*/  SHF.R.S32.HI R3, RZ, 0x1f, R16 ;  /* 0x0000001fff037819 */ /* 0x000fc60000011410 */
[----:B------:R-:W4:Y:S01]  /*c150*/  LDL.LU R16, [R1+0x20] ;  /* 0x0000200001107983 */ /* 0x000f220000300800 */
[----:B0-----:R-:W-:Y:S02]  /*c160*/  IADD3 R5, P3, PT, R19, UR10, RZ ;  /* 0x0000000a13057c10 */ /* 0x001fe4000ff7e0ff */
[----:B------:R-:W-:Y:S02]  /*c170*/  IADD3.X R14, PT, PT, R4, UR11, RZ, P4, !PT ;  /* 0x0000000b040e7c10 */ /* 0x000fe4000a7fe4ff */
[----:B------:R-:W-:Y:S01]  /*c180*/  SHF.R.S32.HI R6, RZ, 0x1f, R19 ;  /* 0x0000001fff067819 */ /* 0x000fe20000011413 */
[----:B------:R0:W-:Y:S04]  /*c190*/  STL [R1+0x628], R5 ;  /* 0x0006280501007387 */ /* 0x0001e80000100800 */
[----:B------:R-:W4:Y:S04]  /*c1a0*/  LDL.LU R19, [R1+0x124] ;  /* 0x0001240001137983 */ /* 0x000f280000300800 */
[----:B------:R-:W-:Y:S01]  /*c1b0*/  STL [R1+0x60c], R14 ;  /* 0x00060c0e01007387 */ /* 0x000fe20000100800 */
[----:B--2---:R-:W-:-:S02]  /*c1c0*/  IADD3 R8, P4, PT, R9, UR10, RZ ;  /* 0x0000000a09087c10 */ /* 0x004fc4000ff9e0ff */
[----:B0-----:R-:W-:Y:S02]  /*c1d0*/  SHF.R.S32.HI R5, RZ, 0x1f, R9 ;  /* 0x0000001fff057819 */ /* 0x001fe40000011409 */
[----:B------:R-:W-:Y:S01]  /*c1e0*/  IADD3.X R9, PT, PT, R3, UR11, RZ, P5, !PT ;  /* 0x0000000b03097c10 */ /* 0x000fe2000affe4ff */
[----:B------:R-:W-:Y:S04]  /*c1f0*/  STL [R1+0x630], R8 ;  /* 0x0006300801007387 */ /* 0x000fe80000100800 */
[----:B------:R0:W-:Y:S02]  /*c200*/  STL [R1+0x614], R9 ;  /* 0x0006140901007387 */ /* 0x0001e40000100800 */
[----:B0-----:R-:W-:Y:S02]  /*c210*/  IADD3.X R9, PT, PT, R7, UR11, RZ, P6, !PT ;  /* 0x0000000b07097c10 */ /* 0x001fe4000b7fe4ff */
[----:B---3--:R-:W-:-:S05]  /*c220*/  IADD3 R8, P5, PT, R10, UR10, RZ ;  /* 0x0000000a0a087c10 */ /* 0x008fca000ffbe0ff */
[----:B------:R-:W-:Y:S04]  /*c230*/  STL [R1+0x638], R8 ;  /* 0x0006380801007387 */ /* 0x000fe80000100800 */
[----:B------:R0:W-:Y:S01]  /*c240*/  STL [R1+0x61c], R9 ;  /* 0x00061c0901007387 */ /* 0x0001e20000100800 */
[----:B------:R-:W-:Y:S02]  /*c250*/  SHF.R.S32.HI R4, RZ, 0x1f, R10 ;  /* 0x0000001fff047819 */ /* 0x000fe4000001140a */
[----:B0-----:R-:W-:Y:S02]  /*c260*/  IADD3.X R9, PT, PT, R6, UR11, RZ, P3, !PT ;  /* 0x0000000b06097c10 */ /* 0x001fe40009ffe4ff */
[----:B----4-:R-:W-:-:S05]  /*c270*/  IADD3 R8, P6, PT, R11, UR10, RZ ;  /* 0x0000000a0b087c10 */ /* 0x010fca000ffde0ff */
[----:B------:R0:W-:Y:S04]  /*c280*/  STL [R1+0x640], R8 ;  /* 0x0006400801007387 */ /* 0x0001e80000100800 */
[----:B------:R1:W-:Y:S01]  /*c290*/  STL [R1+0x624], R9 ;  /* 0x0006240901007387 */ /* 0x0003e20000100800 */
[----:B0-----:R-:W-:Y:S02]  /*c2a0*/  IADD3 R8, P3, PT, R12, UR10, RZ ;  /* 0x0000000a0c087c10 */ /* 0x001fe4000ff7e0ff */
[----:B-1----:R-:W-:-:S03]  /*c2b0*/  IADD3.X R9, PT, PT, R5, UR11, RZ, P4, !PT ;  /* 0x0000000b05097c10 */ /* 0x002fc6000a7fe4ff */
[----:B------:R0:W-:Y:S01]  /*c2c0*/  STL [R1+0x648], R8 ;  /* 0x0006480801007387 */ /* 0x0001e20000100800 */
[----:B------:R-:W-:-:S03]  /*c2d0*/  IADD3.X R4, PT, PT, R4, UR11, RZ, P5, !PT ;  /* 0x0000000b04047c10 */ /* 0x000fc6000affe4ff */
[----:B------:R1:W-:Y:S01]  /*c2e0*/  STL [R1+0x62c], R9 ;  /* 0x00062c0901007387 */ /* 0x0003e20000100800 */
[----:B0-----:R-:W-:Y:S02]  /*c2f0*/  IADD3 R8, P4, PT, R13, UR10, RZ ;  /* 0x0000000a0d087c10 */ /* 0x001fe4000ff9e0ff */
[----:B------:R-:W-:-:S03]  /*c300*/  SHF.R.S32.HI R3, RZ, 0x1f, R11 ;  /* 0x0000001fff037819 */ /* 0x000fc6000001140b */
[----:B------:R-:W-:Y:S04]  /*c310*/  STL [R1+0x650], R8 ;  /* 0x0006500801007387 */ /* 0x000fe80000100800 */
[----:B------:R-:W2:Y:S01]  /*c320*/  LDL.LU R15, [R1+0x184] ;  /* 0x00018400010f7983 */ /* 0x000ea20000300800 */
[----:B------:R-:W-:-:S03]  /*c330*/  IADD3.X R3, PT, PT, R3, UR11, RZ, P6, !PT ;  /* 0x0000000b03037c10 */ /* 0x000fc6000b7fe4ff */
[----:B------:R-:W-:Y:S01]  /*c340*/  STL [R1+0x634], R4 ;  /* 0x0006340401007387 */ /* 0x000fe20000100800 */
[----:B------:R-:W-:-:S03]  /*c350*/  SHF.R.S32.HI R7, RZ, 0x1f, R12 ;  /* 0x0000001fff077819 */ /* 0x000fc6000001140c */
[----:B------:R-:W3:Y:S01]  /*c360*/  LDL.LU R11, [R1+0x17c] ;  /* 0x00017c00010b7983 */ /* 0x000ee20000300800 */
[----:B------:R-:W-:Y:S02]  /*c370*/  SHF.R.S32.HI R6, RZ, 0x1f, R13 ;  /* 0x0000001fff067819 */ /* 0x000fe4000001140d */
[----:B------:R-:W-:Y:S02]  /*c380*/  SHF.R.S32.HI R5, RZ, 0x1f, R2 ;  /* 0x0000001fff057819 */ /* 0x000fe40000011402 */
[----:B------:R-:W-:-:S05]  /*c390*/  IADD3 R2, P5, PT, R2, UR10, RZ ;  /* 0x0000000a02027c10 */ /* 0x000fca000ffbe0ff */
[----:B------:R0:W-:Y:S04]  /*c3a0*/  STL [R1+0x658], R2 ;  /* 0x0006580201007387 */ /* 0x0001e80000100800 */
[----:B------:R-:W4:Y:S04]  /*c3b0*/  LDL.LU R10, [R1+0x178] ;  /* 0x00017800010a7983 */ /* 0x000f280000300800 */
[----:B-1----:R-:W4:Y:S04]  /*c3c0*/  LDL.LU R9, [R1+0x154] ;  /* 0x0001540001097983 */ /* 0x002f280000300800 */
[----:B------:R-:W4:Y:S04]  /*c3d0*/  LDL.LU R12, [R1+0x134] ;  /* 0x00013400010c7983 */ /* 0x000f280000300800 */
[----:B------:R-:W4:Y:S04]  /*c3e0*/  LDL.LU R13, [R1+0x130] ;  /* 0x00013000010d7983 */ /* 0x000f280000300800 */
[----:B0-----:R-:W4:Y:S04]  /*c3f0*/  LDL.LU R2, [R1+0x12c] ;  /* 0x00012c0001027983 */ /* 0x001f280000300800 */
[----:B------:R0:W-:Y:S01]  /*c400*/  STL [R1+0x63c], R3 ;  /* 0x00063c0301007387 */ /* 0x0001e20000100800 */
[----:B------:R-:W-:-:S02]  /*c410*/  IADD3 R14, P6, PT, R28, UR10, RZ ;  /* 0x0000000a1c0e7c10 */ /* 0x000fc4000ffde0ff */
[----:B0-----:R-:W-:-:S03]  /*c420*/  IADD3.X R3, PT, PT, R7, UR11, RZ, P3, !PT ;  /* 0x0000000b07037c10 */ /* 0x001fc60009ffe4ff */
[----:B------:R0:W-:Y:S01]  /*c430*/  STL [R1+0x660], R14 ;  /* 0x0006600e01007387 */ /* 0x0001e20000100800 */
[----:B------:R-:W-:-:S03]  /*c440*/  SHF.R.S32.HI R4, RZ, 0x1f, R28 ;  /* 0x0000001fff047819 */ /* 0x000fc6000001141c */
[----:B------:R1:W-:Y:S01]  /*c450*/  STL [R1+0x644], R3 ;  /* 0x0006440301007387 */ /* 0x0003e20000100800 */
[----:B0-----:R-:W-:Y:S02]  /*c460*/  IADD3 R14, P3, PT, R29, UR10, RZ ;  /* 0x0000000a1d0e7c10 */ /* 0x001fe4000ff7e0ff */
[----:B------:R-:W-:Y:S02]  /*c470*/  SHF.R.S32.HI R8, RZ, 0x1f, R29 ;  /* 0x0000001fff087819 */ /* 0x000fe4000001141d */
[----:B-1----:R-:W-:Y:S01]  /*c480*/  IADD3.X R3, PT, PT, R6, UR11, RZ, P4, !PT ;  /* 0x0000000b06037c10 */ /* 0x002fe2000a7fe4ff */
[----:B------:R0:W-:Y:S01]  /*c490*/  STL [R1+0x668], R14 ;  /* 0x0006680e01007387 */ /* 0x0001e20000100800 */
[----:B------:R-:W-:Y:S02]  /*c4a0*/  IADD3.X R6, PT, PT, R5, UR11, RZ, P5, !PT ;  /* 0x0000000b05067c10 */ /* 0x000fe4000affe4ff */
[----:B------:R-:W-:Y:S01]  /*c4b0*/  IADD3.X R5, PT, PT, R4, UR11, RZ, P6, !PT ;  /* 0x0000000b04057c10 */ /* 0x000fe2000b7fe4ff */
[----:B------:R-:W-:Y:S01]  /*c4c0*/  STL [R1+0x64c], R3 ;  /* 0x00064c0301007387 */ /* 0x000fe20000100800 */
[----:B------:R-:W-:-:S02]  /*c4d0*/  IADD3.X R8, PT, PT, R8, UR11, RZ, P3, !PT ;  /* 0x0000000b08087c10 */ /* 0x000fc40009ffe4ff */
[----:B0-----:R-:W-:-:S05]  /*c4e0*/  IADD3 R14, P4, PT, R16, UR10, RZ ;  /* 0x0000000a100e7c10 */ /* 0x001fca000ff9e0ff */
[----:B------:R0:W-:Y:S04]  /*c4f0*/  STL [R1+0x670], R14 ;  /* 0x0006700e01007387 */ /* 0x0001e80000100800 */
[----:B------:R1:W-:Y:S04]  /*c500*/  STL [R1+0x654], R6 ;  /* 0x0006540601007387 */ /* 0x0003e80000100800 */
[----:B------:R1:W-:Y:S04]  /*c510*/  STL [R1+0x65c], R5 ;  /* 0x00065c0501007387 */ /* 0x0003e80000100800 */
[----:B------:R-:W-:Y:S04]  /*c520*/  STL [R1+0x664], R8 ;  /* 0x0006640801007387 */ /* 0x000fe80000100800 */
[----:B0-----:R-:W4:Y:S01]  /*c530*/  LDL.LU R14, [R1+0x1c8] ;  /* 0x0001c800010e7983 */ /* 0x001f220000300800 */
[----:B------:R-:W-:Y:S01]  /*c540*/  SHF.R.S32.HI R7, RZ, 0x1f, R16 ;  /* 0x0000001fff077819 */ /* 0x000fe20000011410 */
[----:B------:R-:W-:Y:S01]  /*c550*/  IMAD R22, R22, UR42, RZ ;  /* 0x0000002a16167c24 */ /* 0x000fe2000f8e02ff */
[----:B------:R-:W-:Y:S01]  /*c560*/  IADD3 R3, P5, PT, R0, UR10, RZ ;  /* 0x0000000a00037c10 */ /* 0x000fe2000ffbe0ff */
[----:B------:R-:W-:Y:S01]  /*c570*/  IMAD R23, R23, UR42, RZ ;  /* 0x0000002a17177c24 */ /* 0x000fe2000f8e02ff */
[----:B-1----:R-:W-:Y:S01]  /*c580*/  IADD3.X R6, PT, PT, R7, UR11, RZ, P4, !PT ;  /* 0x0000000b07067c10 */ /* 0x002fe2000a7fe4ff */
[----:B------:R-:W4:Y:S01]  /*c590*/  LDL.LU R28, [R1+0x1c4] ;  /* 0x0001c400011c7983 */ /* 0x000f220000300800 */
[----:B------:R-:W-:-:S02]  /*c5a0*/  IADD3 R4, P6, PT, R19, UR10, RZ ;  /* 0x0000000a13047c10 */ /* 0x000fc4000ffde0ff */
[----:B------:R-:W-:Y:S01]  /*c5b0*/  IADD3 R5, P3, PT, R22, UR10, RZ ;  /* 0x0000000a16057c10 */ /* 0x000fe2000ff7e0ff */
[----:B------:R0:W-:Y:S01]  /*c5c0*/  STL [R1+0x66c], R6 ;  /* 0x00066c0601007387 */ /* 0x0001e20000100800 */
[----:B------:R-:W-:Y:S02]  /*c5d0*/  R2UR UR8, R3 ;  /* 0x00000000030872ca */ /* 0x000fe400000e0000 */
[----:B------:R-:W-:Y:S01]  /*c5e0*/  R2UR UR9, R4 ;  /* 0x00000000040972ca */ /* 0x000fe200000e0000 */
[----:B------:R-:W4:Y:S01]  /*c5f0*/  LDL.LU R16, [R1+0x1a8] ;  /* 0x0001a80001107983 */ /* 0x000f220000300800 */
[----:B------:R-:W-:-:S03]  /*c600*/  R2UR UR16, R5 ;  /* 0x00000000051072ca */ /* 0x000fc600000e0000 */
[----:B------:R-:W4:Y:S01]  /*c610*/  LDL.LU R29, [R1+0x18c] ;  /* 0x00018c00011d7983 */ /* 0x000f220000300800 */
[----:B0-----:R-:W-:-:S04]  /*c620*/  IADD3 R6, P4, PT, R23, UR10, RZ ;  /* 0x0000000a17067c10 */ /* 0x001fc8000ff9e0ff */
[----:B------:R-:W-:Y:S02]  /*c630*/  R2UR UR17, R6 ;  /* 0x00000000061172ca */ /* 0x000fe400000e0000 */
[----:B------:R-:W-:Y:S01]  /*c640*/  SHF.R.S32.HI R6, RZ, 0x1f, R0 ;  /* 0x0000001fff067819 */ /* 0x000fe20000011400 */
[----:B--2---:R-:W-:Y:S02]  /*c650*/  IMAD R8, R15, UR42, RZ ;  /* 0x0000002a0f087c24 */ /* 0x004fe4000f8e02ff */
[----:B---3--:R-:W-:Y:S01]  /*c660*/  IMAD R11, R11, UR42, RZ ;  /* 0x0000002a0b0b7c24 */ /* 0x008fe2000f8e02ff */
[----:B----4-:R-:W-:Y:S02]  /*c670*/  SHF.R.S32.HI R3, RZ, 0x1f, R12 ;  /* 0x0000001fff037819 */ /* 0x010fe4000001140c */
[----:B------:R-:W-:Y:S02]  /*c680*/  SHF.R.S32.HI R4, RZ, 0x1f, R13 ;  /* 0x0000001fff047819 */ /* 0x000fe4000001140d */
[----:B------:R-:W-:-:S02]  /*c690*/  SHF.R.S32.HI R5, RZ, 0x1f, R2 ;  /* 0x0000001fff057819 */ /* 0x000fc40000011402 */
[----:B------:R-:W-:Y:S02]  /*c6a0*/  IADD3.X R2, PT, PT, R3, UR11, RZ, P2, !PT ;  /* 0x0000000b03027c10 */ /* 0x000fe400097fe4ff */
[----:B------:R-:W-:Y:S01]  /*c6b0*/  IADD3.X R0, PT, PT, R4, UR11, RZ, P1, !PT ;  /* 0x0000000b04007c10 */ /* 0x000fe20008ffe4ff */
[----:B------:R-:W-:Y:S01]  /*c6c0*/  IMAD R10, R10, UR42, RZ ;  /* 0x0000002a0a0a7c24 */ /* 0x000fe2000f8e02ff */
[----:B------:R-:W-:Y:S01]  /*c6d0*/  IADD3 R3, P2, PT, R8, UR10, RZ ;  /* 0x0000000a08037c10 */ /* 0x000fe2000ff5e0ff */
[----:B------:R0:W-:Y:S01]  /*c6e0*/  STL [R1+0x24], R2 ;  /* 0x0000240201007387 */ /* 0x0001e20000100800 */
[----:B------:R-:W-:Y:S01]  /*c6f0*/  IMAD R9, R9, UR42, RZ ;  /* 0x0000002a09097c24 */ /* 0x000fe2000f8e02ff */
[----:B------:R-:W-:Y:S02]  /*c700*/  IADD3 R4, P1, PT, R11, UR10, RZ ;  /* 0x0000000a0b047c10 */ /* 0x000fe4000ff3e0ff */
[----:B------:R1:W-:Y:S01]  /*c710*/  STL [R1+0x20], R0 ;  /* 0x0000200001007387 */ /* 0x0003e20000100800 */
[----:B------:R-:W-:-:S02]  /*c720*/  R2UR UR18, R3 ;  /* 0x00000000031272ca */ /* 0x000fc400000e0000 */
[----:B------:R-:W-:Y:S02]  /*c730*/  SHF.R.S32.HI R3, RZ, 0x1f, R19 ;  /* 0x0000001fff037819 */ /* 0x000fe40000011413 */
[----:B0-----:R-:W-:Y:S02]  /*c740*/  IADD3.X R2, PT, PT, R5, UR11, RZ, P0, !PT ;  /* 0x0000000b05027c10 */ /* 0x001fe400087fe4ff */
[----:B------:R-:W-:Y:S02]  /*c750*/  IADD3 R5, P0, PT, R10, UR10, RZ ;  /* 0x0000000a0a057c10 */ /* 0x000fe4000ff1e0ff */
[----:B-1----:R-:W-:Y:S01]  /*c760*/  IADD3.X R0, PT, PT, R6, UR11, RZ, P5, !PT ;  /* 0x0000000b06007c10 */ /* 0x002fe2000affe4ff */
[----:B------:R0:W-:Y:S01]  /*c770*/  STL [R1+0x1c], R2 ;  /* 0x00001c0201007387 */ /* 0x0001e20000100800 */
[----:B------:R-:W-:Y:S02]  /*c780*/  IADD3 R6, P5, PT, R9, UR10, RZ ;  /* 0x0000000a09067c10 */ /* 0x000fe4000ffbe0ff */
[----:B------:R-:W-:Y:S01]  /*c790*/  R2UR UR19, R4 ;  /* 0x00000000041372ca */ /* 0x000fe200000e0000 */
[----:B------:R-:W2:Y:S01]  /*c7a0*/  LDL.LU R12, [R1+0x1d8] ;  /* 0x0001d800010c7983 */ /* 0x000ea20000300800 */
[----:B------:R-:W-:-:S02]  /*c7b0*/  SHF.R.S32.HI R4, RZ, 0x1f, R22 ;  /* 0x0000001fff047819 */ /* 0x000fc40000011416 */
[----:B------:R-:W-:Y:S01]  /*c7c0*/  R2UR UR20, R5 ;  /* 0x00000000051472ca */ /* 0x000fe200000e0000 */
[----:B------:R-:W3:Y:S01]  /*c7d0*/  LDL.LU R13, [R1+0x1d4] ;  /* 0x0001d400010d7983 */ /* 0x000ee20000300800 */
[----:B------:R-:W-:Y:S02]  /*c7e0*/  R2UR UR21, R6 ;  /* 0x00000000061572ca */ /* 0x000fe400000e0000 */
[----:B------:R-:W-:Y:S01]  /*c7f0*/  SHF.R.S32.HI R5, RZ, 0x1f, R23 ;  /* 0x0000001fff057819 */ /* 0x000fe20000011417 */
[----:B------:R1:W-:Y:S01]  /*c800*/  STL [R1+0x18], R0 ;  /* 0x0000180001007387 */ /* 0x0003e20000100800 */
[----:B------:R-:W-:-:S03]  /*c810*/  IADD3.X R6, PT, PT, R4, UR11, RZ, P3, !PT ;  /* 0x0000000b04067c10 */ /* 0x000fc60009ffe4ff */
[----:B0-----:R-:W4:Y:S01]  /*c820*/  LDL.LU R2, [R1+0x1d0] ;  /* 0x0001d00001027983 */ /* 0x001f220000300800 */
[----:B------:R-:W-:-:S03]  /*c830*/  SHF.R.S32.HI R8, RZ, 0x1f, R8 ;  /* 0x0000001fff087819 */ /* 0x000fc60000011408 */
[----:B-1----:R-:W3:Y:S01]  /*c840*/  LDL.LU R0, [R1+0x1cc] ;  /* 0x0001cc0001007983 */ /* 0x002ee20000300800 */
[----:B------:R-:W-:Y:S01]  /*c850*/  IMAD R7, R14, UR42, RZ ;  /* 0x0000002a0e077c24 */ /* 0x000fe2000f8e02ff */
[----:B------:R-:W-:-:S05]  /*c860*/  IADD3.X R14, PT, PT, R3, UR11, RZ, P6, !PT ;  /* 0x0000000b030e7c10 */ /* 0x000fca000b7fe4ff */
[----:B------:R0:W-:Y:S04]  /*c870*/  STL [R1+0x14], R14 ;  /* 0x0000140e01007387 */ /* 0x0001e80000100800 */
[----:B------:R1:W-:Y:S01]  /*c880*/  STL [R1+0x10], R6 ;  /* 0x0000100601007387 */ /* 0x0003e20000100800 */
[----:B0-----:R-:W-:Y:S02]  /*c890*/  IADD3.X R14, PT, PT, R5, UR11, RZ, P4, !PT ;  /* 0x0000000b050e7c10 */ /* 0x001fe4000a7fe4ff */
[----:B-1----:R-:W-:-:S03]  /*c8a0*/  IADD3.X R6, PT, PT, R8, UR11, RZ, P2, !PT ;  /* 0x0000000b08067c10 */ /* 0x002fc600097fe4ff */
[----:B------:R2:W-:Y:S04]  /*c8b0*/  STL [R1+0xc], R14 ;  /* 0x00000c0e01007387 */ /* 0x0005e80000100800 */
[----:B------:R-:W3:Y:S04]  /*c8c0*/  LDL.LU R21, [R1+0x1e0] ;  /* 0x0001e00001157983 */ /* 0x000ee80000300800 */
[----:B------:R-:W3:Y:S04]  /*c8d0*/  LDL.LU R20, [R1+0x1dc] ;  /* 0x0001dc0001147983 */ /* 0x000ee80000300800 */
[----:B------:R-:W-:Y:S04]  /*c8e0*/  STL [R1+0x8], R6 ;  /* 0x0000080601007387 */ /* 0x000fe80000100800 */
[----:B------:R-:W3:Y:S01]  /*c8f0*/  LDL.LU R19, [R1+0x1e4] ;  /* 0x0001e40001137983 */ /* 0x000ee20000300800 */
[----:B------:R-:W-:-:S02]  /*c900*/  IADD3 R3, P6, PT, R7, UR10, RZ ;  /* 0x0000000a07037c10 */ /* 0x000fc4000ffde0ff */
[----:B------:R-:W-:Y:S01]  /*c910*/  SHF.R.S32.HI R11, RZ, 0x1f, R11 ;  /* 0x0000001fff0b7819 */ /* 0x000fe2000001140b */
[----:B------:R-:W-:Y:S01]  /*c920*/  IMAD R17, R28, UR42, RZ ;  /* 0x0000002a1c117c24 */ /* 0x000fe2000f8e02ff */
[----:B------:R-:W-:Y:S01]  /*c930*/  SHF.R.S32.HI R10, RZ, 0x1f, R10 ;  /* 0x0000001fff0a7819 */ /* 0x000fe2000001140a */
[----:B------:R-:W-:Y:S01]  /*c940*/  IMAD R15, R29, UR42, RZ ;  /* 0x0000002a1d0f7c24 */ /* 0x000fe2000f8e02ff */
[----:B------:R-:W-:Y:S01]  /*c950*/  R2UR UR22, R3 ;  /* 0x00000000031672ca */ /* 0x000fe200000e0000 */
[----:B------:R-:W3:Y:S01]  /*c960*/  LDL.LU R23, [R1+0x1ec] ;  /* 0x0001ec0001177983 */ /* 0x000ee20000300800 */
[----:B------:R-:W-:Y:S02]  /*c970*/  SHF.R.S32.HI R9, RZ, 0x1f, R9 ;  /* 0x0000001fff097819 */ /* 0x000fe40000011409 */
[----:B------:R-:W-:Y:S01]  /*c980*/  SHF.R.S32.HI R7, RZ, 0x1f, R7 ;  /* 0x0000001fff077819 */ /* 0x000fe20000011407 */
[----:B------:R-:W3:Y:S01]  /*c990*/  LDL.LU R22, [R1+0x1e8] ;  /* 0x0001e80001167983 */ /* 0x000ee20000300800 */
[----:B------:R-:W-:-:S02]  /*c9a0*/  IADD3.X R29, PT, PT, R9, UR11, RZ, P5, !PT ;  /* 0x0000000b091d7c10 */ /* 0x000fc4000affe4ff */
[----:B------:R-:W-:Y:S01]  /*c9b0*/  IADD3.X R28, PT, PT, R7, UR11, RZ, P6, !PT ;  /* 0x0000000b071c7c10 */ /* 0x000fe2000b7fe4ff */
[----:B------:R-:W3:Y:S01]  /*c9c0*/  LDL.LU R24, [R1+0x1f0] ;  /* 0x0001f00001187983 */ /* 0x000ee20000300800 */
[----:B------:R-:W-:Y:S01]  /*c9d0*/  IADD3 R4, P3, PT, R17, UR10, RZ ;  /* 0x0000000a11047c10 */ /* 0x000fe2000ff7e0ff */
[----:B--2---:R-:W-:Y:S02]  /*c9e0*/  IMAD R14, R12, UR42, RZ ;  /* 0x0000002a0c0e7c24 */ /* 0x004fe4000f8e02ff */
[----:B----4-:R-:W-:Y:S01]  /*c9f0*/  IMAD R12, R2, UR42, RZ ;  /* 0x0000002a020c7c24 */ /* 0x010fe2000f8e02ff */
[----:B------:R-:W-:Y:S02]  /*ca00*/  IADD3.X R2, PT, PT, R11, UR11, RZ, P1, !PT ;  /* 0x0000000b0b027c10 */ /* 0x000fe40008ffe4ff */
[----:B------:R-:W-:Y:S01]  /*ca10*/  IADD3 R3, P1, PT, R14, UR10, RZ ;  /* 0x0000000a0e037c10 */ /* 0x000fe2000ff3e0ff */
[----:B---3--:R-:W-:Y:S01]  /*ca20*/  IMAD R18, R0, UR42, RZ ;  /* 0x0000002a00127c24 */ /* 0x008fe2000f8e02ff */
[----:B------:R-:W-:-:S02]  /*ca30*/  IADD3.X R0, PT, PT, R10, UR11, RZ, P0, !PT ;  /* 0x0000000b0a007c10 */ /* 0x000fc400087fe4ff */
[----:B------:R-:W-:Y:S01]  /*ca40*/  R2UR UR26, R3 ;  /* 0x00000000031a72ca */ /* 0x000fe200000e0000 */
[----:B------:R-:W-:Y:S01]  /*ca50*/  STL [R1+0x76c], R2 ;  /* 0x00076c0201007387 */ /* 0x000fe20000100800 */
[----:B------:R-:W-:-:S03]  /*ca60*/  SHF.R.S32.HI R3, RZ, 0x1f, R17 ;  /* 0x0000001fff037819 */ /* 0x000fc60000011411 */
[----:B------:R-:W-:Y:S01]  /*ca70*/  STL [R1+0x770], R0 ;  /* 0x0007700001007387 */ /* 0x000fe20000100800 */
[----:B------:R-:W-:-:S03]  /*ca80*/  IADD3.X R27, PT, PT, R3, UR11, RZ, P3, !PT ;  /* 0x0000000b031b7c10 */ /* 0x000fc60009ffe4ff */
[----:B------:R-:W-:Y:S04]  /*ca90*/  STL [R1+0x774], R29 ;  /* 0x0007741d01007387 */ /* 0x000fe80000100800 */
[----:B------:R0:W-:Y:S01]  /*caa0*/  STL [R1+0x778], R28 ;  /* 0x0007781c01007387 */ /* 0x0001e20000100800 */
[----:B------:R-:W-:-:S03]  /*cab0*/  IMAD R9, R21, UR42, RZ ;  /* 0x0000002a15097c24 */ /* 0x000fc6000f8e02ff */
[----:B------:R-:W2:Y:S01]  /*cac0*/  LDL.LU R21, [R1+0x1f8] ;  /* 0x0001f80001157983 */ /* 0x000ea20000300800 */
[----:B------:R-:W-:-:S03]  /*cad0*/  IMAD R8, R20, UR42, RZ ;  /* 0x0000002a14087c24 */ /* 0x000fc6000f8e02ff */
[----:B------:R-:W3:Y:S01]  /*cae0*/  LDL.LU R20, [R1+0x1f4] ;  /* 0x0001f40001147983 */ /* 0x000ee20000300800 */
[----:B------:R-:W-:-:S03]  /*caf0*/  IMAD R17, R19, UR42, RZ ;  /* 0x0000002a13117c24 */ /* 0x000fc6000f8e02ff */
[----:B------:R-:W4:Y:S04]  /*cb00*/  LDL.LU R19, [R1+0x1fc] ;  /* 0x0001fc0001137983 */ /* 0x000f280000300800 */
[----:B------:R1:W-:Y:S04]  /*cb10*/  STL [R1+0x77c], R27 ;  /* 0x00077c1b01007387 */ /* 0x0003e80000100800 */
[----:B------:R-:W4:Y:S04]  /*cb20*/  LDL.LU R10, [R1+0x204] ;  /* 0x00020400010a7983 */ /* 0x000f280000300800 */
[----:B0-----:R-:W4:Y:S04]  /*cb30*/  LDL.LU R28, [R1+0x200] ;  /* 0x00020000011c7983 */ /* 0x001f280000300800 */
[----:B------:R-:W4:Y:S04]  /*cb40*/  LDL.LU R29, [R1+0x208] ;  /* 0x00020800011d7983 */ /* 0x000f280000300800 */
[----:B------:R-:W4:Y:S04]  /*cb50*/  LDL.LU R0, [R1+0x20c] ;  /* 0x00020c0001007983 */ /* 0x000f280000300800 */
[----:B------:R-:W4:Y:S01]  /*cb60*/  LDL.LU R2, [R1+0x210] ;  /* 0x0002100001027983 */ /* 0x000f220000300800 */
[----:B------:R-:W-:Y:S01]  /*cb70*/  IMAD R16, R16, UR42, RZ ;  /* 0x0000002a10107c24 */ /* 0x000fe2000f8e02ff */
[----:B------:R-:W-:-:S04]  /*cb80*/  IADD3 R6, P2, PT, R15, UR10, RZ ;  /* 0x0000000a0f067c10 */ /* 0x000fc8000ff5e0ff */
[----:B------:R-:W-:Y:S01]  /*cb90*/  IADD3 R5, P4, PT, R16, UR10, RZ ;  /* 0x0000000a10057c10 */ /* 0x000fe2000ff9e0ff */
[----:B------:R-:W-:Y:S01]  /*cba0*/  IMAD R13, R13, UR42, RZ ;  /* 0x0000002a0d0d7c24 */ /* 0x000fe2000f8e02ff */
[----:B------:R-:W-:Y:S02]  /*cbb0*/  IADD3 R3, P3, PT, R9, UR10, RZ ;  /* 0x0000000a09037c10 */ /* 0x000fe4000ff7e0ff */
[----:B------:R-:W-:Y:S02]  /*cbc0*/  R2UR UR24, R5 ;  /* 0x00000000051872ca */ /* 0x000fe400000e0000 */
[----:B------:R-:W-:Y:S02]  /*cbd0*/  IADD3 R5, P5, PT, R12, UR10, RZ ;  /* 0x0000000a0c057c10 */ /* 0x000fe4000ffbe0ff */
[----:B------:R-:W-:Y:S02]  /*cbe0*/  SHF.R.S32.HI R15, RZ, 0x1f, R15 ;  /* 0x0000001fff0f7819 */ /* 0x000fe4000001140f */
[----:B------:R-:W-:-:S02]  /*cbf0*/  R2UR UR25, R6 ;  /* 0x00000000061972ca */ /* 0x000fc400000e0000 */
[----:B------:R-:W-:Y:S02]  /*cc00*/  R2UR UR23, R4 ;  /* 0x00000000041772ca */ /* 0x000fe400000e0000 */
[----:B------:R-:W-:Y:S02]  /*cc10*/  IADD3 R6, P6, PT, R18, UR10, RZ ;  /* 0x0000000a12067c10 */ /* 0x000fe4000ffde0ff */
[----:B------:R-:W-:Y:S02]  /*cc20*/  R2UR UR30, R3 ;  /* 0x00000000031e72ca */ /* 0x000fe400000e0000 */
[----:B------:R-:W-:Y:S02]  /*cc30*/  IADD3 R4, P0, PT, R13, UR10, RZ ;  /* 0x0000000a0d047c10 */ /* 0x000fe4000ff1e0ff */
[----:B------:R-:W-:Y:S02]  /*cc40*/  R2UR UR28, R5 ;  /* 0x00000000051c72ca */ /* 0x000fe400000e0000 */
[----:B------:R-:W-:-:S02]  /*cc50*/  SHF.R.S32.HI R16, RZ, 0x1f, R16 ;  /* 0x0000001fff107819 */ /* 0x000fc40000011410 */
[----:B------:R-:W-:Y:S02]  /*cc60*/  IADD3.X R25, PT, PT, R15, UR11, RZ, P2, !PT ;  /* 0x0000000b0f197c10 */ /* 0x000fe400097fe4ff */
[----:B------:R-:W-:Y:S01]  /*cc70*/  SHF.R.S32.HI R3, RZ, 0x1f, R14 ;  /* 0x0000001fff037819 */ /* 0x000fe2000001140e */
[----:B------:R-:W-:Y:S01]  /*cc80*/  IMAD R14, R24, UR42, RZ ;  /* 0x0000002a180e7c24 */ /* 0x000fe2000f8e02ff */
[----:B------:R-:W-:Y:S02]  /*cc90*/  IADD3 R5, P2, PT, R17, UR10, RZ ;  /* 0x0000000a11057c10 */ /* 0x000fe4000ff5e0ff */
[----:B------:R-:W-:Y:S02]  /*cca0*/  SHF.R.S32.HI R13, RZ, 0x1f, R13 ;  /* 0x0000001fff0d7819 */ /* 0x000fe4000001140d */
[----:B------:R-:W-:Y:S01]  /*ccb0*/  SHF.R.S32.HI R12, RZ, 0x1f, R12 ;  /* 0x0000001fff0c7819 */ /* 0x000fe2000001140c */
[----:B------:R-:W-:Y:S01]  /*ccc0*/  IMAD R7, R23, UR42, RZ ;  /* 0x0000002a17077c24 */ /* 0x000fe2000f8e02ff */
[----:B------:R-:W-:Y:S01]  /*ccd0*/  R2UR UR29, R6 ;  /* 0x00000000061d72ca */ /* 0x000fe200000e0000 */
[----:B------:R-:W-:Y:S01]  /*cce0*/  IMAD R6, R22, UR42, RZ ;  /* 0x0000002a16067c24 */ /* 0x000fe2000f8e02ff */
[----:B------:R-:W-:-:S02]  /*ccf0*/  R2UR UR27, R4 ;  /* 0x00000000041b72ca */ /* 0x000fc400000e0000 */
[----:B------:R-:W-:Y:S02]  /*cd00*/  IADD3.X R26, PT, PT, R16, UR11, RZ, P4, !PT ;  /* 0x0000000b101a7c10 */ /* 0x000fe4000a7fe4ff */
[----:B------:R-:W-:Y:S02]  /*cd10*/  IADD3 R4, P4, PT, R8, UR10, RZ ;  /* 0x0000000a08047c10 */ /* 0x000fe4000ff9e0ff */
[----:B------:R-:W-:Y:S02]  /*cd20*/  R2UR UR32, R5 ;  /* 0x00000000052072ca */ /* 0x000fe400000e0000 */
[----:B------:R-:W-:Y:S02]  /*cd30*/  IADD3.X R23, PT, PT, R13, UR11, RZ, P0, !PT ;  /* 0x0000000b0d177c10 */ /* 0x000fe400087fe4ff */
[----:B------:R-:W-:Y:S02]  /*cd40*/  IADD3.X R22, PT, PT, R12, UR11, RZ, P5, !PT ;  /* 0x0000000b0c167c10 */ /* 0x000fe4000affe4ff */
[----:B------:R-:W-:-:S02]  /*cd50*/  IADD3 R5, P5, PT, R14, UR10, RZ ;  /* 0x0000000a0e057c10 */ /* 0x000fc4000ffbe0ff */
[----:B------:R-:W-:Y:S02]  /*cd60*/  SHF.R.S32.HI R18, RZ, 0x1f, R18 ;  /* 0x0000001fff127819 */ /* 0x000fe40000011412 */
[----:B------:R-:W-:Y:S02]  /*cd70*/  SHF.R.S32.HI R8, RZ, 0x1f, R8 ;  /* 0x0000001fff087819 */ /* 0x000fe40000011408 */
[----:B------:R-:W-:Y:S02]  /*cd80*/  R2UR UR31, R4 ;  /* 0x00000000041f72ca */ /* 0x000fe400000e0000 */
[----:B------:R-:W-:Y:S02]  /*cd90*/  R2UR UR35, R5 ;  /* 0x00000000052372ca */ /* 0x000fe400000e0000 */
[----:B------:R-:W-:Y:S02]  /*cda0*/  IADD3 R4, P0, PT, R6, UR10, RZ ;  /* 0x0000000a06047c10 */ /* 0x000fe4000ff1e0ff */
[----:B------:R-:W-:-:S02]  /*cdb0*/  SHF.R.S32.HI R9, RZ, 0x1f, R9 ;  /* 0x0000001fff097819 */ /* 0x000fc40000011409 */
[----:B------:R-:W-:Y:S02]  /*cdc0*/  IADD3.X R24, PT, PT, R3, UR11, RZ, P1, !PT ;  /* 0x0000000b03187c10 */ /* 0x000fe40008ffe4ff */
[----:B------:R-:W-:Y:S02]  /*cdd0*/  IADD3 R3, P1, PT, R7, UR10, RZ ;  /* 0x0000000a07037c10 */ /* 0x000fe4000ff3e0ff */
[----:B------:R-:W-:Y:S01]  /*cde0*/  SHF.R.S32.HI R16, RZ, 0x1f, R7 ;  /* 0x0000001fff107819 */ /* 0x000fe20000011407 */
[----:B--2---:R-:W-:Y:S01]  /*cdf0*/  IMAD R11, R21, UR42, RZ ;  /* 0x0000002a150b7c24 */ /* 0x004fe2000f8e02ff */
[----:B------:R-:W-:Y:S01]  /*ce00*/  IADD3.X R21, PT, PT, R18, UR11, RZ, P6, !PT ;  /* 0x0000000b12157c10 */ /* 0x000fe2000b7fe4ff */
[----:B---3--:R-:W-:Y:S01]  /*ce10*/  IMAD R12, R20, UR42, RZ ;  /* 0x0000002a140c7c24 */ /* 0x008fe2000f8e02ff */
[----:B------:R-:W-:Y:S02]  /*ce20*/  IADD3.X R20, PT, PT, R8, UR11, RZ, P4, !PT ;  /* 0x0000000b08147c10 */ /* 0x000fe4000a7fe4ff */
[----:B------:R-:W-:Y:S01]  /*ce30*/  SHF.R.S32.HI R18, RZ, 0x1f, R6 ;  /* 0x0000001fff127819 */ /* 0x000fe20000011406 */
[----:B----4-:R-:W-:-:S03]  /*ce40*/  IMAD R13, R19, UR42, RZ ;  /* 0x0000002a130d7c24 */ /* 0x010fc6000f8e02ff */
[----:B------:R-:W-:Y:S02]  /*ce50*/  IADD3.X R18, PT, PT, R18, UR11, RZ, P0, !PT ;  /* 0x0000000b12127c10 */ /* 0x000fe400087fe4ff */
[----:B------:R-:W-:-:S04]  /*ce60*/  IADD3 R5, P4, PT, R13, UR10, RZ ;  /* 0x0000000a0d057c10 */ /* 0x000fc8000ff9e0ff */
[----:B------:R-:W-:Y:S01]  /*ce70*/  R2UR UR38, R5 ;  /* 0x00000000052672ca */ /* 0x000fe200000e0000 */
[----:B------:R-:W-:-:S05]  /*ce80*/  IMAD R8, R29, UR42, RZ ;  /* 0x0000002a1d087c24 */ /* 0x000fca000f8e02ff */
[----:B------:R-:W-:-:S04]  /*ce90*/  IADD3 R5, P0, PT, R8, UR10, RZ ;  /* 0x0000000a08057c10 */ /* 0x000fc8000ff1e0ff */
[----:B------:R-:W-:Y:S02]  /*cea0*/  R2UR UR41, R5 ;  /* 0x00000000052972ca */ /* 0x000fe400000e0000 */
[----:B------:R-:W2:Y:S01]  /*ceb0*/  LDL.LU R5, [R1+0x214] ;  /* 0x0002140001057983 */ /* 0x000ea20000300800 */
[----:B------:R-:W-:Y:S01]  /*cec0*/  IADD3.X R19, PT, PT, R9, UR11, RZ, P3, !PT ;  /* 0x0000000b09137c10 */ /* 0x000fe20009ffe4ff */
[----:B------:R-:W-:Y:S02]  /*ced0*/  IMAD R9, R28, UR42, RZ ;  /* 0x0000002a1c097c24 */ /* 0x000fe4000f8e02ff */
[----:B-1----:R-:W3:Y:S01]  /*cee0*/  LDL.LU R27, [R1+0x24] ;  /* 0x00002400011b7983 */ /* 0x002ee20000300800 */
[----:B------:R-:W-:-:S03]  /*cef0*/  IMAD R7, R0, UR42, RZ ;  /* 0x0000002a00077c24 */ /* 0x000fc6000f8e02ff */
[----:B------:R-:W4:Y:S01]  /*cf00*/  LDL.LU R28, [R1+0x20] ;  /* 0x00002000011c7983 */ /* 0x000f220000300800 */
[----:B------:R-:W-:-:S03]  /*cf10*/  IMAD R6, R2, UR42, RZ ;  /* 0x0000002a02067c24 */ /* 0x000fc6000f8e02ff */
[----:B------:R-:W3:Y:S04]  /*cf20*/  LDL.LU R29, [R1+0x1c] ;  /* 0x00001c00011d7983 */ /* 0x000ee80000300800 */
[----:B------:R-:W3:Y:S04]  /*cf30*/  LDL.LU R0, [R1+0x18] ;  /* 0x0000180001007983 */ /* 0x000ee80000300800 */
[----:B------:R-:W3:Y:S01]  /*cf40*/  LDL.LU R2, [R1+0x14] ;  /* 0x0000140001027983 */ /* 0x000ee20000300800 */
[----:B------:R-:W-:Y:S02]  /*cf50*/  R2UR UR34, R4 ;  /* 0x00000000042272ca */ /* 0x000fe400000e0000 */
[----:B------:R-:W-:Y:S01]  /*cf60*/  IADD3 R4, P3, PT, R12, UR10, RZ ;  /* 0x0000000a0c047c10 */ /* 0x000fe2000ff7e0ff */
[----:B------:R-:W-:Y:S01]  /*cf70*/  IMAD R10, R10, UR42, RZ ;  /* 0x0000002a0a0a7c24 */ /* 0x000fe2000f8e02ff */
[----:B------:R-:W-:-:S02]  /*cf80*/  R2UR UR33, R3 ;  /* 0x00000000032172ca */ /* 0x000fc400000e0000 */
[----:B------:R-:W-:Y:S02]  /*cf90*/  IADD3 R3, P6, PT, R11, UR10, RZ ;  /* 0x0000000a0b037c10 */ /* 0x000fe4000ffde0ff */
[----:B------:R-:W-:Y:S02]  /*cfa0*/  SHF.R.S32.HI R15, RZ, 0x1f, R17 ;  /* 0x0000001fff0f7819 */ /* 0x000fe40000011411 */
[----:B------:R-:W-:Y:S02]  /*cfb0*/  R2UR UR37, R4 ;  /* 0x00000000042572ca */ /* 0x000fe400000e0000 */
[----:B------:R-:W-:Y:S02]  /*cfc0*/  IADD3.X R16, PT, PT, R16, UR11, RZ, P1, !PT ;  /* 0x0000000b10107c10 */ /* 0x000fe40008ffe4ff */
[----:B------:R-:W-:Y:S02]  /*cfd0*/  IADD3 R4, P1, PT, R9, UR10, RZ ;  /* 0x0000000a09047c10 */ /* 0x000fe4000ff3e0ff */
[----:B------:R-:W-:-:S02]  /*cfe0*/  SHF.R.S32.HI R17, RZ, 0x1f, R11 ;  /* 0x0000001fff117819 */ /* 0x000fc4000001140b */
[----:B------:R-:W-:Y:S02]  /*cff0*/  R2UR UR36, R3 ;  /* 0x00000000032472ca */ /* 0x000fe400000e0000 */
[----:B------:R-:W-:Y:S02]  /*d000*/  IADD3.X R15, PT, PT, R15, UR11, RZ, P2, !PT ;  /* 0x0000000b0f0f7c10 */ /* 0x000fe400097fe4ff */
[----:B------:R-:W-:Y:S02]  /*d010*/  IADD3 R3, P2, PT, R10, UR10, RZ ;  /* 0x0000000a0a037c10 */ /* 0x000fe4000ff5e0ff */
[----:B------:R-:W-:Y:S02]  /*d020*/  SHF.R.S32.HI R14, RZ, 0x1f, R14 ;  /* 0x0000001fff0e7819 */ /* 0x000fe4000001140e */
[----:B------:R-:W-:Y:S02]  /*d030*/  R2UR UR40, R4 ;  /* 0x00000000042872ca */ /* 0x000fe400000e0000 */
[----:B------:R-:W-:-:S02]  /*d040*/  IADD3.X R17, PT, PT, R17, UR11, RZ, P6, !PT ;  /* 0x0000000b11117c10 */ /* 0x000fc4000b7fe4ff */
[----:B------:R-:W-:Y:S02]  /*d050*/  IADD3 R4, P6, PT, R6, UR10, RZ ;  /* 0x0000000a06047c10 */ /* 0x000fe4000ffde0ff */
[----:B------:R-:W-:Y:S02]  /*d060*/  SHF.R.S32.HI R11, RZ, 0x1f, R12 ;  /* 0x0000001fff0b7819 */ /* 0x000fe4000001140c */
[----:B------:R-:W-:Y:S02]  /*d070*/  R2UR UR39, R3 ;  /* 0x00000000032772ca */ /* 0x000fe400000e0000 */
[----:B------:R-:W-:Y:S02]  /*d080*/  IADD3.X R14, PT, PT, R14, UR11, RZ, P5, !PT ;  /* 0x0000000b0e0e7c10 */ /* 0x000fe4000affe4ff */
[----:B------:R-:W-:Y:S02]  /*d090*/  IADD3 R3, P5, PT, R7, UR10, RZ ;  /* 0x0000000a07037c10 */ /* 0x000fe4000ffbe0ff */
[----:B------:R-:W-:-:S02]  /*d0a0*/  R2UR UR43, R4 ;  /* 0x00000000042b72ca */ /* 0x000fc400000e0000 */
[----:B------:R-:W-:Y:S02]  /*d0b0*/  IADD3.X R11, PT, PT, R11, UR11, RZ, P3, !PT ;  /* 0x0000000b0b0b7c10 */ /* 0x000fe40009ffe4ff */
[----:B------:R-:W-:Y:S02]  /*d0c0*/  SHF.R.S32.HI R12, RZ, 0x1f, R9 ;  /* 0x0000001fff0c7819 */ /* 0x000fe40000011409 */
[----:B------:R-:W-:Y:S02]  /*d0d0*/  SHF.R.S32.HI R9, RZ, 0x1f, R6 ;  /* 0x0000001fff097819 */ /* 0x000fe40000011406 */
[----:B------:R-:W-:Y:S01]  /*d0e0*/  IADD3.X R6, PT, PT, R12, UR11, RZ, P1, !PT ;  /* 0x0000000b0c067c10 */ /* 0x000fe20008ffe4ff */
[----:B--2---:R-:W-:Y:S01]  /*d0f0*/  IMAD R5, R5, UR42, RZ ;  /* 0x0000002a05057c24 */ /* 0x004fe2000f8e02ff */
[----:B------:R-:W-:-:S04]  /*d100*/  R2UR UR42, R3 ;  /* 0x00000000032a72ca */ /* 0x000fc800000e0000 */
[----:B------:R-:W-:Y:S02]  /*d110*/  IADD3 R4, P3, PT, R5, UR10, RZ ;  /* 0x0000000a05047c10 */ /* 0x000fe4000ff7e0ff */
[----:B------:R-:W-:Y:S02]  /*d120*/  SHF.R.S32.HI R3, RZ, 0x1f, R13 ;  /* 0x0000001fff037819 */ /* 0x000fe4000001140d */
[----:B------:R-:W2:Y:S04]  /*d130*/  LDL.LU R13, [R1+0x8] ;  /* 0x00000800010d7983 */ /* 0x000ea80000300800 */
[----:B------:R0:W-:Y:S04]  /*d140*/  STL [R1+0x678], R4 ;  /* 0x0006780401007387 */ /* 0x0001e80000100800 */
[----:B------:R-:W2:Y:S01]  /*d150*/  LDL.LU R12, [R1+0xc] ;  /* 0x00000c00010c7983 */ /* 0x000ea20000300800 */
[----:B0-----:R-:W-:-:S02]  /*d160*/  SHF.R.S32.HI R4, RZ, 0x1f, R10 ;  /* 0x0000001fff047819 */ /* 0x001fc4000001140a */
[----:B------:R-:W-:Y:S02]  /*d170*/  SHF.R.S32.HI R10, RZ, 0x1f, R8 ;  /* 0x0000001fff0a7819 */ /* 0x000fe40000011408 */
[----:B------:R-:W-:Y:S02]  /*d180*/  SHF.R.S32.HI R8, RZ, 0x1f, R7 ;  /* 0x0000001fff087819 */ /* 0x000fe40000011407 */
[----:B------:R-:W-:Y:S02]  /*d190*/  IADD3.X R7, PT, PT, R10, UR11, RZ, P0, !PT ;  /* 0x0000000b0a077c10 */ /* 0x000fe400087fe4ff */
[----:B------:R-:W2:Y:S01]  /*d1a0*/  LDL.LU R10, [R1+0x10] ;  /* 0x00001000010a7983 */ /* 0x000ea20000300800 */
[----:B---3--:R-:W-:Y:S02]  /*d1b0*/  R2UR UR69, R27 ;  /* 0x000000001b4572ca */ /* 0x008fe400000e0000 */
[----:B----4-:R-:W-:Y:S01]  /*d1c0*/  R2UR UR68, R28 ;  /* 0x000000001c4472ca */ /* 0x010fe200000e0000 */
[----:B------:R-:W3:Y:S01]  /*d1d0*/  LDL.LU R27, [R1+0x77c] ;  /* 0x00077c00011b7983 */ /* 0x000ee20000300800 */
[----:B------:R-:W-:-:S03]  /*d1e0*/  R2UR UR67, R29 ;  /* 0x000000001d4372ca */ /* 0x000fc600000e0000 */
[----:B------:R-:W4:Y:S01]  /*d1f0*/  LDL.LU R28, [R1+0x778] ;  /* 0x00077800011c7983 */ /* 0x000f220000300800 */
[----:B------:R-:W-:-:S03]  /*d200*/  R2UR UR66, R0 ;  /* 0x00000000004272ca */ /* 0x000fc600000e0000 */
[----:B------:R-:W3:Y:S01]  /*d210*/  LDL.LU R29, [R1+0x774] ;  /* 0x00077400011d7983 */ /* 0x000ee20000300800 */
[----:B------:R-:W-:-:S03]  /*d220*/  R2UR UR65, R2 ;  /* 0x00000000024172ca */ /* 0x000fc600000e0000 */
[----:B------:R-:W4:Y:S04]  /*d230*/  LDL.LU R0, [R1+0x770] ;  /* 0x0007700001007983 */ /* 0x000f280000300800 */
[----:B------:R-:W4:Y:S01]  /*d240*/  LDL.LU R2, [R1+0x76c] ;  /* 0x00076c0001027983 */ /* 0x000f220000300800 */
[----:B------:R-:W-:-:S04]  /*d250*/  SHF.R.S32.HI R5, RZ, 0x1f, R5 ;  /* 0x0000001fff057819 */ /* 0x000fc80000011405 */
[----:B------:R-:W-:Y:S01]  /*d260*/  IADD3.X R5, PT, PT, R5, UR46, RZ, P3, !PT ;  /* 0x0000002e05057c10 */ /* 0x000fe20009ffe4ff */
[----:B------:R-:W-:-:S04]  /*d270*/  USHF.R.S32.HI UR5, URZ, 0x1f, UR4 ;  /* 0x0000001fff057899 */ /* 0x000fc80008011404 */
[----:B------:R-:W-:Y:S01]  /*d280*/  ULEA.HI UR5, UR5, UR4, URZ, 0x6 ;  /* 0x0000000405057291 */ /* 0x000fe2000f8f30ff */
[----:B------:R-:W-:Y:S02]  /*d290*/  R2UR UR4, R19 ;  /* 0x00000000130472ca */ /* 0x000fe400000e0000 */
[----:B------:R-:W-:Y:S02]  /*d2a0*/  IADD3.X R3, PT, PT, R3, UR11, RZ, P4, !PT ;  /* 0x0000000b03037c10 */ /* 0x000fe4000a7fe4ff */
[----:B--2---:R-:W-:Y:S02]  /*d2b0*/  R2UR UR63, R12 ;  /* 0x000000000c3f72ca */ /* 0x004fe400000e0000 */
[----:B------:R-:W0:Y:S01]  /*d2c0*/  S2R R12, SR_TID.X ;  /* 0x00000000000c7919 */ /* 0x000e220000002100 */
[----:B------:R-:W-:Y:S02]  /*d2d0*/  R2UR UR62, R13 ;  /* 0x000000000d3e72ca */ /* 0x000fe400000e0000 */
[----:B------:R-:W1:Y:S01]  /*d2e0*/  S2R R13, SR_TID.X ;  /* 0x00000000000d7919 */ /* 0x000e620000002100 */
[----:B------:R-:W-:-:S02]  /*d2f0*/  R2UR UR64, R10 ;  /* 0x000000000a4072ca */ /* 0x000fc400000e0000 */
[----:B---3--:R-:W-:Y:S02]  /*d300*/  R2UR UR59, R29 ;  /* 0x000000001d3b72ca */ /* 0x008fe400000e0000 */
[----:B0-----:R-:W-:-:S04]  /*d310*/  SHF.R.U32.HI R10, RZ, 0x5, R12 ;  /* 0x00000005ff0a7819 */ /* 0x001fc8000001160c */
[----:B------:R-:W-:Y:S02]  /*d320*/  SGXT.U32 R10, R10, 0x1 ;  /* 0x000000010a0a781a */ /* 0x000fe40000000000 */
[----:B------:R-:W-:Y:S02]  /*d330*/  SHF.R.U32.HI R12, RZ, 0x5, R12 ;  /* 0x00000005ff0c7819 */ /* 0x000fe4000001160c */
[C---:B------:R-:W-:Y:S02]  /*d340*/  LOP3.LUT R29, R10.reuse, 0x32, RZ, 0xfc, !PT ;  /* 0x000000320a1d7812 */ /* 0x040fe400078efcff */
[----:B------:R-:W-:Y:S02]  /*d350*/  LOP3.LUT R10, R10, 0x30, RZ, 0xfc, !PT ;  /* 0x000000300a0a7812 */ /* 0x000fe400078efcff */
[----:B----4-:R-:W-:Y:S02]  /*d360*/  R2UR UR61, R2 ;  /* 0x00000000023d72ca */ /* 0x010fe400000e0000 */
[----:B------:R0:W5:Y:S01]  /*d370*/  LDL.LU R2, [R1+0x768] ;  /* 0x0007680001027983 */ /* 0x0001620000300800 */
[----:B------:R-:W-:-:S02]  /*d380*/  R2UR UR60, R0 ;  /* 0x00000000003c72ca */ /* 0x000fc400000e0000 */
[----:B------:R-:W-:Y:S01]  /*d390*/  SGXT.U32 R12, R12, 0x1 ;  /* 0x000000010c0c781a */ /* 0x000fe20000000000 */
[----:B------:R0:W5:Y:S04]  /*d3a0*/  LDL.LU R0, [R1+0x764] ;  /* 0x0007640001007983 */ /* 0x0001680000300800 */
[----:B------:R2:W-:Y:S02]  /*d3b0*/  STL [R1+0x674], R5 ;  /* 0x0006740501007387 */ /* 0x0005e40000100800 */
[----:B--2---:R-:W-:Y:S01]  /*d3c0*/  IMAD R5, R10, UR47, RZ ;  /* 0x0000002f0a057c24 */ /* 0x004fe2000f8e02ff */
[----:B------:R-:W-:Y:S01]  /*d3d0*/  LOP3.LUT R10, R12, 0x2e, RZ, 0xfc, !PT ;  /* 0x0000002e0c0a7812 */ /* 0x000fe200078efcff */
[----:B------:R-:W-:Y:S01]  /*d3e0*/  IMAD R19, R29, UR51, RZ ;  /* 0x000000331d137c24 */ /* 0x000fe2000f8e02ff */
[----:B-1----:R-:W-:Y:S01]  /*d3f0*/  SHF.R.U32.HI R12, RZ, 0x5, R13 ;  /* 0x00000005ff0c7819 */ /* 0x002fe2000001160d */
[----:B------:R-:W1:Y:S03]  /*d400*/  LDCU UR47, c[0x0][0x3a8] ;  /* 0x00007500ff2f77ac */ /* 0x000e660008000800 */
[----:B------:R-:W-:Y:S01]  /*d410*/  SGXT.U32 R12, R12, 0x1 ;  /* 0x000000010c0c781a */ /* 0x000fe20000000000 */
[----:B------:R-:W-:-:S03]  /*d420*/  IMAD R5, R10, UR44, RZ ;  /* 0x0000002c0a057c24 */ /* 0x000fc6000f8e02ff */
[----:B------:R-:W-:Y:S02]  /*d430*/  LOP3.LUT R10, R12, 0x2c, RZ, 0xfc, !PT ;  /* 0x0000002c0c0a7812 */ /* 0x000fe400078efcff */
[----:B------:R-:W2:Y:S01]  /*d440*/  S2R R12, SR_TID.X ;  /* 0x00000000000c7919 */ /* 0x000ea20000002100 */
[----:B------:R-:W-:-:S04]  /*d450*/  SHF.R.U32.HI R13, RZ, 0x5, R13 ;  /* 0x00000005ff0d7819 */ /* 0x000fc8000001160d */
[----:B------:R-:W-:-:S04]  /*d460*/  SGXT.U32 R13, R13, 0x1 ;  /* 0x000000010d0d781a */ /* 0x000fc80000000000 */
[----:B------:R-:W-:Y:S01]  /*d470*/  LOP3.LUT R13, R13, 0x2a, RZ, 0xfc, !PT ;  /* 0x0000002a0d0d7812 */ /* 0x000fe200078efcff */
[----:B------:R-:W-:Y:S01]  /*d480*/  IMAD R5, R10, UR48, RZ ;  /* 0x000000300a057c24 */ /* 0x000fe2000f8e02ff */
[----:B------:R-:W-:Y:S01]  /*d490*/  R2UR UR51, R15 ;  /* 0x000000000f3372ca */ /* 0x000fe200000e0000 */
[----:B------:R-:W3:Y:S02]  /*d4a0*/  LDCU UR48, c[0x0][0x3a8] ;  /* 0x00007500ff3077ac */ /* 0x000ee40008000800 */
[----:B------:R-:W-:Y:S02]  /*d4b0*/  IMAD R5, R13, UR52, RZ ;  /* 0x000000340d057c24 */ /* 0x000fe4000f8e02ff */
[----:B------:R-:W4:Y:S01]  /*d4c0*/  S2R R13, SR_TID.X ;  /* 0x00000000000d7919 */ /* 0x000f220000002100 */
[----:B--2---:R-:W-:-:S04]  /*d4d0*/  SHF.R.U32.HI R10, RZ, 0x5, R12 ;  /* 0x00000005ff0a7819 */ /* 0x004fc8000001160c */
[----:B------:R-:W-:Y:S02]  /*d4e0*/  SGXT.U32 R10, R10, 0x1 ;  /* 0x000000010a0a781a */ /* 0x000fe40000000000 */
[----:B------:R-:W-:Y:S02]  /*d4f0*/  SHF.R.U32.HI R12, RZ, 0x5, R12 ;  /* 0x00000005ff0c7819 */ /* 0x000fe4000001160c */
[C---:B------:R-:W-:Y:S02]  /*d500*/  LOP3.LUT R29, R10.reuse, 0x28, RZ, 0xfc, !PT ;  /* 0x000000280a1d7812 */ /* 0x040fe400078efcff */
[----:B------:R-:W-:Y:S02]  /*d510*/  LOP3.LUT R10, R10, 0x26, RZ, 0xfc, !PT ;  /* 0x000000260a0a7812 */ /* 0x000fe400078efcff */
[----:B------:R-:W-:Y:S01]  /*d520*/  SGXT.U32 R12, R12, 0x1 ;  /* 0x000000010c0c781a */ /* 0x000fe20000000000 */
[----:B------:R2:W-:Y:S02]  /*d530*/  STL [R1+0x6b8], R5 ;  /* 0x0006b80501007387 */ /* 0x0005e40000100800 */
[----:B--2---:R-:W-:Y:S01]  /*d540*/  IMAD R5, R10, UR45, RZ ;  /* 0x0000002d0a057c24 */ /* 0x004fe2000f8e02ff */
[----:B------:R-:W-:-:S02]  /*d550*/  LOP3.LUT R10, R12, 0x24, RZ, 0xfc, !PT ;  /* 0x000000240c0a7812 */ /* 0x000fc400078efcff */
[----:B----4-:R-:W-:-:S04]  /*d560*/  SHF.R.U32.HI R12, RZ, 0x5, R13 ;  /* 0x00000005ff0c7819 */ /* 0x010fc8000001160d */
[----:B------:R-:W-:Y:S01]  /*d570*/  SGXT.U32 R12, R12, 0x1 ;  /* 0x000000010c0c781a */ /* 0x000fe20000000000 */
[----:B------:R-:W-:Y:S01]  /*d580*/  IMAD R5, R10, UR50, RZ ;  /* 0x000000320a057c24 */ /* 0x000fe2000f8e02ff */
[----:B------:R-:W-:Y:S01]  /*d590*/  SHF.R.U32.HI R13, RZ, 0x5, R13 ;  /* 0x00000005ff0d7819 */ /* 0x000fe2000001160d */
[----:B------:R-:W-:Y:S01]  /*d5a0*/  IMAD R15, R29, UR49, RZ ;  /* 0x000000311d0f7c24 */ /* 0x000fe2000f8e02ff */
[----:B------:R-:W-:Y:S01]  /*d5b0*/  LOP3.LUT R10, R12, 0x22, RZ, 0xfc, !PT ;  /* 0x000000220c0a7812 */ /* 0x000fe200078efcff */
[----:B------:R-:W2:Y:S01]  /*d5c0*/  LDCU UR49, c[0x0][0x3a8] ;  /* 0x00007500ff3177ac */ /* 0x000ea20008000800 */
[----:B------:R-:W4:Y:S01]  /*d5d0*/  S2R R12, SR_TID.X ;  /* 0x00000000000c7919 */ /* 0x000f220000002100 */
[----:B------:R-:W-:Y:S02]  /*d5e0*/  SGXT.U32 R13, R13, 0x1 ;  /* 0x000000010d0d781a */ /* 0x000fe40000000000 */
[----:B------:R-:W-:Y:S01]  /*d5f0*/  R2UR UR45, R14 ;  /* 0x000000000e2d72ca */ /* 0x000fe200000e0000 */
[----:B------:R-:W0:Y:S01]  /*d600*/  LDCU UR50, c[0x0][0x3a8] ;  /* 0x00007500ff3277ac */ /* 0x000e220008000800 */
[----:B------:R-:W-:Y:S01]  /*d610*/  LOP3.LUT R13, R13, 0x20, RZ, 0xfc, !PT ;  /* 0x000000200d0d7812 */ /* 0x000fe200078efcff */
[----:B------:R-:W-:-:S04]  /*d620*/  IMAD R5, R10, UR70, RZ ;  /* 0x000000460a057c24 */ /* 0x000fc8000f8e02ff */
[----:B------:R-:W-:Y:S01]  /*d630*/  IMAD R5, R13, UR71, RZ ;  /* 0x000000470d057c24 */ /* 0x000fe2000f8e02ff */
[----:B------:R-:W0:Y:S01]  /*d640*/  LDCU UR71, c[0x0][0x3a8] ;  /* 0x00007500ff4777ac */ /* 0x000e220008000800 */
[----:B------:R-:W0:Y:S01]  /*d650*/  S2R R13, SR_TID.X ;  /* 0x00000000000d7919 */ /* 0x000e220000002100 */
[----:B----4-:R-:W-:-:S04]  /*d660*/  SHF.R.U32.HI R10, RZ, 0x5, R12 ;  /* 0x00000005ff0a7819 */ /* 0x010fc8000001160c */
[----:B------:R-:W-:Y:S02]  /*d670*/  SGXT.U32 R10, R10, 0x1 ;  /* 0x000000010a0a781a */ /* 0x000fe40000000000 */
[----:B------:R-:W-:Y:S02]  /*d680*/  SHF.R.U32.HI R12, RZ, 0x5, R12 ;  /* 0x00000005ff0c7819 */ /* 0x000fe4000001160c */
[C---:B------:R-:W-:Y:S02]  /*d690*/  LOP3.LUT R29, R10.reuse, 0x1e, RZ, 0xfc, !PT ;  /* 0x0000001e0a1d7812 */ /* 0x040fe400078efcff */
[----:B------:R-:W-:Y:S02]  /*d6a0*/  LOP3.LUT R10, R10, 0x1c, RZ, 0xfc, !PT ;  /* 0x0000001c0a0a7812 */ /* 0x000fe400078efcff */
[----:B------:R-:W-:-:S03]  /*d6b0*/  SGXT.U32 R12, R12, 0x1 ;  /* 0x000000010c0c781a */ /* 0x000fc60000000000 */
[----:B------:R-:W-:Y:S01]  /*d6c0*/  IMAD R5, R10, UR73, RZ ;  /* 0x000000490a057c24 */ /* 0x000fe2000f8e02ff */
[----:B------:R-:W-:Y:S01]  /*d6d0*/  LOP3.LUT R10, R12, 0x1a, RZ, 0xfc, !PT ;  /* 0x0000001a0c0a7812 */ /* 0x000fe200078efcff */
[----:B------:R-:W-:Y:S01]  /*d6e0*/  IMAD R14, R29, UR72, RZ ;  /* 0x000000481d0e7c24 */ /* 0x000fe2000f8e02ff */
[--C-:B0-----:R-:W-:Y:S01]  /*d6f0*/  SHF.R.U32.HI R12, RZ, 0x5, R13.reuse ;  /* 0x00000005ff0c7819 */ /* 0x101fe2000001160d */
[----:B------:R-:W0:Y:S03]  /*d700*/  LDCU UR73, c[0x0][0x3a8] ;  /* 0x00007500ff4977ac */ /* 0x000e260008000800 */
[----:B------:R-:W-:Y:S01]  /*d710*/  SGXT.U32 R12, R12, 0x1 ;  /* 0x000000010c0c781a */ /* 0x000fe20000000000 */
[----:B------:R-:W-:Y:S01]  /*d720*/  IMAD R5, R10, UR74, RZ ;  /* 0x0000004a0a057c24 */ /* 0x000fe2000f8e02ff */
[----:B------:R-:W-:Y:S02]  /*d730*/  SHF.R.U32.HI R13, RZ, 0x5, R13 ;  /* 0x00000005ff0d7819 */ /* 0x000fe4000001160d */
[----:B------:R-:W-:-:S02]  /*d740*/  LOP3.LUT R10, R12, 0x18, RZ, 0xfc, !PT ;  /* 0x000000180c0a7812 */ /* 0x000fc400078efcff */
[----:B------:R-:W4:Y:S01]  /*d750*/  S2R R12, SR_TID.X ;  /* 0x00000000000c7919 */ /* 0x000f220000002100 */
[----:B------:R-:W-:-:S04]  /*d760*/  SGXT.U32 R13, R13, 0x1 ;  /* 0x000000010d0d781a */ /* 0x000fc80000000000 */
[----:B------:R-:W-:Y:S02]  /*d770*/  LOP3.LUT R13, R13, 0x16, RZ, 0xfc, !PT ;  /* 0x000000160d0d7812 */ /* 0x000fe400078efcff */
[----:B------:R-:W-:Y:S01]  /*d780*/  R2UR UR74, R3 ;  /* 0x00000000034a72ca */ /* 0x000fe200000e0000 */
[----:B------:R-:W-:Y:S02]  /*d790*/  IMAD R3, R10, UR75, RZ ;  /* 0x0000004b0a037c24 */ /* 0x000fe4000f8e02ff */
[----:B------:R-:W-:Y:S02]  /*d7a0*/  IMAD R3, R13, UR76, RZ ;  /* 0x0000004c0d037c24 */ /* 0x000fe4000f8e02ff */
[----:B------:R-:W0:Y:S01]  /*d7b0*/  S2R R13, SR_TID.X ;  /* 0x00000000000d7919 */ /* 0x000e220000002100 */
[----:B----4-:R-:W-:-:S04]  /*d7c0*/  SHF.R.U32.HI R10, RZ, 0x5, R12 ;  /* 0x00000005ff0a7819 */ /* 0x010fc8000001160c */
[----:B------:R-:W-:Y:S02]  /*d7d0*/  SGXT.U32 R10, R10, 0x1 ;  /* 0x000000010a0a781a */ /* 0x000fe40000000000 */
[----:B------:R-:W-:Y:S02]  /*d7e0*/  SHF.R.U32.HI R12, RZ, 0x5, R12 ;  /* 0x00000005ff0c7819 */ /* 0x000fe4000001160c */
[C---:B------:R-:W-:Y:S02]  /*d7f0*/  LOP3.LUT R29, R10.reuse, 0x14, RZ, 0xfc, !PT ;  /* 0x000000140a1d7812 */ /* 0x040fe400078efcff */
[----:B------:R-:W-:Y:S02]  /*d800*/  LOP3.LUT R10, R10, 0x12, RZ, 0xfc, !PT ;  /* 0x000000120a0a7812 */ /* 0x000fe400078efcff */
[----:B------:R-:W-:-:S03]  /*d810*/  SGXT.U32 R12, R12, 0x1 ;  /* 0x000000010c0c781a */ /* 0x000fc60000000000 */
[----:B-1----:R-:W-:Y:S01]  /*d820*/  IMAD R3, R10, UR47, RZ ;  /* 0x0000002f0a037c24 */ /* 0x002fe2000f8e02ff */
[----:B------:R-:W-:Y:S02]  /*d830*/  LOP3.LUT R12, R12, 0x10, RZ, 0xfc, !PT ;  /* 0x000000100c0c7812 */ /* 0x000fe400078efcff */
[----:B0-----:R-:W-:-:S03]  /*d840*/  SHF.R.U32.HI R10, RZ, 0x5, R13 ;  /* 0x00000005ff0a7819 */ /* 0x001fc6000001160d */
[----:B---3--:R-:W-:Y:S01]  /*d850*/  IMAD R3, R12, UR48, RZ ;  /* 0x000000300c037c24 */ /* 0x008fe2000f8e02ff */
[----:B------:R-:W-:Y:S01]  /*d860*/  SGXT.U32 R10, R10, 0x1 ;  /* 0x000000010a0a781a */ /* 0x000fe20000000000 */
[----:B------:R-:W0:Y:S01]  /*d870*/  LDCU UR48, c[0x0][0x3a8] ;  /* 0x00007500ff3077ac */ /* 0x000e220008000800 */
[----:B------:R-:W-:Y:S02]  /*d880*/  SHF.R.U32.HI R12, RZ, 0x5, R13 ;  /* 0x00000005ff0c7819 */ /* 0x000fe4000001160d */
[----:B------:R-:W-:Y:S02]  /*d890*/  LOP3.LUT R13, R10, 0xe, RZ, 0xfc, !PT ;  /* 0x0000000e0a0d7812 */ /* 0x000fe400078efcff */
[----:B------:R-:W-:Y:S02]  /*d8a0*/  SGXT.U32 R12, R12, 0x1 ;  /* 0x000000010c0c781a */ /* 0x000fe40000000000 */
[----:B------:R-:W-:Y:S01]  /*d8b0*/  LOP3.LUT R10, R10, 0xc, RZ, 0xfc, !PT ;  /* 0x0000000c0a0a7812 */ /* 0x000fe200078efcff */
[----:B--2---:R-:W-:Y:S01]  /*d8c0*/  IMAD R3, R13, UR49, RZ ;  /* 0x000000310d037c24 */ /* 0x004fe2000f8e02ff */
[----:B------:R-:W-:-:S03]  /*d8d0*/  LOP3.LUT R13, R12, 0xa, RZ, 0xfc, !PT ;  /* 0x0000000a0c0d7812 */ /* 0x000fc600078efcff */
[----:B------:R-:W-:Y:S01]  /*d8e0*/  IMAD R3, R10, UR50, RZ ;  /* 0x000000320a037c24 */ /* 0x000fe2000f8e02ff */
[----:B------:R-:W-:Y:S01]  /*d8f0*/  IADD3.X R4, PT, PT, R4, UR11, RZ, P2, !PT ;  /* 0x0000000b04047c10 */ /* 0x000fe200097fe4ff */
[----:B------:R-:W-:Y:S01]  /*d900*/  IMAD R3, R13, UR71, RZ ;  /* 0x000000470d037c24 */ /* 0x000fe2000f8e02ff */
[----:B------:R-:W-:Y:S01]  /*d910*/  LOP3.LUT R12, R12, 0x8, RZ, 0xfc, !PT ;  /* 0x000000080c0c7812 */ /* 0x000fe200078efcff */
[----:B------:R-:W1:Y:S01]  /*d920*/  S2R R13, SR_TID.X ;  /* 0x00000000000d7919 */ /* 0x000e620000002100 */
[----:B------:R-:W-:Y:S01]  /*d930*/  R2UR UR75, R4 ;  /* 0x00000000044b72ca */ /* 0x000fe200000e0000 */
[----:B------:R-:W-:Y:S01]  /*d940*/  IMAD R4, R29, UR77, RZ ;  /* 0x0000004d1d047c24 */ /* 0x000fe2000f8e02ff */
[----:B------:R-:W2:Y:S01]  /*d950*/  LDCU UR50, c[0x0][0x3a8] ;  /* 0x00007500ff3277ac */ /* 0x000ea20008000800 */
[----:B------:R-:W-:Y:S01]  /*d960*/  IMAD R3, R12, UR73, RZ ;  /* 0x000000490c037c24 */ /* 0x000fe2000f8e02ff */
[----:B------:R-:W3:Y:S01]  /*d970*/  LDCU UR73, c[0x0][0x3a8] ;  /* 0x00007500ff4977ac */ /* 0x000ee20008000800 */
[----:B------:R-:W-:Y:S01]  /*d980*/  IADD3.X R8, PT, PT, R8, UR11, RZ, P5, !PT ;  /* 0x0000000b08087c10 */ /* 0x000fe2000affe4ff */
[----:B------:R-:W4:Y:S01]  /*d990*/  LDCU UR77, c[0x0][0x3ac] ;  /* 0x00007580ff4d77ac */ /* 0x000f220008000800 */
[----:B-1----:R-:W-:-:S02]  /*d9a0*/  IMAD.SHL.U32 R4, R13, 0x40, RZ ;  /* 0x000000400d047824 */ /* 0x002fc400078e00ff */
[----:B------:R-:W-:-:S03]  /*d9b0*/  IMAD.SHL.U32 R3, R13, 0x8, RZ ;  /* 0x000000080d037824 */ /* 0x000fc600078e00ff */
[----:B------:R2:W-:Y:S04]  /*d9c0*/  STL [R1+0x754], R4 ;  /* 0x0007540401007387 */ /* 0x0005e80000100800 */
[----:B------:R-:W-:Y:S04]  /*d9d0*/  STL [R1+0x100], RZ ;  /* 0x000100ff01007387 */ /* 0x000fe80000100800 */
        /* <DEDUP_REMOVED lines=64> */
[----:B------:R-:W-:-:S02]  /*dde0*/  SHF.R.U32.HI R13, RZ, 0x5, R13 ;  /* 0x00000005ff0d7819 */ /* 0x000fc4000001160d */
[----:B------:R-:W-:Y:S02]  /*ddf0*/  IADD3.X R9, PT, PT, R9, UR11, RZ, P6, !PT ;  /* 0x0000000b09097c10 */ /* 0x000fe4000b7fe4ff */
[----:B------:R-:W-:Y:S02]  /*de00*/  SGXT.U32 R13, R13, 0x1 ;  /* 0x000000010d0d781a */ /* 0x000fe40000000000 */
[----:B------:R-:W-:Y:S02]  /*de10*/  R2UR UR58, R28 ;  /* 0x000000001c3a72ca */ /* 0x000fe400000e0000 */
[----:B------:R-:W-:Y:S02]  /*de20*/  R2UR UR57, R27 ;  /* 0x000000001b3972ca */ /* 0x000fe400000e0000 */
[----:B------:R-:W-:Y:S02]  /*de30*/  R2UR UR56, R26 ;  /* 0x000000001a3872ca */ /* 0x000fe400000e0000 */
[----:B------:R-:W-:-:S02]  /*de40*/  R2UR UR55, R25 ;  /* 0x00000000193772ca */ /* 0x000fc400000e0000 */
[----:B------:R-:W-:Y:S02]  /*de50*/  R2UR UR54, R24 ;  /* 0x00000000183672ca */ /* 0x000fe400000e0000 */
[----:B------:R-:W-:Y:S02]  /*de60*/  R2UR UR53, R23 ;  /* 0x00000000173572ca */ /* 0x000fe400000e0000 */
        /* <DEDUP_REMOVED lines=11> */
[C---:B------:R-:W-:Y:S02]  /*df20*/  LOP3.LUT R10, R13.reuse, 0x6, RZ, 0xfc, !PT ;  /* 0x000000060d0a7812 */ /* 0x040fe400078efcff */
[C---:B------:R-:W-:Y:S02]  /*df30*/  LOP3.LUT R12, R13.reuse, 0x4, RZ, 0xfc, !PT ;  /* 0x000000040d0c7812 */ /* 0x040fe400078efcff */
[----:B------:R-:W-:Y:S01]  /*df40*/  LOP3.LUT R13, R13, 0x2, RZ, 0xfc, !PT ;  /* 0x000000020d0d7812 */ /* 0x000fe200078efcff */
[----:B0-----:R-:W-:Y:S02]  /*df50*/  IMAD R5, R10, UR48, RZ ;  /* 0x000000300a057c24 */ /* 0x001fe4000f8e02ff */
[----:B--2---:R-:W-:Y:S02]  /*df60*/  IMAD R4, R12, UR50, RZ ;  /* 0x000000320c047c24 */ /* 0x004fe4000f8e02ff */
[----:B---3--:R-:W-:Y:S01]  /*df70*/  IMAD R3, R13, UR73, RZ ;  /* 0x000000490d037c24 */ /* 0x008fe2000f8e02ff */
[----:B----4-:R-:W-:-:S02]  /*df80*/  USHF.L.U32 UR77, UR77, 0x6, URZ ;  /* 0x000000064d4d7899 */ /* 0x010fc400080006ff */
[----:B-1----:R-:W-:-:S12]  /*df90*/  USHF.R.S32.HI UR5, URZ, 0x6, UR5 ;  /* 0x00000006ff057899 */ /* 0x002fd80008011405 */
.L_x_2:
[----:B------:R-:W0:Y:S01]  /*dfa0*/  S2R R3, SR_TID.X ;  /* 0x0000000000037919 */ /* 0x000e220000002100 */
[----:B------:R-:W1:Y:S01]  /*dfb0*/  LDCU UR48, c[0x0][0x3a8] ;  /* 0x00007500ff3077ac */ /* 0x000e620008000800 */
[----:B------:R-:W2:Y:S01]  /*dfc0*/  S2R R18, SR_TID.X ;  /* 0x0000000000127919 */ /* 0x000ea20000002100 */
[----:B------:R-:W3:Y:S01]  /*dfd0*/  LDCU UR50, c[0x0][0x3a8] ;  /* 0x00007500ff3277ac */ /* 0x000ee20008000800 */
[----:B------:R4:W-:Y:S01]  /*dfe0*/  STL [R1+0xc64], R27 ;  /* 0x000c641b01007387 */ /* 0x0009e20000100800 */
[----:B------:R-:W-:Y:S01]  /*dff0*/  PRMT R14, RZ, 0x7610, R14 ;  /* 0x00007610ff0e7816 */ /* 0x000fe2000000000e */
[----:B------:R-:W0:Y:S01]  /*e000*/  LDCU UR73, c[0x0][0x3a8] ;  /* 0x00007500ff4977ac */ /* 0x000e220008000800 */
[----:B----4-:R-:W-:Y:S02]  /*e010*/  PRMT R27, RZ, 0x7610, R27 ;  /* 0x00007610ff1b7816 */ /* 0x010fe4000000001b */
[--C-:B0-----:R-:W-:Y:S02]  /*e020*/  SHF.R.U32.HI R6, RZ, 0x5, R3.reuse ;  /* 0x00000005ff067819 */ /* 0x101fe40000011603 */
[----:B------:R-:W-:-:S02]  /*e030*/  SHF.R.U32.HI R3, RZ, 0x5, R3 ;  /* 0x00000005ff037819 */ /* 0x000fc40000011603 */
[----:B------:R-:W-:Y:S02]  /*e040*/  SGXT.U32 R6, R6, 0x1 ;  /* 0x000000010606781a */ /* 0x000fe40000000000 */
[----:B--2---:R-:W-:Y:S02]  /*e050*/  SHF.R.U32.HI R19, RZ, 0x5, R18 ;  /* 0x00000005ff137819 */ /* 0x004fe40000011612 */
[C---:B------:R-:W-:Y:S02]  /*e060*/  LOP3.LUT R7, R6.reuse, 0x2, RZ, 0xfc, !PT ;  /* 0x0000000206077812 */ /* 0x040fe400078efcff */
[----:B------:R-:W-:Y:S02]  /*e070*/  LOP3.LUT R8, R6, 0x4, RZ, 0xfc, !PT ;  /* 0x0000000406087812 */ /* 0x000fe400078efcff */
[----:B------:R-:W0:Y:S01]  /*e080*/  S2R R6, SR_TID.X ;  /* 0x0000000000067919 */ /* 0x000e220000002100 */
[----:B------:R-:W-:Y:S01]  /*e090*/  SGXT.U32 R19, R19, 0x1 ;  /* 0x000000011313781a */ /* 0x000fe20000000000 */
[----:B-1----:R-:W-:Y:S01]  /*e0a0*/  IMAD R7, R7, UR48, RZ ;  /* 0x0000003007077c24 */ /* 0x002fe2000f8e02ff */
[----:B------:R-:W-:Y:S01]  /*e0b0*/  ISETP.GE.AND P4, PT, R8, UR12, PT ;  /* 0x0000000c08007c0c */ /* 0x000fe2000bf86270 */
[----:B------:R-:W1:Y:S01]  /*e0c0*/  LDCU UR48, c[0x0][0x3a8] ;  /* 0x00007500ff3077ac */ /* 0x000e620008000800 */
[----:B------:R-:W-:-:S02]  /*e0d0*/  LOP3.LUT R4, R19, 0x24, RZ, 0xfc, !PT ;  /* 0x0000002413047812 */ /* 0x000fc400078efcff */
[----:B------:R-:W-:Y:S02]  /*e0e0*/  SGXT.U32 R3, R3, 0x1 ;  /* 0x000000010303781a */ /* 0x000fe40000000000 */
[----:B------:R-:W-:Y:S02]  /*e0f0*/  ISETP.GE.AND P2, PT, R4, UR12, PT ;  /* 0x0000000c04007c0c */ /* 0x000fe4000bf46270 */
[----:B-----5:R-:W-:Y:S02]  /*e100*/  IADD3 R4, P0, PT, R7, R0, RZ ;  /* 0x0000000007047210 */ /* 0x020fe40007f1e0ff */
[----:B------:R-:W-:Y:S02]  /*e110*/  LOP3.LUT R3, R3, 0x2, RZ, 0xfc, !PT ;  /* 0x0000000203037812 */ /* 0x000fe400078efcff */
[----:B------:R-:W-:Y:S02]  /*e120*/  LEA.HI.X.SX32 R5, R7, R2, 0x1, P0 ;  /* 0x0000000207057211 */ /* 0x000fe400000f0eff */
[----:B------:R-:W-:-:S02]  /*e130*/  ISETP.GE.AND P5, PT, R3, UR12, PT ;  /* 0x0000000c03007c0c */ /* 0x000fc4000bfa6270 */
[----:B------:R-:W-:Y:S02]  /*e140*/  PRMT R12, RZ, 0x7610, R12 ;  /* 0x00007610ff0c7816 */ /* 0x000fe4000000000c */
[----:B------:R-:W-:Y:S02]  /*e150*/  PRMT R17, RZ, 0x7610, R17 ;  /* 0x00007610ff117816 */ /* 0x000fe40000000011 */
[----:B------:R-:W-:Y:S02]  /*e160*/  PRMT R13, RZ, 0x7610, R13 ;  /* 0x00007610ff0d7816 */ /* 0x000fe4000000000d */
[----:B------:R-:W-:Y:S02]  /*e170*/  PRMT R15, RZ, 0x7610, R15 ;  /* 0x00007610ff0f7816 */ /* 0x000fe4000000000f */
[----:B------:R-:W-:Y:S02]  /*e180*/  PRMT R9, RZ, 0x7610, R9 ;  /* 0x00007610ff097816 */ /* 0x000fe40000000009 */
[----:B------:R-:W-:Y:S01]  /*e190*/  PRMT R10, RZ, 0x7610, R10 ;  /* 0x00007610ff0a7816 */ /* 0x000fe2000000000a */
[----:B------:R2:W4:Y:S01]  /*e1a0*/  @!P5 LDG.E.U8 R27, desc[UR6][R4.64] ;  /* 0x00000006041bd981 */ /* 0x000522000c1e1100 */
[----:B------:R-:W-:-:S02]  /*e1b0*/  PRMT R29, RZ, 0x7610, R29 ;  /* 0x00007610ff1d7816 */ /* 0x000fc4000000001d */
[----:B0-----:R-:W-:Y:S02]  /*e1c0*/  SHF.R.U32.HI R7, RZ, 0x5, R6 ;  /* 0x00000005ff077819 */ /* 0x001fe40000011606 */
[----:B------:R-:W-:Y:S02]  /*e1d0*/  PRMT R28, RZ, 0x7610, R28 ;  /* 0x00007610ff1c7816 */ /* 0x000fe4000000001c */
[----:B------:R-:W-:Y:S02]  /*e1e0*/  SGXT.U32 R7, R7, 0x1 ;  /* 0x000000010707781a */ /* 0x000fe40000000000 */
[----:B------:R-:W-:Y:S02]  /*e1f0*/  PRMT R20, RZ, 0x7610, R20 ;  /* 0x00007610ff147816 */ /* 0x000fe40000000014 */
[C---:B------:R-:W-:Y:S02]  /*e200*/  LOP3.LUT R8, R7.reuse, 0x4, RZ, 0xfc, !PT ;  /* 0x0000000407087812 */ /* 0x040fe400078efcff */
[----:B------:R-:W-:-:S02]  /*e210*/  LOP3.LUT R6, R7, 0x6, RZ, 0xfc, !PT ;  /* 0x0000000607067812 */ /* 0x000fc400078efcff */
[----:B------:R-:W-:Y:S01]  /*e220*/  LOP3.LUT R16, R7, 0x6, RZ, 0xfc, !PT ;  /* 0x0000000607107812 */ /* 0x000fe200078efcff */
[----:B---3--:R-:W-:Y:S01]  /*e230*/  IMAD R8, R8, UR50, RZ ;  /* 0x0000003208087c24 */ /* 0x008fe2000f8e02ff */
[----:B------:R-:W0:Y:S01]  /*e240*/  S2R R7, SR_TID.X ;  /* 0x0000000000077919 */ /* 0x000e220000002100 */
[----:B------:R-:W-:Y:S01]  /*e250*/  ISETP.GE.AND P6, PT, R6, UR12, PT ;  /* 0x0000000c06007c0c */ /* 0x000fe2000bfc6270 */
[----:B------:R-:W3:Y:S01]  /*e260*/  LDCU UR50, c[0x0][0x3a8] ;  /* 0x00007500ff3277ac */ /* 0x000ee20008000800 */
[----:B-1----:R-:W-:Y:S01]  /*e270*/  IMAD R16, R16, UR48, RZ ;  /* 0x0000003010107c24 */ /* 0x002fe2000f8e02ff */
[----:B------:R-:W-:Y:S01]  /*e280*/  IADD3 R6, P0, PT, R8, R0, RZ ;  /* 0x0000000008067210 */ /* 0x000fe20007f1e0ff */
[----:B------:R-:W1:Y:S01]  /*e290*/  LDCU UR48, c[0x0][0x3a8] ;  /* 0x00007500ff3077ac */ /* 0x000e620008000800 */
[----:B------:R-:W-:Y:S02]  /*e2a0*/  LOP3.LUT R3, R19, 0x26, RZ, 0xfc, !PT ;  /* 0x0000002613037812 */ /* 0x000fe400078efcff */
[----:B0-----:R-:W-:-:S02]  /*e2b0*/  SHF.R.U32.HI R7, RZ, 0x5, R7 ;  /* 0x00000005ff077819 */ /* 0x001fc40000011607 */
[----:B--2---:R-:W-:Y:S02]  /*e2c0*/  IADD3 R4, P5, PT, R16, R0, RZ ;  /* 0x0000000010047210 */ /* 0x004fe40007fbe0ff */
[----:B------:R-:W-:Y:S02]  /*e2d0*/  SGXT.U32 R7, R7, 0x1 ;  /* 0x000000010707781a */ /* 0x000fe40000000000 */
[----:B------:R-:W-:Y:S02]  /*e2e0*/  ISETP.GE.AND P1, PT, R3, UR12, PT ;  /* 0x0000000c03007c0c */ /* 0x000fe4000bf26270 */
[----:B------:R-:W-:Y:S02]  /*e2f0*/  LOP3.LUT R5, R7, 0x8, RZ, 0xfc, !PT ;  /* 0x0000000807057812 */ /* 0x000fe400078efcff */
[----:B------:R-:W-:Y:S02]  /*e300*/  LEA.HI.X.SX32 R7, R8, R2, 0x1, P0 ;  /* 0x0000000208077211 */ /* 0x000fe400000f0eff */
[----:B------:R-:W-:-:S03]  /*e310*/  LOP3.LUT R3, R19, 0x28, RZ, 0xfc, !PT ;  /* 0x0000002813037812 */ /* 0x000fc600078efcff */
[----:B------:R-:W2:Y:S01]  /*e320*/  @!P4 LDG.E.U8 R14, desc[UR6][R6.64] ;  /* 0x00000006060ec981 */ /* 0x000ea2000c1e1100 */
[----:B------:R-:W0:Y:S01]  /*e330*/  S2R R8, SR_TID.X ;  /* 0x0000000000087919 */ /* 0x000e220000002100 */
[----:B------:R-:W-:Y:S02]  /*e340*/  ISETP.GE.AND P0, PT, R5, UR12, PT ;  /* 0x0000000c05007c0c */ /* 0x000fe4000bf06270 */
[----:B------:R-:W-:Y:S02]  /*e350*/  LEA.HI.X.SX32 R5, R16, R2, 0x1, P5 ;  /* 0x0000000210057211 */ /* 0x000fe400028f0eff */
[----:B------:R-:W-:-:S03]  /*e360*/  ISETP.GE.AND P3, PT, R3, UR12, PT ;  /* 0x0000000c03007c0c */ /* 0x000fc6000bf66270 */
[----:B------:R0:W3:Y:S02]  /*e370*/  @!P6 LDG.E.U8 R17, desc[UR6][R4.64] ;  /* 0x000000060411e981 */ /* 0x0000e4000c1e1100 */
[----:B0-----:R-:W-:-:S04]  /*e380*/  SHF.R.U32.HI R16, RZ, 0x5, R8 ;  /* 0x00000005ff107819 */ /* 0x001fc80000011608 */
[----:B------:R-:W-:Y:S01]  /*e390*/  SGXT.U32 R16, R16, 0x1 ;  /* 0x000000011010781a */ /* 0x000fe20000000000 */
[----:B----4-:R0:W-:Y:S04]  /*e3a0*/  STL [R1+0x20], R27 ;  /* 0x0000201b01007387 */ /* 0x0101e80000100800 */
[----:B0-----:R-:W4:Y:S04]  /*e3b0*/  LDL.LU R27, [R1+0xc64] ;  /* 0x000c6400011b7983 */ /* 0x001f280000300800 */
[----:B--2---:R0:W-:Y:S02]  /*e3c0*/  STL [R1+0x14], R14 ;  /* 0x0000140e01007387 */ /* 0x0041e40000100800 */
[----:B0-----:R-:W-:-:S02]  /*e3d0*/  SHF.R.U32.HI R14, RZ, 0x5, R8 ;  /* 0x00000005ff0e7819 */ /* 0x001fc40000011608 */
[----:B------:R-:W-:Y:S02]  /*e3e0*/  LOP3.LUT R8, R16, 0x8, RZ, 0xfc, !PT ;  /* 0x0000000810087812 */ /* 0x000fe400078efcff */
[----:B------:R-:W-:-:S03]  /*e3f0*/  SGXT.U32 R14, R14, 0x1 ;  /* 0x000000010e0e781a */ /* 0x000fc60000000000 */
[----:B---3--:R-:W-:Y:S01]  /*e400*/  IMAD R8, R8, UR50, RZ ;  /* 0x0000003208087c24 */ /* 0x008fe2000f8e02ff */
[----:B------:R-:W-:Y:S01]  /*e410*/  LOP3.LUT R7, R14, 0xa, RZ, 0xfc, !PT ;  /* 0x0000000a0e077812 */ /* 0x000fe200078efcff */
[----:B------:R-:W0:Y:S03]  /*e420*/  LDCU UR50, c[0x0][0x3a8] ;  /* 0x00007500ff3277ac */ /* 0x000e260008000800 */
[C---:B------:R-:W-:Y:S02]  /*e430*/  IADD3 R6, P4, PT, R8.reuse, R0, RZ ;  /* 0x0000000008067210 */ /* 0x040fe40007f9e0ff */
[----:B------:R-:W-:Y:S02]  /*e440*/  ISETP.GE.AND P5, PT, R7, UR12, PT ;  /* 0x0000000c07007c0c */ /* 0x000fe4000bfa6270 */
[----:B------:R-:W-:-:S05]  /*e450*/  LEA.HI.X.SX32 R7, R8, R2, 0x1, P4 ;  /* 0x0000000208077211 */ /* 0x000fca00020f0eff */
[----:B------:R-:W2:Y:S01]  /*e460*/  @!P0 LDG.E.U8 R12, desc[UR6][R6.64] ;  /* 0x00000006060c8981 */ /* 0x000ea2000c1e1100 */
[----:B------:R-:W3:Y:S01]  /*e470*/  S2R R8, SR_TID.X ;  /* 0x0000000000087919 */ /* 0x000ee20000002100 */
[----:B------:R-:W-:-:S05]  /*e480*/  LOP3.LUT R14, R16, 0xa, RZ, 0xfc, !PT ;  /* 0x0000000a100e7812 */ /* 0x000fca00078efcff */
[----:B-1----:R-:W-:Y:S01]  /*e490*/  IMAD R14, R14, UR48, RZ ;  /* 0x000000300e0e7c24 */ /* 0x002fe2000f8e02ff */
[----:B------:R-:W-:Y:S01]  /*e4a0*/  LOP3.LUT R16, R16, 0xc, RZ, 0xfc, !PT ;  /* 0x0000000c10107812 */ /* 0x000fe200078efcff */
[----:B------:R-:W1:Y:S03]  /*e4b0*/  LDCU UR48, c[0x0][0x3a8] ;  /* 0x00007500ff3077ac */ /* 0x000e660008000800 */
[----:B------:R-:W-:-:S04]  /*e4c0*/  IADD3 R4, P6, PT, R14, R0, RZ ;  /* 0x000000000e047210 */ /* 0x000fc80007fde0ff */
[----:B------:R-:W-:Y:S02]  /*e4d0*/  LEA.HI.X.SX32 R5, R14, R2, 0x1, P6 ;  /* 0x000000020e057211 */ /* 0x000fe400030f0eff */
[----:B------:R-:W-:-:S03]  /*e4e0*/  ISETP.GE.AND P4, PT, R16, UR12, PT ;  /* 0x0000000c10007c0c */ /* 0x000fc6000bf86270 */
[----:B------:R0:W4:Y:S01]  /*e4f0*/  @!P5 LDG.E.U8 R15, desc[UR6][R4.64] ;  /* 0x00000006040fd981 */ /* 0x000122000c1e1100 */
[----:B---3--:R-:W-:-:S04]  /*e500*/  SHF.R.U32.HI R14, RZ, 0x5, R8 ;  /* 0x00000005ff0e7819 */ /* 0x008fc80000011608 */
[----:B------:R-:W-:Y:S01]  /*e510*/  SGXT.U32 R14, R14, 0x1 ;  /* 0x000000010e0e781a */ /* 0x000fe20000000000 */
[----:B--2---:R2:W-:Y:S03]  /*e520*/  STL [R1+0xc], R12 ;  /* 0x00000c0c01007387 */ /* 0x0045e60000100800 */
[----:B--2---:R-:W-:-:S05]  /*e530*/  LOP3.LUT R12, R14, 0xc, RZ, 0xfc, !PT ;  /* 0x0000000c0e0c7812 */ /* 0x004fca00078efcff */
[----:B0-----:R-:W-:Y:S01]  /*e540*/  IMAD R12, R12, UR50, RZ ;  /* 0x000000320c0c7c24 */ /* 0x001fe2000f8e02ff */
[----:B------:R-:W-:Y:S01]  /*e550*/  SHF.R.U32.HI R8, RZ, 0x5, R8 ;  /* 0x00000005ff087819 */ /* 0x000fe20000011608 */
[----:B------:R-:W0:Y:S03]  /*e560*/  LDCU UR50, c[0x0][0x3a8] ;  /* 0x00007500ff3277ac */ /* 0x000e260008000800 */
[----:B------:R-:W-:-:S04]  /*e570*/  IADD3 R6, P0, PT, R12, R0, RZ ;  /* 0x000000000c067210 */ /* 0x000fc80007f1e0ff */
[----:B------:R-:W-:-:S05]  /*e580*/  LEA.HI.X.SX32 R7, R12, R2, 0x1, P0 ;  /* 0x000000020c077211 */ /* 0x000fca00000f0eff */
[----:B------:R-:W2:Y:S01]  /*e590*/  @!P4 LDG.E.U8 R13, desc[UR6][R6.64] ;  /* 0x00000006060dc981 */ /* 0x000ea2000c1e1100 */
[----:B------:R-:W-:-:S04]  /*e5a0*/  SGXT.U32 R8, R8, 0x1 ;  /* 0x000000010808781a */ /* 0x000fc80000000000 */
[----:B------:R-:W-:Y:S02]  /*e5b0*/  LOP3.LUT R16, R8, 0xe, RZ, 0xfc, !PT ;  /* 0x0000000e08107812 */ /* 0x000fe400078efcff */
[----:B------:R-:W-:Y:S01]  /*e5c0*/  LOP3.LUT R8, R14, 0xe, RZ, 0xfc, !PT ;  /* 0x0000000e0e087812 */ /* 0x000fe200078efcff */
[----:B------:R-:W3:Y:S01]  /*e5d0*/  S2R R12, SR_TID.X ;  /* 0x00000000000c7919 */ /* 0x000ee20000002100 */
[----:B------:R-:W-:-:S03]  /*e5e0*/  ISETP.GE.AND P6, PT, R16, UR12, PT ;  /* 0x0000000c10007c0c */ /* 0x000fc6000bfc6270 */
[----:B-1----:R-:W-:Y:S01]  /*e5f0*/  IMAD R8, R8, UR48, RZ ;  /* 0x0000003008087c24 */ /* 0x002fe2000f8e02ff */
[----:B------:R-:W-:Y:S01]  /*e600*/  STL [R1+0x10], R17 ;  /* 0x0000101101007387 */ /* 0x000fe20000100800 */
[----:B------:R-:W-:Y:S01]  /*e610*/  LOP3.LUT R14, R14, 0x10, RZ, 0xfc, !PT ;  /* 0x000000100e0e7812 */ /* 0x000fe200078efcff */
[----:B------:R-:W1:Y:S02]  /*e620*/  LDCU UR48, c[0x0][0x3a8] ;  /* 0x00007500ff3077ac */ /* 0x000e640008000800 */
[----:B------:R-:W-:-:S04]  /*e630*/  IADD3 R4, P5, PT, R8, R0, RZ ;  /* 0x0000000008047210 */ /* 0x000fc80007fbe0ff */
[----:B------:R-:W-:-:S05]  /*e640*/  LEA.HI.X.SX32 R5, R8, R2, 0x1, P5 ;  /* 0x0000000208057211 */ /* 0x000fca00028f0eff */
[----:B------:R-:W4:Y:S01]  /*e650*/  @!P6 LDG.E.U8 R9, desc[UR6][R4.64] ;  /* 0x000000060409e981 */ /* 0x000f22000c1e1100 */
[----:B---3--:R-:W-:-:S04]  /*e660*/  SHF.R.U32.HI R8, RZ, 0x5, R12 ;  /* 0x00000005ff087819 */ /* 0x008fc8000001160c */
[----:B------:R-:W-:Y:S02]  /*e670*/  SGXT.U32 R8, R8, 0x1 ;  /* 0x000000010808781a */ /* 0x000fe40000000000 */
[----:B------:R-:W-:Y:S01]  /*e680*/  ISETP.GE.AND P0, PT, R14, UR12, PT ;  /* 0x0000000c0e007c0c */ /* 0x000fe2000bf06270 */
[----:B--2---:R2:W-:Y:S02]  /*e690*/  STL [R1+0x28], R13 ;  /* 0x0000280d01007387 */ /* 0x0045e40000100800 */
[----:B--2---:R-:W-:-:S05]  /*e6a0*/  LOP3.LUT R13, R8, 0x10, RZ, 0xfc, !PT ;  /* 0x00000010080d7812 */ /* 0x004fca00078efcff */
[----:B0-----:R-:W-:Y:S01]  /*e6b0*/  IMAD R13, R13, UR50, RZ ;  /* 0x000000320d0d7c24 */ /* 0x001fe2000f8e02ff */
[----:B------:R-:W-:Y:S01]  /*e6c0*/  SHF.R.U32.HI R12, RZ, 0x5, R12 ;  /* 0x00000005ff0c7819 */ /* 0x000fe2000001160c */
[----:B------:R-:W0:Y:S03]  /*e6d0*/  LDCU UR50, c[0x0][0x3a8] ;  /* 0x00007500ff3277ac */ /* 0x000e260008000800 */
[----:B------:R-:W-:-:S04]  /*e6e0*/  IADD3 R6, P4, PT, R13, R0, RZ ;  /* 0x000000000d067210 */ /* 0x000fc80007f9e0ff */
[----:B------:R-:W-:-:S05]  /*e6f0*/  LEA.HI.X.SX32 R7, R13, R2, 0x1, P4 ;  /* 0x000000020d077211 */ /* 0x000fca00020f0eff */
[----:B------:R-:W2:Y:S01]  /*e700*/  @!P0 LDG.E.U8 R10, desc[UR6][R6.64] ;  /* 0x00000006060a8981 */ /* 0x000ea2000c1e1100 */
[----:B------:R-:W-:-:S03]  /*e710*/  SGXT.U32 R12, R12, 0x1 ;  /* 0x000000010c0c781a */ /* 0x000fc60000000000 */
[----:B----4-:R3:W-:Y:S01]  /*e720*/  STL [R1+0x24], R9 ;  /* 0x0000240901007387 */ /* 0x0107e20000100800 */
[----:B------:R-:W-:Y:S02]  /*e730*/  LOP3.LUT R14, R12, 0x12, RZ, 0xfc, !PT ;  /* 0x000000120c0e7812 */ /* 0x000fe400078efcff */
[C---:B------:R-:W-:Y:S02]  /*e740*/  LOP3.LUT R12, R8.reuse, 0x12, RZ, 0xfc, !PT ;  /* 0x00000012080c7812 */ /* 0x040fe400078efcff */
[----:B---3--:R-:W-:Y:S02]  /*e750*/  LOP3.LUT R9, R8, 0x14, RZ, 0xfc, !PT ;  /* 0x0000001408097812 */ /* 0x008fe400078efcff */
[----:B------:R-:W3:Y:S02]  /*e760*/  S2R R8, SR_TID.X ;  /* 0x0000000000087919 */ /* 0x000ee40000002100 */
[----:B------:R-:W-:Y:S01]  /*e770*/  ISETP.GE.AND P4, PT, R9, UR12, PT ;  /* 0x0000000c09007c0c */ /* 0x000fe2000bf86270 */
[----:B------:R-:W-:Y:S01]  /*e780*/  STL [R1+0x8], R15 ;  /* 0x0000080f01007387 */ /* 0x000fe20000100800 */
[----:B-1----:R-:W-:Y:S01]  /*e790*/  IMAD R12, R12, UR48, RZ ;  /* 0x000000300c0c7c24 */ /* 0x002fe2000f8e02ff */
[----:B------:R-:W1:Y:S04]  /*e7a0*/  LDCU UR48, c[0x0][0x3a8] ;  /* 0x00007500ff3077ac */ /* 0x000e680008000800 */
[----:B------:R-:W-:-:S04]  /*e7b0*/  IADD3 R4, P6, PT, R12, R0, RZ ;  /* 0x000000000c047210 */ /* 0x000fc80007fde0ff */
[----:B------:R-:W-:Y:S02]  /*e7c0*/  LEA.HI.X.SX32 R5, R12, R2, 0x1, P6 ;  /* 0x000000020c057211 */ /* 0x000fe400030f0eff */
[--C-:B---3--:R-:W-:Y:S02]  /*e7d0*/  SHF.R.U32.HI R9, RZ, 0x5, R8.reuse ;  /* 0x00000005ff097819 */ /* 0x108fe40000011608 */
[----:B------:R-:W-:-:S04]  /*e7e0*/  SHF.R.U32.HI R8, RZ, 0x5, R8 ;  /* 0x00000005ff087819 */ /* 0x000fc80000011608 */
[----:B------:R-:W-:Y:S02]  /*e7f0*/  SGXT.U32 R8, R8, 0x1 ;  /* 0x000000010808781a */ /* 0x000fe40000000000 */
[----:B------:R-:W-:-:S04]  /*e800*/  SGXT.U32 R9, R9, 0x1 ;  /* 0x000000010909781a */ /* 0x000fc80000000000 */
[----:B------:R-:W-:-:S04]  /*e810*/  LOP3.LUT R9, R9, 0x16, RZ, 0xfc, !PT ;  /* 0x0000001609097812 */ /* 0x000fc800078efcff */
[----:B------:R-:W-:Y:S02]  /*e820*/  ISETP.GE.AND P0, PT, R9, UR12, PT ;  /* 0x0000000c09007c0c */ /* 0x000fe4000bf06270 */
[----:B------:R-:W-:Y:S02]  /*e830*/  LOP3.LUT R9, R8, 0x16, RZ, 0xfc, !PT ;  /* 0x0000001608097812 */ /* 0x000fe400078efcff */
[----:B------:R-:W-:-:S03]  /*e840*/  ISETP.GE.AND P5, PT, R14, UR12, PT ;  /* 0x0000000c0e007c0c */ /* 0x000fc6000bfa6270 */
[----:B-1----:R-:W-:Y:S01]  /*e850*/  IMAD R9, R9, UR48, RZ ;  /* 0x0000003009097c24 */ /* 0x002fe2000f8e02ff */
[----:B------:R-:W1:Y:S09]  /*e860*/  LDCU UR48, c[0x0][0x3a8] ;  /* 0x00007500ff3077ac */ /* 0x000e720008000800 */
[----:B------:R3:W4:Y:S02]  /*e870*/  @!P5 LDG.E.U8 R29, desc[UR6][R4.64] ;  /* 0x00000006041dd981 */ /* 0x000724000c1e1100 */
[----:B---3--:R-:W-:-:S04]  /*e880*/  IADD3 R4, P5, PT, R9, R0, RZ ;  /* 0x0000000009047210 */ /* 0x008fc80007fbe0ff */
[----:B------:R-:W-:-:S05]  /*e890*/  LEA.HI.X.SX32 R5, R9, R2, 0x1, P5 ;  /* 0x0000000209057211 */ /* 0x000fca00028f0eff */
[----:B------:R3:W4:Y:S01]  /*e8a0*/  @!P0 LDG.E.U8 R20, desc[UR6][R4.64] ;  /* 0x0000000604148981 */ /* 0x000722000c1e1100 */
[----:B------:R-:W-:Y:S02]  /*e8b0*/  PRMT R3, RZ, 0x7610, R3 ;  /* 0x00007610ff037816 */ /* 0x000fe40000000003 */
[----:B------:R-:W-:Y:S02]  /*e8c0*/  PRMT R11, RZ, 0x7610, R11 ;  /* 0x00007610ff0b7816 */ /* 0x000fe4000000000b */
[----:B---3--:R-:W-:Y:S02]  /*e8d0*/  PRMT R4, RZ, 0x7610, R4 ;  /* 0x00007610ff047816 */ /* 0x008fe40000000004 */
[----:B------:R-:W-:Y:S01]  /*e8e0*/  PRMT R5, RZ, 0x7610, R5 ;  /* 0x00007610ff057816 */ /* 0x000fe20000000005 */
[----:B--2---:R2:W-:Y:S02]  /*e8f0*/  STL [R1+0x4], R10 ;  /* 0x0000040a01007387 */ /* 0x0045e40000100800 */
[----:B--2---:R-:W-:-:S05]  /*e900*/  LOP3.LUT R10, R8, 0x14, RZ, 0xfc, !PT ;  /* 0x00000014080a7812 */ /* 0x004fca00078efcff */
[----:B0-----:R-:W-:Y:S01]  /*e910*/  IMAD R10, R10, UR50, RZ ;  /* 0x000000320a0a7c24 */ /* 0x001fe2000f8e02ff */
[----:B------:R-:W-:Y:S01]  /*e920*/  LOP3.LUT R8, R8, 0x18, RZ, 0xfc, !PT ;  /* 0x0000001808087812 */ /* 0x000fe200078efcff */
[----:B------:R-:W0:Y:S03]  /*e930*/  LDCU UR50, c[0x0][0x3a8] ;  /* 0x00007500ff3277ac */ /* 0x000e260008000800 */
[----:B------:R-:W-:-:S04]  /*e940*/  IADD3 R6, P6, PT, R10, R0, RZ ;  /* 0x000000000a067210 */ /* 0x000fc80007fde0ff */
[----:B------:R-:W-:Y:S02]  /*e950*/  LEA.HI.X.SX32 R7, R10, R2, 0x1, P6 ;  /* 0x000000020a077211 */ /* 0x000fe400030f0eff */
[----:B------:R-:W-:Y:S02]  /*e960*/  ISETP.GE.AND P6, PT, R8, UR12, PT ;  /* 0x0000000c08007c0c */ /* 0x000fe4000bfc6270 */
[----:B------:R-:W2:Y:S01]  /*e970*/  S2R R8, SR_TID.X ;  /* 0x0000000000087919 */ /* 0x000ea20000002100 */
[----:B------:R3:W4:Y:S01]  /*e980*/  @!P4 LDG.E.U8 R28, desc[UR6][R6.64] ;  /* 0x00000006061cc981 */ /* 0x000722000c1e1100 */
[--C-:B--2---:R-:W-:Y:S02]  /*e990*/  SHF.R.U32.HI R12, RZ, 0x5, R8.reuse ;  /* 0x00000005ff0c7819 */ /* 0x104fe40000011608 */
[----:B------:R-:W-:Y:S02]  /*e9a0*/  SHF.R.U32.HI R8, RZ, 0x5, R8 ;  /* 0x00000005ff087819 */ /* 0x000fe40000011608 */
[----:B------:R-:W-:-:S02]  /*e9b0*/  SGXT.U32 R12, R12, 0x1 ;  /* 0x000000010c0c781a */ /* 0x000fc40000000000 */
[----:B------:R-:W-:Y:S02]  /*e9c0*/  SGXT.U32 R8, R8, 0x1 ;  /* 0x000000010808781a */ /* 0x000fe40000000000 */
[----:B------:R-:W-:Y:S02]  /*e9d0*/  LOP3.LUT R10, R12, 0x18, RZ, 0xfc, !PT ;  /* 0x000000180c0a7812 */ /* 0x000fe400078efcff */
[----:B------:R-:W-:-:S03]  /*e9e0*/  LOP3.LUT R8, R8, 0x1a, RZ, 0xfc, !PT ;  /* 0x0000001a08087812 */ /* 0x000fc600078efcff */
[----:B0-----:R-:W-:Y:S01]  /*e9f0*/  IMAD R10, R10, UR50, RZ ;  /* 0x000000320a0a7c24 */ /* 0x001fe2000f8e02ff */
[----:B------:R-:W-:Y:S01]  /*ea00*/  ISETP.GE.AND P4, PT, R8, UR12, PT ;  /* 0x0000000c08007c0c */ /* 0x000fe2000bf86270 */
[----:B------:R-:W0:Y:S03]  /*ea10*/  LDCU UR50, c[0x0][0x3a8] ;  /* 0x00007500ff3277ac */ /* 0x000e260008000800 */
[----:B------:R-:W-:-:S04]  /*ea20*/  IADD3 R8, P5, PT, R10, R0, RZ ;  /* 0x000000000a087210 */ /* 0x000fc80007fbe0ff */
[----:B------:R-:W-:Y:S02]  /*ea30*/  LEA.HI.X.SX32 R9, R10, R2, 0x1, P5 ;  /* 0x000000020a097211 */ /* 0x000fe400028f0eff */
[----:B------:R-:W2:Y:S01]  /*ea40*/  S2R R10, SR_TID.X ;  /* 0x00000000000a7919 */ /* 0x000ea20000002100 */
[C---:B------:R-:W-:Y:S02]  /*ea50*/  LOP3.LUT R13, R12.reuse, 0x1a, RZ, 0xfc, !PT ;  /* 0x0000001a0c0d7812 */ /* 0x040fe400078efcff */
[----:B------:R-:W-:Y:S01]  /*ea60*/  LOP3.LUT R12, R12, 0x1c, RZ, 0xfc, !PT ;  /* 0x0000001c0c0c7812 */ /* 0x000fe200078efcff */
[----:B------:R0:W4:Y:S02]  /*ea70*/  @!P6 LDG.E.U8 R3, desc[UR6][R8.64] ;  /* 0x000000060803e981 */ /* 0x000124000c1e1100 */
[----:B-1----:R-:W-:Y:S01]  /*ea80*/  IMAD R13, R13, UR48, RZ ;  /* 0x000000300d0d7c24 */ /* 0x002fe2000f8e02ff */
[----:B------:R-:W-:Y:S01]  /*ea90*/  ISETP.GE.AND P5, PT, R12, UR12, PT ;  /* 0x0000000c0c007c0c */ /* 0x000fe2000bfa6270 */
[----:B------:R-:W1:Y:S03]  /*eaa0*/  LDCU UR48, c[0x0][0x3a8] ;  /* 0x00007500ff3077ac */ /* 0x000e660008000800 */
[----:B---3--:R-:W-:-:S04]  /*eab0*/  IADD3 R6, P0, PT, R13, R0, RZ ;  /* 0x000000000d067210 */ /* 0x008fc80007f1e0ff */
[----:B------:R-:W-:-:S05]  /*eac0*/  LEA.HI.X.SX32 R7, R13, R2, 0x1, P0 ;  /* 0x000000020d077211 */ /* 0x000fca00000f0eff */
[----:B------:R3:W4:Y:S01]  /*ead0*/  @!P4 LDG.E.U8 R4, desc[UR6][R6.64] ;  /* 0x000000060604c981 */ /* 0x000722000c1e1100 */
[--C-:B--2---:R-:W-:Y:S02]  /*eae0*/  SHF.R.U32.HI R12, RZ, 0x5, R10.reuse ;  /* 0x00000005ff0c7819 */ /* 0x104fe4000001160a */
[----:B------:R-:W-:-:S04]  /*eaf0*/  SHF.R.U32.HI R10, RZ, 0x5, R10 ;  /* 0x00000005ff0a7819 */ /* 0x000fc8000001160a */
[----:B------:R-:W-:-:S04]  /*eb00*/  SGXT.U32 R10, R10, 0x1 ;  /* 0x000000010a0a781a */ /* 0x000fc80000000000 */
[----:B------:R-:W-:-:S05]  /*eb10*/  LOP3.LUT R13, R10, 0x1c, RZ, 0xfc, !PT ;  /* 0x0000001c0a0d7812 */ /* 0x000fca00078efcff */
[----:B0-----:R-:W-:Y:S01]  /*eb20*/  IMAD R13, R13, UR50, RZ ;  /* 0x000000320d0d7c24 */ /* 0x001fe2000f8e02ff */
[----:B------:R-:W-:Y:S01]  /*eb30*/  SGXT.U32 R12, R12, 0x1 ;  /* 0x000000010c0c781a */ /* 0x000fe20000000000 */
[----:B------:R-:W0:Y:S03]  /*eb40*/  LDCU UR50, c[0x0][0x3a8] ;  /* 0x00007500ff3277ac */ /* 0x000e260008000800 */
[----:B------:R-:W-:-:S04]  /*eb50*/  IADD3 R8, P6, PT, R13, R0, RZ ;  /* 0x000000000d087210 */ /* 0x000fc80007fde0ff */
[----:B------:R-:W-:-:S05]  /*eb60*/  LEA.HI.X.SX32 R9, R13, R2, 0x1, P6 ;  /* 0x000000020d097211 */ /* 0x000fca00030f0eff */
[----:B------:R-:W2:Y:S01]  /*eb70*/  @!P5 LDG.E.U8 R11, desc[UR6][R8.64] ;  /* 0x00000006080bd981 */ /* 0x000ea2000c1e1100 */
[----:B------:R-:W-:Y:S02]  /*eb80*/  LOP3.LUT R14, R12, 0x1e, RZ, 0xfc, !PT ;  /* 0x0000001e0c0e7812 */ /* 0x000fe400078efcff */
[----:B------:R-:W-:-:S03]  /*eb90*/  LOP3.LUT R10, R10, 0x1e, RZ, 0xfc, !PT ;  /* 0x0000001e0a0a7812 */ /* 0x000fc600078efcff */
[----:B-1----:R-:W-:Y:S01]  /*eba0*/  IMAD R14, R14, UR48, RZ ;  /* 0x000000300e0e7c24 */ /* 0x002fe2000f8e02ff */
[----:B------:R-:W-:Y:S01]  /*ebb0*/  ISETP.GE.AND P0, PT, R10, UR12, PT ;  /* 0x0000000c0a007c0c */ /* 0x000fe2000bf06270 */
[----:B----4-:R1:W-:Y:S01]  /*ebc0*/  STL [R1+0xc5c], R29 ;  /* 0x000c5c1d01007387 */ /* 0x0103e20000100800 */
[----:B------:R-:W-:Y:S01]  /*ebd0*/  LOP3.LUT R12, R12, 0x20, RZ, 0xfc, !PT ;  /* 0x000000200c0c7812 */ /* 0x000fe200078efcff */
[----:B------:R-:W4:Y:S01]  /*ebe0*/  LDCU UR48, c[0x0][0x3a8] ;  /* 0x00007500ff3077ac */ /* 0x000f220008000800 */
[----:B---3--:R-:W-:-:S04]  /*ebf0*/  IADD3 R6, P4, PT, R14, R0, RZ ;  /* 0x000000000e067210 */ /* 0x008fc80007f9e0ff */
[----:B------:R-:W-:-:S05]  /*ec00*/  LEA.HI.X.SX32 R7, R14, R2, 0x1, P4 ;  /* 0x000000020e077211 */ /* 0x000fca00020f0eff */
[----:B------:R3:W2:Y:S01]  /*ec10*/  @!P0 LDG.E.U8 R5, desc[UR6][R6.64] ;  /* 0x0000000606058981 */ /* 0x0006a2000c1e1100 */
[----:B------:R-:W0:Y:S01]  /*ec20*/  S2R R10, SR_TID.X ;  /* 0x00000000000a7919 */ /* 0x000e220000002100 */
[----:B------:R-:W-:Y:S02]  /*ec30*/  ISETP.GE.AND P6, PT, R12, UR12, PT ;  /* 0x0000000c0c007c0c */ /* 0x000fe4000bfc6270 */
[----:B0-----:R-:W-:-:S04]  /*ec40*/  SHF.R.U32.HI R13, RZ, 0x5, R10 ;  /* 0x00000005ff0d7819 */ /* 0x001fc8000001160a */
[----:B------:R-:W-:Y:S02]  /*ec50*/  SGXT.U32 R13, R13, 0x1 ;  /* 0x000000010d0d781a */ /* 0x000fe40000000000 */
[----:B------:R-:W-:Y:S02]  /*ec60*/  SHF.R.U32.HI R10, RZ, 0x5, R10 ;  /* 0x00000005ff0a7819 */ /* 0x000fe4000001160a */
[----:B------:R-:W-:Y:S02]  /*ec70*/  LOP3.LUT R12, R13, 0x20, RZ, 0xfc, !PT ;  /* 0x000000200d0c7812 */ /* 0x000fe400078efcff */
[----:B------:R-:W-:-:S03]  /*ec80*/  SGXT.U32 R10, R10, 0x1 ;  /* 0x000000010a0a781a */ /* 0x000fc60000000000 */
[----:B------:R-:W-:Y:S01]  /*ec90*/  IMAD R12, R12, UR50, RZ ;  /* 0x000000320c0c7c24 */ /* 0x000fe2000f8e02ff */
[----:B------:R-:W-:Y:S01]  /*eca0*/  LOP3.LUT R14, R10, 0x22, RZ, 0xfc, !PT ;  /* 0x000000220a0e7812 */ /* 0x000fe200078efcff */
[----:B------:R-:W0:Y:S01]  /*ecb0*/  S2R R17, SR_TID.X ;  /* 0x0000000000117919 */ /* 0x000e220000002100 */
[----:B------:R-:W-:Y:S01]  /*ecc0*/  LOP3.LUT R13, R13, 0x22, RZ, 0xfc, !PT ;  /* 0x000000220d0d7812 */ /* 0x000fe200078efcff */
[----:B------:R-:W0:Y:S01]  /*ecd0*/  LDCU UR50, c[0x0][0x3a8] ;  /* 0x00007500ff3277ac */ /* 0x000e220008000800 */
[----:B------:R-:W-:-:S03]  /*ece0*/  IADD3 R10, P5, PT, R12, R0, RZ ;  /* 0x000000000c0a7210 */ /* 0x000fc60007fbe0ff */
[----:B----4-:R-:W-:Y:S01]  /*ecf0*/  IMAD R13, R13, UR48, RZ ;  /* 0x000000300d0d7c24 */ /* 0x010fe2000f8e02ff */
[----:B------:R-:W4:Y:S01]  /*ed00*/  LDCU UR48, c[0x0][0x3a8] ;  /* 0x00007500ff3077ac */ /* 0x000f220008000800 */
[----:B------:R-:W-:Y:S02]  /*ed10*/  ISETP.GE.AND P4, PT, R14, UR12, PT ;  /* 0x0000000c0e007c0c */ /* 0x000fe4000bf86270 */
[----:B---3--:R-:W-:Y:S02]  /*ed20*/  PRMT R6, RZ, 0x7610, R6 ;  /* 0x00007610ff067816 */ /* 0x008fe40000000006 */
[----:B------:R-:W-:Y:S02]  /*ed30*/  PRMT R7, RZ, 0x7610, R7 ;  /* 0x00007610ff077816 */ /* 0x000fe40000000007 */
[----:B0-----:R-:W-:-:S04]  /*ed40*/  SHF.R.U32.HI R17, RZ, 0x5, R17 ;  /* 0x00000005ff117819 */ /* 0x001fc80000011611 */
[----:B------:R-:W-:-:S04]  /*ed50*/  SGXT.U32 R17, R17, 0x1 ;  /* 0x000000011111781a */ /* 0x000fc80000000000 */
[----:B-1----:R-:W-:Y:S01]  /*ed60*/  LOP3.LUT R29, R17, 0x2c, RZ, 0xfc, !PT ;  /* 0x0000002c111d7812 */ /* 0x002fe200078efcff */
[----:B------:R-:W-:Y:S04]  /*ed70*/  STL [R1+0xc60], R28 ;  /* 0x000c601c01007387 */ /* 0x000fe80000100800 */
[----:B--2---:R0:W-:Y:S02]  /*ed80*/  STL [R1+0x1c], R11 ;  /* 0x00001c0b01007387 */ /* 0x0041e40000100800 */
[----:B0-----:R-:W-:Y:S02]  /*ed90*/  LEA.HI.X.SX32 R11, R12, R2, 0x1, P5 ;  /* 0x000000020c0b7211 */ /* 0x001fe400028f0eff */
[----:B------:R-:W0:Y:S01]  /*eda0*/  S2R R12, SR_TID.X ;  /* 0x00000000000c7919 */ /* 0x000e220000002100 */
[----:B------:R-:W-:-:S02]  /*edb0*/  IADD3 R8, P5, PT, R13, R0, RZ ;  /* 0x000000000d087210 */ /* 0x000fc40007fbe0ff */
[----:B------:R1:W2:Y:S02]  /*edc0*/  @!P6 LDG.E.U8 R6, desc[UR6][R10.64] ;  /* 0x000000060a06e981 */ /* 0x0002a4000c1e1100 */
[----:B------:R-:W-:Y:S02]  /*edd0*/  LEA.HI.X.SX32 R9, R13, R2, 0x1, P5 ;  /* 0x000000020d097211 */ /* 0x000fe400028f0eff */
[----:B------:R3:W-:Y:S04]  /*ede0*/  STL [R1+0x18], R5 ;  /* 0x0000180501007387 */ /* 0x0007e80000100800 */
[----:B------:R0:W2:Y:S02]  /*edf0*/  @!P4 LDG.E.U8 R7, desc[UR6][R8.64] ;  /* 0x000000060807c981 */ /* 0x0000a4000c1e1100 */
[----:B0-----:R-:W-:-:S04]  /*ee00*/  SHF.R.U32.HI R13, RZ, 0x5, R12 ;  /* 0x00000005ff0d7819 */ /* 0x001fc8000001160c */
[----:B------:R-:W-:Y:S02]  /*ee10*/  SGXT.U32 R13, R13, 0x1 ;  /* 0x000000010d0d781a */ /* 0x000fe40000000000 */
[----:B------:R-:W-:Y:S02]  /*ee20*/  SHF.R.U32.HI R15, RZ, 0x5, R12 ;  /* 0x00000005ff0f7819 */ /* 0x000fe4000001160c */
[----:B------:R-:W-:Y:S02]  /*ee30*/  LOP3.LUT R16, R13, 0x24, RZ, 0xfc, !PT ;  /* 0x000000240d107812 */ /* 0x000fe400078efcff */
[----:B------:R-:W-:-:S03]  /*ee40*/  SGXT.U32 R15, R15, 0x1 ;  /* 0x000000010f0f781a */ /* 0x000fc60000000000 */
[----:B----4-:R-:W-:Y:S01]  /*ee50*/  IMAD R16, R16, UR48, RZ ;  /* 0x0000003010107c24 */ /* 0x010fe2000f8e02ff */
[----:B------:R-:W0:Y:S01]  /*ee60*/  LDCU UR48, c[0x0][0x3a8] ;  /* 0x00007500ff3077ac */ /* 0x000e220008000800 */
[----:B------:R-:W-:Y:S02]  /*ee70*/  LOP3.LUT R14, R15, 0x26, RZ, 0xfc, !PT ;  /* 0x000000260f0e7812 */ /* 0x000fe400078efcff */
[----:B---3--:R-:W-:-:S03]  /*ee80*/  LOP3.LUT R5, R19, 0x2a, RZ, 0xfc, !PT ;  /* 0x0000002a13057812 */ /* 0x008fc600078efcff */
[----:B------:R-:W-:Y:S01]  /*ee90*/  IMAD R14, R14, UR50, RZ ;  /* 0x000000320e0e7c24 */ /* 0x000fe2000f8e02ff */
[----:B------:R-:W3:Y:S01]  /*eea0*/  LDCU UR50, c[0x0][0x3a8] ;  /* 0x00007500ff3277ac */ /* 0x000ee20008000800 */
[C---:B------:R-:W-:Y:S02]  /*eeb0*/  IADD3 R12, P6, PT, R16.reuse, R0, RZ ;  /* 0x00000000100c7210 */ /* 0x040fe40007fde0ff */
[----:B------:R-:W-:Y:S02]  /*eec0*/  LOP3.LUT R28, R15, 0x28, RZ, 0xfc, !PT ;  /* 0x000000280f1c7812 */ /* 0x000fe400078efcff */
[----:B------:R-:W-:Y:S02]  /*eed0*/  ISETP.GE.AND P0, PT, R5, UR12, PT ;  /* 0x0000000c05007c0c */ /* 0x000fe4000bf06270 */
[----:B------:R-:W-:Y:S02]  /*eee0*/  LEA.HI.X.SX32 R13, R16, R2, 0x1, P6 ;  /* 0x00000002100d7211 */ /* 0x000fe400030f0eff */
[----:B------:R-:W-:Y:S01]  /*eef0*/  LOP3.LUT R5, R19, 0x2c, RZ, 0xfc, !PT ;  /* 0x0000002c13057812 */ /* 0x000fe200078efcff */
[----:B------:R-:W4:Y:S01]  /*ef00*/  LDL R16, [R1+0x6b8] ;  /* 0x0006b80001107983 */ /* 0x000f220000100800 */
[----:B-1----:R-:W-:Y:S01]  /*ef10*/  IADD3 R10, P6, PT, R14, R0, RZ ;  /* 0x000000000e0a7210 */ /* 0x002fe20007fde0ff */
[----:B0-----:R-:W-:Y:S01]  /*ef20*/  IMAD R28, R28, UR48, RZ ;  /* 0x000000301c1c7c24 */ /* 0x001fe2000f8e02ff */
[----:B------:R-:W-:Y:S01]  /*ef30*/  PRMT R9, RZ, 0x7610, R9 ;  /* 0x00007610ff097816 */ /* 0x000fe20000000009 */
[----:B------:R-:W0:Y:S01]  /*ef40*/  LDCU UR48, c[0x0][0x3a8] ;  /* 0x00007500ff3077ac */ /* 0x000e220008000800 */
[----:B------:R-:W-:-:S02]  /*ef50*/  ISETP.GE.AND P5, PT, R5, UR12, PT ;  /* 0x0000000c05007c0c */ /* 0x000fc4000bfa6270 */
[----:B------:R-:W-:Y:S02]  /*ef60*/  LEA.HI.X.SX32 R11, R14, R2, 0x1, P6 ;  /* 0x000000020e0b7211 */ /* 0x000fe400030f0eff */
[----:B------:R-:W-:Y:S02]  /*ef70*/  LOP3.LUT R5, R19, 0x2e, RZ, 0xfc, !PT ;  /* 0x0000002e13057812 */ /* 0x000fe400078efcff */
[----:B------:R-:W-:Y:S01]  /*ef80*/  PRMT R8, RZ, 0x7610, R8 ;  /* 0x00007610ff087816 */ /* 0x000fe20000000008 */
[----:B------:R1:W2:Y:S01]  /*ef90*/  @!P1 LDG.E.U8 R9, desc[UR6][R10.64] ;  /* 0x000000060a099981 */ /* 0x0002a2000c1e1100 */
[C---:B------:R-:W-:Y:S02]  /*efa0*/  IADD3 R14, P6, PT, R28.reuse, R0, RZ ;  /* 0x000000001c0e7210 */ /* 0x040fe40007fde0ff */
[----:B------:R-:W-:Y:S02]  /*efb0*/  ISETP.GE.AND P4, PT, R5, UR12, PT ;  /* 0x0000000c05007c0c */ /* 0x000fe4000bf86270 */
[----:B------:R-:W-:Y:S01]  /*efc0*/  LOP3.LUT R5, R19, 0x30, RZ, 0xfc, !PT ;  /* 0x0000003013057812 */ /* 0x000fe200078efcff */
[----:B---3--:R-:W-:Y:S01]  /*efd0*/  IMAD R29, R29, UR50, RZ ;  /* 0x000000321d1d7c24 */ /* 0x008fe2000f8e02ff */
[----:B------:R-:W-:Y:S01]  /*efe0*/  LEA.HI.X.SX32 R15, R28, R2, 0x1, P6 ;  /* 0x000000021c0f7211 */ /* 0x000fe200030f0eff */
[----:B------:R-:W3:Y:S01]  /*eff0*/  @!P2 LDG.E.U8 R8, desc[UR6][R12.64] ;  /* 0x000000060c08a981 */ /* 0x000ee2000c1e1100 */
[----:B-1----:R-:W-:-:S02]  /*f000*/  PRMT R10, RZ, 0x7610, R10 ;  /* 0x00007610ff0a7816 */ /* 0x002fc4000000000a */
[----:B------:R-:W-:Y:S02]  /*f010*/  ISETP.GE.AND P2, PT, R5, UR12, PT ;  /* 0x0000000c05007c0c */ /* 0x000fe4000bf46270 */
[----:B------:R-:W-:Y:S02]  /*f020*/  LOP3.LUT R5, R19, 0x32, RZ, 0xfc, !PT ;  /* 0x0000003213057812 */ /* 0x000fe400078efcff */
[----:B------:R1:W2:Y:S02]  /*f030*/  @!P3 LDG.E.U8 R10, desc[UR6][R14.64] ;  /* 0x000000060e0ab981 */ /* 0x0002a4000c1e1100 */
[----:B------:R-:W-:Y:S02]  /*f040*/  ISETP.GE.AND P1, PT, R5, UR12, PT ;  /* 0x0000000c05007c0c */ /* 0x000fe4000bf26270 */
[----:B------:R-:W-:Y:S02]  /*f050*/  PRMT R5, RZ, 0x7610, R5 ;  /* 0x00007610ff057816 */ /* 0x000fe40000000005 */
[----:B-1----:R-:W-:-:S04]  /*f060*/  IADD3 R14, P3, PT, R29, R0, RZ ;  /* 0x000000001d0e7210 */ /* 0x002fc80007f7e0ff */
[----:B------:R-:W-:-:S05]  /*f070*/  LEA.HI.X.SX32 R15, R29, R2, 0x1, P3 ;  /* 0x000000021d0f7211 */ /* 0x000fca00018f0eff */
[----:B------:R-:W2:Y:S01]  /*f080*/  @!P5 LDG.E.U8 R5, desc[UR6][R14.64] ;  /* 0x000000060e05d981 */ /* 0x000ea2000c1e1100 */
[----:B------:R-:W-:-:S05]  /*f090*/  LOP3.LUT R28, R17, 0x30, RZ, 0xfc, !PT ;  /* 0x00000030111c7812 */ /* 0x000fca00078efcff */
[----:B0-----:R-:W-:Y:S01]  /*f0a0*/  IMAD R28, R28, UR48, RZ ;  /* 0x000000301c1c7c24 */ /* 0x001fe2000f8e02ff */
[----:B------:R-:W0:Y:S01]  /*f0b0*/  LDCU UR48, c[0x0][0x3a8] ;  /* 0x00007500ff3077ac */ /* 0x000e220008000800 */
[----:B------:R-:W-:Y:S02]  /*f0c0*/  SHF.R.U32.HI R18, RZ, 0x5, R18 ;  /* 0x00000005ff127819 */ /* 0x000fe40000011612 */
[----:B------:R-:W-:Y:S02]  /*f0d0*/  PRMT R11, RZ, 0x7610, R11 ;  /* 0x00007610ff0b7816 */ /* 0x000fe4000000000b */
[----:B------:R-:W-:Y:S02]  /*f0e0*/  SGXT.U32 R18, R18, 0x1 ;  /* 0x000000011212781a */ /* 0x000fe40000000000 */
[----:B------:R-:W-:Y:S02]  /*f0f0*/  PRMT R24, RZ, 0x7610, R24 ;  /* 0x00007610ff187816 */ /* 0x000fe40000000018 */
[----:B------:R-:W-:-:S02]  /*f100*/  PRMT R21, RZ, 0x7610, R21 ;  /* 0x00007610ff157816 */ /* 0x000fc40000000015 */
[----:B------:R-:W-:Y:S02]  /*f110*/  PRMT R22, RZ, 0x7610, R22 ;  /* 0x00007610ff167816 */ /* 0x000fe40000000016 */
[----:B------:R-:W-:Y:S02]  /*f120*/  PRMT R23, RZ, 0x7610, R23 ;  /* 0x00007610ff177816 */ /* 0x000fe40000000017 */
[----:B----4-:R-:W-:-:S04]  /*f130*/  IADD3 R12, P6, PT, R16, R0, RZ ;  /* 0x00000000100c7210 */ /* 0x010fc80007fde0ff */
[----:B------:R-:W-:Y:S02]  /*f140*/  LEA.HI.X.SX32 R13, R16, R2, 0x1, P6 ;  /* 0x00000002100d7211 */ /* 0x000fe400030f0eff */
[----:B------:R-:W-:-:S03]  /*f150*/  IADD3 R16, P6, PT, R28, R0, RZ ;  /* 0x000000001c107210 */ /* 0x000fc60007fde0ff */
[----:B------:R1:W4:Y:S01]  /*f160*/  @!P0 LDG.E.U8 R11, desc[UR6][R12.64] ;  /* 0x000000060c0b8981 */ /* 0x000322000c1e1100 */
[----:B------:R-:W-:Y:S02]  /*f170*/  LEA.HI.X.SX32 R17, R28, R2, 0x1, P6 ;  /* 0x000000021c117211 */ /* 0x000fe400030f0eff */
[----:B------:R-:W-:Y:S01]  /*f180*/  LOP3.LUT R28, R18, 0x32, RZ, 0xfc, !PT ;  /* 0x00000032121c7812 */ /* 0x000fe200078efcff */
[C---:B------:R-:W-:Y:S01]  /*f190*/  IMAD R18, R19.reuse, UR73, RZ ;  /* 0x0000004913127c24 */ /* 0x040fe2000f8e02ff */
[----:B------:R-:W-:-:S03]  /*f1a0*/  ISETP.GE.AND P0, PT, R19, UR12, PT ;  /* 0x0000000c13007c0c */ /* 0x000fc6000bf06270 */
[----:B0-----:R-:W-:Y:S01]  /*f1b0*/  IMAD R28, R28, UR48, RZ ;  /* 0x000000301c1c7c24 */ /* 0x001fe2000f8e02ff */
[----:B------:R-:W0:Y:S01]  /*f1c0*/  LDCU UR48, c[0x0][0x3a8] ;  /* 0x00007500ff3077ac */ /* 0x000e220008000800 */
[----:B-1----:R-:W-:-:S06]  /*f1d0*/  PRMT R12, RZ, 0x7610, R12 ;  /* 0x00007610ff0c7816 */ /* 0x002fcc000000000c */
[----:B------:R1:W3:Y:S01]  /*f1e0*/  @!P2 LDG.E.U8 R12, desc[UR6][R16.64] ;  /* 0x00000006100ca981 */ /* 0x0002e2000c1e1100 */
[C---:B------:R-:W-:Y:S02]  /*f1f0*/  IADD3 R14, P2, PT, R28.reuse, R0, RZ ;  /* 0x000000001c0e7210 */ /* 0x040fe40007f5e0ff */
[----:B------:R-:W-:Y:S02]  /*f200*/  PRMT R13, RZ, 0x7610, R13 ;  /* 0x00007610ff0d7816 */ /* 0x000fe4000000000d */
[----:B------:R-:W-:Y:S02]  /*f210*/  LEA.HI.X.SX32 R15, R28, R2, 0x1, P2 ;  /* 0x000000021c0f7211 */ /* 0x000fe400010f0eff */
[----:B-1----:R-:W-:-:S03]  /*f220*/  IADD3 R16, P3, PT, R18, R0, RZ ;  /* 0x0000000012107210 */ /* 0x002fc60007f7e0ff */
[----:B------:R-:W3:Y:S01]  /*f230*/  @!P1 LDG.E.U8 R13, desc[UR6][R14.64] ;  /* 0x000000060e0d9981 */ /* 0x000ee2000c1e1100 */
[----:B------:R-:W-:-:S03]  /*f240*/  LEA.HI.X.SX32 R17, R18, R2, 0x1, P3 ;  /* 0x0000000212117211 */ /* 0x000fc600018f0eff */
[----:B--2---:R1:W-:Y:S01]  /*f250*/  STL [R1], R5 ;  /* 0x0000000501007387 */ /* 0x0043e20000100800 */
[----:B------:R-:W-:-:S03]  /*f260*/  LOP3.LUT R18, R19, 0x34, RZ, 0xfc, !PT ;  /* 0x0000003413127812 */ /* 0x000fc600078efcff */
[----:B------:R2:W3:Y:S01]  /*f270*/  @!P0 LDG.E.U8 R24, desc[UR6][R16.64] ;  /* 0x0000000610188981 */ /* 0x0004e2000c1e1100 */
[----:B-1----:R-:W-:-:S04]  /*f280*/  LOP3.LUT R5, R19, 0x3a, RZ, 0xfc, !PT ;  /* 0x0000003a13057812 */ /* 0x002fc800078efcff */
[C---:B------:R-:W-:Y:S01]  /*f290*/  ISETP.GE.AND P2, PT, R5.reuse, UR12, PT ;  /* 0x0000000c05007c0c */ /* 0x040fe2000bf46270 */
[----:B------:R-:W-:Y:S01]  /*f2a0*/  IMAD R5, R5, UR73, RZ ;  /* 0x0000004905057c24 */ /* 0x000fe2000f8e02ff */
[----:B--2---:R-:W-:-:S04]  /*f2b0*/  LOP3.LUT R16, R19, 0x36, RZ, 0xfc, !PT ;  /* 0x0000003613107812 */ /* 0x004fc800078efcff */
[----:B------:R-:W-:-:S04]  /*f2c0*/  IADD3 R14, P0, PT, R5, R0, RZ ;  /* 0x00000000050e7210 */ /* 0x000fc80007f1e0ff */
[----:B------:R-:W-:Y:S01]  /*f2d0*/  LEA.HI.X.SX32 R15, R5, R2, 0x1, P0 ;  /* 0x00000002050f7211 */ /* 0x000fe200000f0eff */
[----:B------:R-:W-:Y:S01]  /*f2e0*/  IMAD R5, R16, UR73, RZ ;  /* 0x0000004910057c24 */ /* 0x000fe2000f8e02ff */
[C---:B------:R-:W-:Y:S01]  /*f2f0*/  ISETP.GE.AND P0, PT, R18.reuse, UR12, PT ;  /* 0x0000000c12007c0c */ /* 0x040fe2000bf06270 */
[----:B------:R-:W-:Y:S01]  /*f300*/  IMAD R18, R18, UR73, RZ ;  /* 0x0000004912127c24 */ /* 0x000fe2000f8e02ff */
[----:B------:R-:W-:Y:S01]  /*f310*/  ISETP.GE.AND P3, PT, R16, UR12, PT ;  /* 0x0000000c10007c0c */ /* 0x000fe2000bf66270 */
[----:B------:R1:W2:Y:S01]  /*f320*/  @!P2 LDG.E.U8 R21, desc[UR6][R14.64] ;  /* 0x000000060e15a981 */ /* 0x0002a2000c1e1100 */
[----:B------:R-:W-:Y:S02]  /*f330*/  IADD3 R16, P1, PT, R5, R0, RZ ;  /* 0x0000000005107210 */ /* 0x000fe40007f3e0ff */
[----:B------:R-:W-:Y:S02]  /*f340*/  LOP3.LUT R28, R19, 0x2e, RZ, 0xfc, !PT ;  /* 0x0000002e131c7812 */ /* 0x000fe400078efcff */
[----:B------:R-:W-:-:S02]  /*f350*/  LEA.HI.X.SX32 R17, R5, R2, 0x1, P1 ;  /* 0x0000000205117211 */ /* 0x000fc400008f0eff */
[----:B-1----:R-:W-:Y:S02]  /*f360*/  LOP3.LUT R15, R19, 0x38, RZ, 0xfc, !PT ;  /* 0x00000038130f7812 */ /* 0x002fe400078efcff */
[----:B------:R-:W-:Y:S01]  /*f370*/  IADD3 R14, P2, PT, R18, R0, RZ ;  /* 0x00000000120e7210 */ /* 0x000fe20007f5e0ff */
[----:B0-----:R-:W-:Y:S01]  /*f380*/  IMAD R28, R28, UR48, RZ ;  /* 0x000000301c1c7c24 */ /* 0x001fe2000f8e02ff */
[C---:B------:R-:W-:Y:S01]  /*f390*/  ISETP.GE.AND P1, PT, R15.reuse, UR12, PT ;  /* 0x0000000c0f007c0c */ /* 0x040fe2000bf26270 */
[----:B------:R-:W-:Y:S01]  /*f3a0*/  IMAD R5, R15, UR73, RZ ;  /* 0x000000490f057c24 */ /* 0x000fe2000f8e02ff */
[----:B------:R-:W-:Y:S01]  /*f3b0*/  LEA.HI.X.SX32 R15, R18, R2, 0x1, P2 ;  /* 0x00000002120f7211 */ /* 0x000fe200010f0eff */
[----:B------:R0:W2:Y:S04]  /*f3c0*/  @!P3 LDG.E.U8 R22, desc[UR6][R16.64] ;  /* 0x000000061016b981 */ /* 0x0000a8000c1e1100 */
[----:B------:R1:W2:Y:S01]  /*f3d0*/  @!P0 LDG.E.U8 R23, desc[UR6][R14.64] ;  /* 0x000000060e178981 */ /* 0x0002a2000c1e1100 */
[----:B0-----:R-:W-:-:S02]  /*f3e0*/  IADD3 R16, P2, PT, R5, R0, RZ ;  /* 0x0000000005107210 */ /* 0x001fc40007f5e0ff */
[----:B-1----:R-:W-:Y:S02]  /*f3f0*/  LOP3.LUT R15, R19, 0x3c, RZ, 0xfc, !PT ;  /* 0x0000003c130f7812 */ /* 0x002fe400078efcff */
[C---:B------:R-:W-:Y:S02]  /*f400*/  IADD3 R14, P0, PT, R28.reuse, R0, RZ ;  /* 0x000000001c0e7210 */ /* 0x040fe40007f1e0ff */
[-C--:B------:R-:W-:Y:S01]  /*f410*/  LEA.HI.X.SX32 R17, R5, R2.reuse, 0x1, P2 ;  /* 0x0000000205117211 */ /* 0x080fe200010f0eff */
[C---:B------:R-:W-:Y:S01]  /*f420*/  IMAD R5, R15.reuse, UR73, RZ ;  /* 0x000000490f057c24 */ /* 0x040fe2000f8e02ff */
[----:B------:R-:W-:Y:S02]  /*f430*/  ISETP.GE.AND P2, PT, R15, UR12, PT ;  /* 0x0000000c0f007c0c */ /* 0x000fe4000bf46270 */
[----:B------:R-:W-:Y:S02]  /*f440*/  LEA.HI.X.SX32 R15, R28, R2, 0x1, P0 ;  /* 0x000000021c0f7211 */ /* 0x000fe400000f0eff */
[----:B------:R-:W2:Y:S04]  /*f450*/  LDL.LU R28, [R1+0x20] ;  /* 0x00002000011c7983 */ /* 0x000ea80000300800 */
[----:B------:R-:W2:Y:S04]  /*f460*/  LDL.LU R29, [R1+0x4] ;  /* 0x00000400011d7983 */ /* 0x000ea80000300800 */
[----:B------:R-:W-:Y:S04]  /*f470*/  STL [R1+0x7a8], R0 ;  /* 0x0007a80001007387 */ /* 0x000fe80000100800 */
        /* <DEDUP_REMOVED lines=41> */
[----:B------:R-:W-:Y:S01]  /*f710*/  STL [R1+0xb68], R15 ;  /* 0x000b680f01007387 */ /* 0x000fe20000100800 */
[----:B------:R-:W-:-:S03]  /*f720*/  PRMT R25, RZ, 0x7610, R25 ;  /* 0x00007610ff197816 */ /* 0x000fc60000000019 */
[----:B------:R-:W-:Y:S04]  /*f730*/  STL [R1+0xb74], R15 ;  /* 0x000b740f01007387 */ /* 0x000fe80000100800 */
[----:B------:R-:W-:Y:S04]  /*f740*/  STL [R1+0xb80], R15 ;  /* 0x000b800f01007387 */ /* 0x000fe80000100800 */
[----:B------:R-:W-:Y:S04]  /*f750*/  STL [R1+0xb8c], R15 ;  /* 0x000b8c0f01007387 */ /* 0x000fe80000100800 */
[----:B------:R-:W-:Y:S04]  /*f760*/  STL [R1+0xb98], R15 ;  /* 0x000b980f01007387 */ /* 0x000fe80000100800 */
[----:B------:R-:W-:Y:S01]  /*f770*/  STL [R1+0xba4], R15 ;  /* 0x000ba40f01007387 */ /* 0x000fe20000100800 */
[----:B------:R-:W-:-:S03]  /*f780*/  LOP3.LUT R19, R19, 0x3e, RZ, 0xfc, !PT ;  /* 0x0000003e13137812 */ /* 0x000fc600078efcff */
[----:B------:R-:W-:Y:S04]  /*f790*/  STL [R1+0xbb0], R15 ;  /* 0x000bb00f01007387 */ /* 0x000fe80000100800 */
[----:B------:R-:W-:Y:S04]  /*f7a0*/  STL [R1+0xbbc], R15 ;  /* 0x000bbc0f01007387 */ /* 0x000fe80000100800 */
[----:B------:R-:W-:Y:S04]  /*f7b0*/  STL [R1+0xbc8], R15 ;  /* 0x000bc80f01007387 */ /* 0x000fe80000100800 */
[----:B------:R-:W-:Y:S01]  /*f7c0*/  STL [R1+0xbd4], R15 ;  /* 0x000bd40f01007387 */ /* 0x000fe20000100800 */
[----:B------:R-:W-:-:S03]  /*f7d0*/  ISETP.GE.AND P3, PT, R19, UR12, PT ;  /* 0x0000000c13007c0c */ /* 0x000fc6000bf66270 */
[----:B------:R0:W4:Y:S04]  /*f7e0*/  @!P1 LDG.E.U8 R25, desc[UR6][R16.64] ;  /* 0x0000000610199981 */ /* 0x000128000c1e1100 */
[----:B------:R-:W-:Y:S01]  /*f7f0*/  STL [R1+0xbe0], R15 ;  /* 0x000be00f01007387 */ /* 0x000fe20000100800 */
[----:B------:R-:W-:-:S03]  /*f800*/  IMAD R19, R19, UR73, RZ ;  /* 0x0000004913137c24 */ /* 0x000fc6000f8e02ff */
[----:B------:R-:W-:Y:S01]  /*f810*/  STL [R1+0xbec], R15 ;  /* 0x000bec0f01007387 */ /* 0x000fe20000100800 */
[----:B0-----:R-:W-:-:S03]  /*f820*/  IADD3 R16, P1, PT, R5, R0, RZ ;  /* 0x0000000005107210 */ /* 0x001fc60007f3e0ff */
[----:B------:R-:W-:Y:S01]  /*f830*/  STL [R1+0xbf8], R15 ;  /* 0x000bf80f01007387 */ /* 0x000fe20000100800 */
[----:B------:R-:W-:-:S03]  /*f840*/  PRMT R26, RZ, 0x7610, R26 ;  /* 0x00007610ff1a7816 */ /* 0x000fc6000000001a */
[----:B------:R-:W-:Y:S01]  /*f850*/  STL [R1+0xc04], R15 ;  /* 0x000c040f01007387 */ /* 0x000fe20000100800 */
[----:B------:R-:W-:-:S03]  /*f860*/  LEA.HI.X.SX32 R17, R5, R2, 0x1, P1 ;  /* 0x0000000205117211 */ /* 0x000fc600008f0eff */
[----:B------:R-:W-:Y:S04]  /*f870*/  STL [R1+0xc10], R15 ;  /* 0x000c100f01007387 */ /* 0x000fe80000100800 */
[----:B------:R-:W-:Y:S01]  /*f880*/  STL [R1+0xc1c], R15 ;  /* 0x000c1c0f01007387 */ /* 0x000fe20000100800 */
[----:B------:R-:W-:-:S03]  /*f890*/  IADD3 R18, P0, PT, R19, R0, RZ ;  /* 0x0000000013127210 */ /* 0x000fc60007f1e0ff */
[----:B------:R-:W-:Y:S01]  /*f8a0*/  STL [R1+0xc28], R15 ;  /* 0x000c280f01007387 */ /* 0x000fe20000100800 */
[----:B------:R-:W0:Y:S01]  /*f8b0*/  S2R R5, SR_TID.X ;  /* 0x0000000000057919 */ /* 0x000e220000002100 */
[----:B------:R-:W1:Y:S02]  /*f8c0*/  S2UR UR50, SR_CgaCtaId ;  /* 0x00000000003279c3 */ /* 0x000e640000008800 */
[----:B------:R-:W-:Y:S04]  /*f8d0*/  STL [R1+0xc34], R15 ;  /* 0x000c340f01007387 */ /* 0x000fe80000100800 */
[----:B------:R-:W-:Y:S01]  /*f8e0*/  STL [R1+0xc40], R15 ;  /* 0x000c400f01007387 */ /* 0x000fe20000100800 */
[----:B------:R-:W-:-:S03]  /*f8f0*/  PRMT R27, RZ, 0x7610, R27 ;  /* 0x00007610ff1b7816 */ /* 0x000fc6000000001b */
[----:B------:R-:W-:Y:S01]  /*f900*/  STL [R1+0xc4c], R15 ;  /* 0x000c4c0f01007387 */ /* 0x000fe20000100800 */
[----:B------:R-:W-:-:S03]  /*f910*/  LEA.HI.X.SX32 R19, R19, R2, 0x1, P0 ;  /* 0x0000000213137211 */ /* 0x000fc600000f0eff */
[----:B------:R-:W-:Y:S04]  /*f920*/  STL [R1+0xc58], R15 ;  /* 0x000c580f01007387 */ /* 0x000fe80000100800 */
[----:B------:R1:W4:Y:S04]  /*f930*/  @!P4 LDG.E.U8 R26, desc[UR6][R14.64] ;  /* 0x000000060e1ac981 */ /* 0x000328000c1e1100 */
[----:B------:R-:W-:Y:S04]  /*f940*/  STL [R1+0x7ac], R2 ;  /* 0x0007ac0201007387 */ /* 0x000fe80000100800 */
[----:B------:R-:W-:Y:S01]  /*f950*/  STL [R1+0xaec], R2 ;  /* 0x000aec0201007387 */ /* 0x000fe20000100800 */
[----:B-1----:R-:W-:-:S03]  /*f960*/  PRMT R14, RZ, 0x7610, R14 ;  /* 0x00007610ff0e7816 */ /* 0x002fc6000000000e */
[----:B------:R-:W-:Y:S04]  /*f970*/  STL [R1+0xaf8], R2 ;  /* 0x000af80201007387 */ /* 0x000fe80000100800 */
[----:B------:R-:W-:Y:S04]  /*f980*/  STL [R1+0xb0c], R2 ;  /* 0x000b0c0201007387 */ /* 0x000fe80000100800 */
[----:B------:R-:W-:Y:S04]  /*f990*/  STL [R1+0xb18], R2 ;  /* 0x000b180201007387 */ /* 0x000fe80000100800 */
[----:B------:R-:W-:Y:S04]  /*f9a0*/  STL [R1+0xb24], R2 ;  /* 0x000b240201007387 */ /* 0x000fe80000100800 */
[----:B------:R-:W-:Y:S04]  /*f9b0*/  STL [R1+0xb30], R2 ;  /* 0x000b300201007387 */ /* 0x000fe80000100800 */
[----:B------:R-:W-:Y:S04]  /*f9c0*/  STL [R1+0xb3c], R2 ;  /* 0x000b3c0201007387 */ /* 0x000fe80000100800 */
[----:B------:R-:W4:Y:S04]  /*f9d0*/  @!P2 LDG.E.U8 R27, desc[UR6][R16.64] ;  /* 0x00000006101ba981 */ /* 0x000f28000c1e1100 */
[----:B------:R1:W4:Y:S04]  /*f9e0*/  @!P3 LDG.E.U8 R14, desc[UR6][R18.64] ;  /* 0x00000006120eb981 */ /* 0x000328000c1e1100 */
        /* <DEDUP_REMOVED lines=10> */
[----:B------:R-:W-:-:S03]  /*fa90*/  UMOV UR48, 0x400 ;  /* 0x0000040000307882 */ /* 0x000fc60000000000 */
[----:B------:R-:W-:Y:S04]  /*faa0*/  STL [R1+0xbc0], R2 ;  /* 0x000bc00201007387 */ /* 0x000fe80000100800 */
[----:B------:R-:W-:Y:S01]  /*fab0*/  STL [R1+0xbcc], R2 ;  /* 0x000bcc0201007387 */ /* 0x000fe20000100800 */
[----:B------:R-:W-:Y:S01]  /*fac0*/  ULEA UR48, UR50, UR48, 0x18 ;  /* 0x0000003032307291 */ /* 0x000fe2000f8ec0ff */
[----:B0-----:R-:W-:Y:S01]  /*fad0*/  LOP3.LUT R5, R5, 0x3f, RZ, 0xc0, !PT ;  /* 0x0000003f05057812 */ /* 0x001fe200078ec0ff */
[----:B------:R-:W0:Y:S01]  /*fae0*/  LDCU UR50, c[0x0][0x3ac] ;  /* 0x00007580ff3277ac */ /* 0x000e220008000800 */
[----:B------:R-:W-:Y:S06]  /*faf0*/  BAR.SYNC.DEFER_BLOCKING 0x0 ;  /* 0x0000000000007b1d */ /* 0x000fec0000010000 */
        /* <DEDUP_REMOVED lines=12> */
[----:B------:R-:W4:Y:S04]  /*fbc0*/  LDL.LU R19, [R1+0x10] ;  /* 0x0000100001137983 */ /* 0x000f280000300800 */
[----:B--2---:R2:W-:Y:S04]  /*fbd0*/  STS.U8 [R5+UR48+0x40], R28 ;  /* 0x0000401c05007988 */ /* 0x0045e80008000030 */
[----:B------:R0:W-:Y:S04]  /*fbe0*/  STS.U8 [R5+UR48+0x200], R29 ;  /* 0x0002001d05007988 */ /* 0x0001e80008000030 */
[----:B--2---:R-:W2:Y:S04]  /*fbf0*/  LDL.LU R28, [R1+0xc60] ;  /* 0x000c6000011c7983 */ /* 0x004ea80000300800 */
[----:B0-----:R-:W2:Y:S04]  /*fc00*/  LDL.LU R29, [R1+0xc5c] ;  /* 0x000c5c00011d7983 */ /* 0x001ea80000300800 */
[----:B------:R0:W-:Y:S04]  /*fc10*/  STS.U8 [R5+UR48+0x440], R7 ;  /* 0x0004400705007988 */ /* 0x0001e80008000030 */
[----:B------:R1:W-:Y:S04]  /*fc20*/  STS.U8 [R5+UR48+0x400], R6 ;  /* 0x0004000605007988 */ /* 0x0003e80008000030 */
[----:B---3--:R3:W-:Y:S04]  /*fc30*/  STS.U8 [R5+UR48+0x600], R12 ;  /* 0x0006000c05007988 */ /* 0x0087e80008000030 */
[----:B0-----:R-:W4:Y:S01]  /*fc40*/  LDL.LU R7, [R1] ;  /* 0x0000000001077983 */ /* 0x001f220000300800 */
[----:B-1----:R-:W-:-:S03]  /*fc50*/  LOP3.LUT R6, R5, 0x8, RZ, 0x3c, !PT ;  /* 0x0000000805067812 */ /* 0x002fc600078e3cff */
[----:B------:R-:W-:Y:S04]  /*fc60*/  STS.U8 [R5+UR48], R24 ;  /* 0x0000001805007988 */ /* 0x000fe80008000030 */
[----:B---3--:R-:W3:Y:S04]  /*fc70*/  LDL.LU R12, [R1+0x18] ;  /* 0x00001800010c7983 */ /* 0x008ee80000300800 */
[----:B------:R-:W-:Y:S04]  /*fc80*/  STS.U8 [R5+UR48+0x640], R13 ;  /* 0x0006400d05007988 */ /* 0x000fe80008000030 */
[----:B--2---:R0:W-:Y:S04]  /*fc90*/  STS.U8 [R5+UR48+0x240], R29 ;  /* 0x0002401d05007988 */ /* 0x0041e80008000030 */
[----:B0-----:R-:W2:Y:S04]  /*fca0*/  LDL.LU R5, [R1+0x14] ;  /* 0x0000140001057983 */ /* 0x001ea80000300800 */
[----:B----4-:R-:W-:Y:S04]  /*fcb0*/  STS.U8 [R6+UR48+0xc0], R19 ;  /* 0x0000c01306007988 */ /* 0x010fe80008000030 */
[----:B------:R-:W4:Y:S04]  /*fcc0*/  LDL.LU R13, [R1+0x1c] ;  /* 0x00001c00010d7983 */ /* 0x000f280000300800 */
[----:B------:R-:W-:Y:S04]  /*fcd0*/  STS.U8 [R6+UR48+0x4c0], R9 ;  /* 0x0004c00906007988 */ /* 0x000fe80008000030 */
[----:B------:R-:W-:Y:S04]  /*fce0*/  STS.U8 [R6+UR48+0x280], R28 ;  /* 0x0002801c06007988 */ /* 0x000fe80008000030 */
[----:B------:R-:W-:Y:S04]  /*fcf0*/  STS.U8 [R6+UR48+0x2c0], R20 ;  /* 0x0002c01406007988 */ /* 0x000fe80008000030 */
[----:B------:R-:W-:Y:S04]  /*fd00*/  STS.U8 [R6+UR48+0x480], R8 ;  /* 0x0004800806007988 */ /* 0x000fe80008000030 */
[----:B------:R-:W-:Y:S04]  /*fd10*/  STS.U8 [R6+UR48+0x680], R23 ;  /* 0x0006801706007988 */ /* 0x000fe80008000030 */
[----:B------:R-:W-:Y:S04]  /*fd20*/  STS.U8 [R6+UR48+0x6c0], R22 ;  /* 0x0006c01606007988 */ /* 0x000fe80008000030 */
[----:B--2---:R0:W-:Y:S02]  /*fd30*/  STS.U8 [R6+UR48+0x80], R5 ;  /* 0x0000800506007988 */ /* 0x0041e40008000030 */
[----:B0-----:R-:W0:Y:S02]  /*fd40*/  S2R R5, SR_TID.X ;  /* 0x0000000000057919 */ /* 0x001e240000002100 */
[----:B0-----:R-:W-:-:S04]  /*fd50*/  LOP3.LUT R5, R5, 0x3f, RZ, 0xc0, !PT ;  /* 0x0000003f05057812 */ /* 0x001fc800078ec0ff */
[----:B------:R-:W-:Y:S02]  /*fd60*/  LOP3.LUT R19, R5, 0x10, RZ, 0x3c, !PT ;  /* 0x0000001005137812 */ /* 0x000fe400078e3cff */
[----:B------:R-:W2:Y:S04]  /*fd70*/  LDL.LU R5, [R1+0xc] ;  /* 0x00000c0001057983 */ /* 0x000ea80000300800 */
[----:B------:R-:W3:Y:S04]  /*fd80*/  LDL.LU R9, [R1+0x24] ;  /* 0x0000240001097983 */ /* 0x000ee80000300800 */
[----:B------:R-:W3:Y:S04]  /*fd90*/  LDL.LU R6, [R1+0x8] ;  /* 0x0000080001067983 */ /* 0x000ee80000300800 */
[----:B--2---:R0:W-:Y:S02]  /*fda0*/  STS.U8 [R19+UR48+0x100], R5 ;  /* 0x0001000513007988 */ /* 0x0041e40008000030 */
[----:B0-----:R-:W0:Y:S02]  /*fdb0*/  S2R R5, SR_TID.X ;  /* 0x0000000000057919 */ /* 0x001e240000002100 */
[----:B---3--:R1:W-:Y:S04]  /*fdc0*/  STS.U8 [R19+UR48+0x140], R6 ;  /* 0x0001400613007988 */ /* 0x0083e80008000030 */
[----:B------:R-:W-:Y:S04]  /*fdd0*/  STS.U8 [R19+UR48+0x300], R3 ;  /* 0x0003000313007988 */ /* 0x000fe80008000030 */
[----:B------:R-:W-:Y:S04]  /*fde0*/  STS.U8 [R19+UR48+0x340], R4 ;  /* 0x0003400413007988 */ /* 0x000fe80008000030 */
[----:B------:R2:W-:Y:S04]  /*fdf0*/  STS.U8 [R19+UR48+0x500], R10 ;  /* 0x0005000a13007988 */ /* 0x0005e80008000030 */
[----:B-1----:R-:W3:Y:S04]  /*fe00*/  LDL R6, [R1+0x678] ;  /* 0x0006780001067983 */ /* 0x002ee80000100800 */
[----:B------:R1:W-:Y:S04]  /*fe10*/  STS.U8 [R19+UR48+0x540], R11 ;  /* 0x0005400b13007988 */ /* 0x0003e80008000030 */
[----:B--2---:R-:W2:Y:S04]  /*fe20*/  LDL R10, [R1+0x3a0] ;  /* 0x0003a000010a7983 */ /* 0x004ea80000100800 */
[----:B-1----:R-:W2:Y:S01]  /*fe30*/  LDL.LU R11, [R1+0x28] ;  /* 0x00002800010b7983 */ /* 0x002ea20000300800 */
[----:B0-----:R-:W-:-:S04]  /*fe40*/  LOP3.LUT R5, R5, 0x3f, RZ, 0xc0, !PT ;  /* 0x0000003f05057812 */ /* 0x001fc800078ec0ff */
[C---:B------:R-:W-:Y:S01]  /*fe50*/  LOP3.LUT R3, R5.reuse, 0x18, RZ, 0x3c, !PT ;  /* 0x0000001805037812 */ /* 0x040fe200078e3cff */
[----:B------:R-:W-:Y:S04]  /*fe60*/  STS.U8 [R19+UR48+0x700], R25 ;  /* 0x0007001913007988 */ /* 0x000fe80008000030 */
[----:B------:R-:W-:Y:S04]  /*fe70*/  STS.U8 [R19+UR48+0x740], R21 ;  /* 0x0007401513007988 */ /* 0x000fe80008000030 */
[----:B------:R0:W-:Y:S04]  /*fe80*/  STS.U8 [R3+UR48+0x580], R7 ;  /* 0x0005800703007988 */ /* 0x0001e80008000030 */
[----:B0-----:R-:W3:Y:S04]  /*fe90*/  LDL R7, [R1+0x674] ;  /* 0x0006740001077983 */ /* 0x001ee80000100800 */
[----:B------:R-:W-:Y:S04]  /*fea0*/  STS.U8 [R3+UR48+0x1c0], R9 ;  /* 0x0001c00903007988 */ /* 0x000fe80008000030 */
[----:B----4-:R0:W-:Y:S04]  /*feb0*/  STS.U8 [R3+UR48+0x380], R13 ;  /* 0x0003800d03007988 */ /* 0x0101e80008000030 */
[----:B------:R1:W-:Y:S04]  /*fec0*/  STS.U8 [R3+UR48+0x3c0], R12 ;  /* 0x0003c00c03007988 */ /* 0x0003e80008000030 */
[----:B------:R-:W-:Y:S04]  /*fed0*/  STS.U8 [R3+UR48+0x5c0], R26 ;  /* 0x0005c01a03007988 */ /* 0x000fe80008000030 */
[----:B------:R-:W-:Y:S04]  /*fee0*/  STS.U8 [R3+UR48+0x780], R27 ;  /* 0x0007801b03007988 */ /* 0x000fe80008000030 */
[----:B------:R-:W-:Y:S01]  /*fef0*/  STS.U8 [R3+UR48+0x7c0], R14 ;  /* 0x0007c00e03007988 */ /* 0x000fe20008000030 */
[C---:B------:R-:W-:Y:S01]  /*ff00*/  IMAD R19, R5.reuse, UR50, RZ ;  /* 0x0000003205137c24 */ /* 0x040fe2000f8e02ff */
[----:B------:R-:W-:-:S02]  /*ff10*/  ISETP.GE.AND P0, PT, R5, UR12, PT ;  /* 0x0000000c05007c0c */ /* 0x000fc4000bf06270 */
[----:B------:R-:W-:Y:S01]  /*ff20*/  PRMT R15, RZ, 0x7610, R15 ;  /* 0x00007610ff0f7816 */ /* 0x000fe2000000000f */
[----:B0-----:R-:W4:Y:S01]  /*ff30*/  LDL R13, [R1+0x3b0] ;  /* 0x0003b000010d7983 */ /* 0x001f220000100800 */
[----:B------:R-:W-:Y:S02]  /*ff40*/  SHF.R.S32.HI R9, RZ, 0x1f, R19 ;  /* 0x0000001fff097819 */ /* 0x000fe40000011413 */
[----:B------:R-:W-:Y:S01]  /*ff50*/  PRMT R0, RZ, 0x7610, R0 ;  /* 0x00007610ff007816 */ /* 0x000fe20000000000 */
[----:B-1----:R-:W4:Y:S04]  /*ff60*/  LDL R12, [R1+0x3b8] ;  /* 0x0003b800010c7983 */ /* 0x002f280000100800 */
[----:B--2---:R0:W-:Y:S01]  /*ff70*/  STS.U8 [R3+UR48+0x180], R11 ;  /* 0x0001800b03007988 */ /* 0x0041e20008000030 */
[----:B---3--:R-:W-:-:S03]  /*ff80*/  IADD3 R6, P2, PT, R19, R6, RZ ;  /* 0x0000000613067210 */ /* 0x008fc60007f5e0ff */
[----:B0-----:R-:W2:Y:S02]  /*ff90*/  LDL R11, [R1+0x39c] ;  /* 0x00039c00010b7983 */ /* 0x001ea40000100800 */
[----:B------:R-:W-:Y:S01]  /*ffa0*/  IMAD.X R7, R9, 0x1, R7, P2 ;  /* 0x0000000109077824 */ /* 0x000fe200010e0607 */
[----:B------:R-:W-:Y:S06]  /*ffb0*/  BAR.SYNC.DEFER_BLOCKING 0x0 ;  /* 0x0000000000007b1d */ /* 0x000fec0000010000 */
[----:B------:R-:W3:Y:S01]  /*ffc0*/  @!P0 LDG.E.U8 R15, desc[UR6][R6.64] ;  /* 0x00000006060f8981 */ /* 0x000ee2000c1e1100 */
[----:B------:R-:W-:-:S05]  /*ffd0*/  IADD3 R10, P1, PT, R19, R10, RZ ;  /* 0x0000000a130a7210 */ /* 0x000fca0007f3e0ff */
[----:B--2---:R-:W-:-:S05]  /*ffe0*/  IMAD.X R11, R9, 0x1, R11, P1 ;  /* 0x00000001090b7824 */ /* 0x004fca00008e060b */
[----:B------:R4:W2:Y:S04]  /*fff0*/  @!P0 LDG.E.U8 R0, desc[UR6][R10.64] ;  /* 0x000000060a008981 */ /* 0x0008a8000c1e1100 */
[----:B---3--:R0:W-:Y:S04]  /*10000*/  STL [R1+0x2ec], R15 ;  /* 0x0002ec0f01007387 */ /* 0x0081e80000100800 */
[----:B0-----:R-:W3:Y:S04]  /*10010*/  LDL.LU R15, [R1+0xc58] ;  /* 0x000c5800010f7983 */ /* 0x001ee80000300800 */
[----:B------:R-:W2:Y:S01]  /*10020*/  LDL R7, [R1+0x3a8] ;  /* 0x0003a80001077983 */ /* 0x000ea20000100800 */
[----:B----4-:R-:W-:-:S02]  /*10030*/  IADD3 R10, P2, PT, R19, R13, RZ ;  /* 0x0000000d130a7210 */ /* 0x010fc40007f5e0ff */
[----:B--2---:R-:W-:Y:S02]  /*10040*/  IADD3 R6, P1, PT, R19, R7, RZ ;  /* 0x0000000713067210 */ /* 0x004fe40007f3e0ff */
[----:B------:R-:W2:Y:S04]  /*10050*/  LDL R7, [R1+0x3a4] ;  /* 0x0003a40001077983 */ /* 0x000ea80000100800 */
[----:B------:R0:W-:Y:S04]  /*10060*/  STL [R1+0x2f0], R0 ;  /* 0x0002f00001007387 */ /* 0x0001e80000100800 */
[----:B0-----:R-:W4:Y:S04]  /*10070*/  LDL.LU R0, [R1+0xc54] ;  /* 0x000c540001007983 */ /* 0x001f280000300800 */
[----:B------:R-:W4:Y:S01]  /*10080*/  LDL R11, [R1+0x3ac] ;  /* 0x0003ac00010b7983 */ /* 0x000f220000100800 */
[----:B------:R-:W-:-:S02]  /*10090*/  PRMT R2, RZ, 0x7610, R2 ;  /* 0x00007610ff027816 */ /* 0x000fc40000000002 */
[----:B---3--:R-:W-:Y:S01]  /*100a0*/  PRMT R15, RZ, 0x7610, R15 ;  /* 0x00007610ff0f7816 */ /* 0x008fe2000000000f */
[----:B------:R-:W3:Y:S01]  /*100b0*/  LDL R13, [R1+0x3b4] ;  /* 0x0003b400010d7983 */ /* 0x000ee20000100800 */
[----:B--2---:R-:W-:-:S05]  /*100c0*/  IMAD.X R7, R9, 0x1, R7, P1 ;  /* 0x0000000109077824 */ /* 0x004fca00008e0607 */
[----:B------:R-:W2:Y:S01]  /*100d0*/  @!P0 LDG.E.U8 R2, desc[UR6][R6.64] ;  /* 0x0000000606028981 */ /* 0x000ea2000c1e1100 */
[----:B----4-:R-:W-:-:S05]  /*100e0*/  IMAD.X R11, R9, 0x1, R11, P2 ;  /* 0x00000001090b7824 */ /* 0x010fca00010e060b */
[----:B------:R-:W4:Y:S01]  /*100f0*/  @!P0 LDG.E.U8 R15, desc[UR6][R10.64] ;  /* 0x000000060a0f8981 */ /* 0x000f22000c1e1100 */
[----:B------:R-:W-:Y:S02]  /*10100*/  IADD3 R12, P3, PT, R19, R12, RZ ;  /* 0x0000000c130c7210 */ /* 0x000fe40007f7e0ff */
[----:B------:R-:W-:-:S03]  /*10110*/  PRMT R0, RZ, 0x7610, R0 ;  /* 0x00007610ff007816 */ /* 0x000fc60000000000 */
[----:B---3--:R-:W-:-:S05]  /*10120*/  IMAD.X R13, R9, 0x1, R13, P3 ;  /* 0x00000001090d7824 */ /* 0x008fca00018e060d */
[----:B------:R-:W3:Y:S04]  /*10130*/  @!P0 LDG.E.U8 R0, desc[UR6][R12.64] ;  /* 0x000000060c008981 */ /* 0x000ee8000c1e1100 */
[----:B--2---:R0:W-:Y:S04]  /*10140*/  STL [R1+0x2e4], R2 ;  /* 0x0002e40201007387 */ /* 0x0041e80000100800 */
[----:B0-----:R-:W2:Y:S04]  /*10150*/  LDL.LU R2, [R1+0xc50] ;  /* 0x000c500001027983 */ /* 0x001ea80000300800 */
[----:B------:R-:W2:Y:S04]  /*10160*/  LDL R7, [R1+0x3c0] ;  /* 0x0003c00001077983 */ /* 0x000ea80000100800 */
[----:B----4-:R0:W-:Y:S04]  /*10170*/  STL [R1+0x2e8], R15 ;  /* 0x0002e80f01007387 */ /* 0x0101e80000100800 */
[----:B0-----:R-:W4:Y:S04]  /*10180*/  LDL.LU R15, [R1+0xc4c] ;  /* 0x000c4c00010f7983 */ /* 0x001f280000300800 */
[----:B------:R-:W4:Y:S04]  /*10190*/  LDL R11, [R1+0x3c8] ;  /* 0x0003c800010b7983 */ /* 0x000f280000100800 */
[----:B---3--:R0:W-:Y:S04]  /*101a0*/  STL [R1+0x2e0], R0 ;  /* 0x0002e00001007387 */ /* 0x0081e80000100800 */
[----:B0-----:R-:W3:Y:S04]  /*101b0*/  LDL.LU R0, [R1+0xc48] ;  /* 0x000c480001007983 */ /* 0x001ee80000300800 */
[----:B------:R-:W3:Y:S01]  /*101c0*/  LDL R13, [R1+0x3d0] ;  /* 0x0003d000010d7983 */ /* 0x000ee20000100800 */
[----:B--2---:R-:W-:-:S03]  /*101d0*/  IADD3 R6, P1, PT, R19, R7, RZ ;  /* 0x0000000713067210 */ /* 0x004fc60007f3e0ff */
[----:B------:R-:W2:Y:S01]  /*101e0*/  LDL R7, [R1+0x3bc] ;  /* 0x0003bc0001077983 */ /* 0x000ea20000100800 */
[----:B----4-:R-:W-:-:S03]  /*101f0*/  IADD3 R10, P2, PT, R19, R11, RZ ;  /* 0x0000000b130a7210 */ /* 0x010fc60007f5e0ff */
[----:B------:R-:W4:Y:S01]  /*10200*/  LDL R11, [R1+0x3c4] ;  /* 0x0003c400010b7983 */ /* 0x000f220000100800 */
[----:B------:R-:W-:Y:S02]  /*10210*/  PRMT R2, RZ, 0x7610, R2 ;  /* 0x00007610ff027816 */ /* 0x000fe40000000002 */
[----:B------:R-:W-:Y:S02]  /*10220*/  PRMT R15, RZ, 0x7610, R15 ;  /* 0x00007610ff0f7816 */ /* 0x000fe4000000000f */
[----:B---3--:R-:W-:Y:S02]  /*10230*/  IADD3 R12, P3, PT, R19, R13, RZ ;  /* 0x0000000d130c7210 */ /* 0x008fe40007f7e0ff */
[----:B------:R-:W3:Y:S01]  /*10240*/  LDL R13, [R1+0x3cc] ;  /* 0x0003cc00010d7983 */ /* 0x000ee20000100800 */
[----:B--2---:R-:W-:-:S05]  /*10250*/  IMAD.X R7, R9, 0x1, R7, P1 ;  /* 0x0000000109077824 */ /* 0x004fca00008e0607 */
[----:B------:R-:W2:Y:S01]  /*10260*/  @!P0 LDG.E.U8 R2, desc[UR6][R6.64] ;  /* 0x0000000606028981 */ /* 0x000ea2000c1e1100 */
[----:B----4-:R-:W-:-:S05]  /*10270*/  IMAD.X R11, R9, 0x1, R11, P2 ;  /* 0x00000001090b7824 */ /* 0x010fca00010e060b */
[----:B------:R-:W4:Y:S01]  /*10280*/  @!P0 LDG.E.U8 R15, desc[UR6][R10.64] ;  /* 0x000000060a0f8981 */ /* 0x000f22000c1e1100 */
[----:B------:R-:W-:Y:S01]  /*10290*/  PRMT R0, RZ, 0x7610, R0 ;  /* 0x00007610ff007816 */ /* 0x000fe20000000000 */
        /* <DEDUP_REMOVED lines=581> */
[----:B------:R-:W2:Y:S04]  /*126f0*/  LDL R7, [R1+0x648] ;  /* 0x0006480001077983 */ /* 0x000ea80000100800 */
[----:B----4-:R0:W-:Y:S04]  /*12700*/  STL [R1+0x130], R15 ;  /* 0x0001300f01007387 */ /* 0x0101e80000100800 */
[----:B0-----:R-:W4:Y:S04]  /*12710*/  LDL.LU R15, [R1+0xb20] ;  /* 0x000b2000010f7983 */ /* 0x001f280000300800 */
[----:B------:R-:W4:Y:S04]  /*12720*/  LDL R11, [R1+0x638] ;  /* 0x00063800010b7983 */ /* 0x000f280000100800 */
[----:B---3--:R0:W-:Y:S04]  /*12730*/  STL [R1+0x88], R0 ;  /* 0x0000880001007387 */ /* 0x0081e80000100800 */
[----:B0-----:R-:W3:Y:S04]  /*12740*/  LDL.LU R0, [R1+0xb1c] ;  /* 0x000b1c0001007983 */ /* 0x001ee80000300800 */
[----:B------:R-:W3:Y:S01]  /*12750*/  LDL R13, [R1+0x634] ;  /* 0x00063400010d7983 */ /* 0x000ee20000100800 */
[----:B--2---:R-:W-:-:S02]  /*12760*/  IADD3 R10, P2, PT, R19, R6, RZ ;  /* 0x00000006130a7210 */ /* 0x004fc40007f5e0ff */
[C---:B------:R-:W-:Y:S02]  /*12770*/  IADD3 R6, P3, PT, R19.reuse, R7, RZ ;  /* 0x0000000713067210 */ /* 0x040fe40007f7e0ff */
[----:B------:R-:W2:Y:S01]  /*12780*/  LDL R7, [R1+0x644] ;  /* 0x0006440001077983 */ /* 0x000ea20000100800 */
[----:B----4-:R-:W-:-:S03]  /*12790*/  IADD3 R12, P1, PT, R19, R11, RZ ;  /* 0x0000000b130c7210 */ /* 0x010fc60007f3e0ff */
[----:B------:R-:W4:Y:S01]  /*127a0*/  LDL R11, [R1+0x63c] ;  /* 0x00063c00010b7983 */ /* 0x000f220000100800 */
[----:B------:R-:W-:Y:S02]  /*127b0*/  PRMT R8, RZ, 0x7610, R8 ;  /* 0x00007610ff087816 */ /* 0x000fe40000000008 */
[----:B------:R-:W-:Y:S02]  /*127c0*/  PRMT R2, RZ, 0x7610, R2 ;  /* 0x00007610ff027816 */ /* 0x000fe40000000002 */
[----:B------:R-:W-:Y:S01]  /*127d0*/  PRMT R15, RZ, 0x7610, R15 ;  /* 0x00007610ff0f7816 */ /* 0x000fe2000000000f */
[----:B---3--:R-:W-:-:S05]  /*127e0*/  IMAD.X R13, R9, 0x1, R13, P1 ;  /* 0x00000001090d7824 */ /* 0x008fca00008e060d */
[----:B------:R-:W3:Y:S04]  /*127f0*/  @!P0 LDG.E.U8 R8, desc[UR6][R12.64] ;  /* 0x000000060c088981 */ /* 0x000ee8000c1e1100 */
[----:B------:R-:W3:Y:S01]  /*12800*/  LDL R13, [R1+0x650] ;  /* 0x00065000010d7983 */ /* 0x000ee20000100800 */
[----:B--2---:R-:W-:-:S05]  /*12810*/  IMAD.X R7, R9, 0x1, R7, P3 ;  /* 0x0000000109077824 */ /* 0x004fca00018e0607 */
[----:B------:R-:W2:Y:S01]  /*12820*/  @!P0 LDG.E.U8 R15, desc[UR6][R6.64] ;  /* 0x00000006060f8981 */ /* 0x000ea2000c1e1100 */
[----:B----4-:R-:W-:-:S05]  /*12830*/  IMAD.X R11, R9, 0x1, R11, P2 ;  /* 0x00000001090b7824 */ /* 0x010fca00010e060b */
[----:B------:R-:W4:Y:S04]  /*12840*/  @!P0 LDG.E.U8 R2, desc[UR6][R10.64] ;  /* 0x000000060a028981 */ /* 0x000f28000c1e1100 */
[----:B---3--:R-:W-:Y:S01]  /*12850*/  STL [R1+0xab4], R8 ;  /* 0x000ab40801007387 */ /* 0x008fe20000100800 */
[----:B------:R-:W-:-:S03]  /*12860*/  IADD3 R12, P1, PT, R19, R13, RZ ;  /* 0x0000000d130c7210 */ /* 0x000fc60007f3e0ff */
[----:B----4-:R0:W-:Y:S04]  /*12870*/  STL [R1+0x80], R2 ;  /* 0x0000800201007387 */ /* 0x0101e80000100800 */
[----:B0-----:R-:W3:Y:S04]  /*12880*/  LDL.LU R2, [R1+0xb18] ;  /* 0x000b180001027983 */ /* 0x001ee80000300800 */
[----:B------:R-:W4:Y:S04]  /*12890*/  LDL R11, [R1+0x658] ;  /* 0x00065800010b7983 */ /* 0x000f280000100800 */
[----:B--2---:R0:W-:Y:S04]  /*128a0*/  STL [R1+0x84], R15 ;  /* 0x0000840f01007387 */ /* 0x0041e80000100800 */
[----:B0-----:R-:W2:Y:S04]  /*128b0*/  LDL.LU R15, [R1+0xb14] ;  /* 0x000b1400010f7983 */ /* 0x001ea80000300800 */
[----:B------:R-:W2:Y:S04]  /*128c0*/  LDL R7, [R1+0x660] ;  /* 0x0006600001077983 */ /* 0x000ea80000100800 */
[----:B------:R-:W3:Y:S01]  /*128d0*/  LDL R13, [R1+0x64c] ;  /* 0x00064c00010d7983 */ /* 0x000ee20000100800 */
[----:B------:R-:W-:-:S02]  /*128e0*/  PRMT R0, RZ, 0x7610, R0 ;  /* 0x00007610ff007816 */ /* 0x000fc40000000000 */
[C---:B----4-:R-:W-:Y:S02]  /*128f0*/  IADD3 R10, P2, PT, R19.reuse, R11, RZ ;  /* 0x0000000b130a7210 */ /* 0x050fe40007f5e0ff */
[----:B------:R-:W4:Y:S01]  /*12900*/  LDL R11, [R1+0x654] ;  /* 0x00065400010b7983 */ /* 0x000f220000100800 */
[----:B--2---:R-:W-:-:S03]  /*12910*/  IADD3 R6, P3, PT, R19, R7, RZ ;  /* 0x0000000713067210 */ /* 0x004fc60007f7e0ff */
[----:B------:R-:W2:Y:S01]  /*12920*/  LDL R7, [R1+0x65c] ;  /* 0x00065c0001077983 */ /* 0x000ea20000100800 */
[----:B---3--:R-:W-:-:S05]  /*12930*/  IMAD.X R13, R9, 0x1, R13, P1 ;  /* 0x00000001090d7824 */ /* 0x008fca00008e060d */
[----:B------:R-:W3:Y:S01]  /*12940*/  @!P0 LDG.E.U8 R0, desc[UR6][R12.64] ;  /* 0x000000060c008981 */ /* 0x000ee2000c1e1100 */
[----:B------:R-:W-:Y:S02]  /*12950*/  PRMT R2, RZ, 0x7610, R2 ;  /* 0x00007610ff027816 */ /* 0x000fe40000000002 */
[----:B------:R-:W-:Y:S01]  /*12960*/  PRMT R15, RZ, 0x7610, R15 ;  /* 0x00007610ff0f7816 */ /* 0x000fe2000000000f */
[----:B----4-:R-:W-:-:S05]  /*12970*/  IMAD.X R11, R9, 0x1, R11, P2 ;  /* 0x00000001090b7824 */ /* 0x010fca00010e060b */
[----:B------:R-:W4:Y:S01]  /*12980*/  @!P0 LDG.E.U8 R2, desc[UR6][R10.64] ;  /* 0x000000060a028981 */ /* 0x000f22000c1e1100 */
[----:B--2---:R-:W-:-:S05]  /*12990*/  IMAD.X R7, R9, 0x1, R7, P3 ;  /* 0x0000000109077824 */ /* 0x004fca00018e0607 */
[----:B------:R-:W2:Y:S04]  /*129a0*/  @!P0 LDG.E.U8 R15, desc[UR6][R6.64] ;  /* 0x00000006060f8981 */ /* 0x000ea8000c1e1100 */
[----:B---3--:R0:W-:Y:S04]  /*129b0*/  STL [R1+0x78], R0 ;  /* 0x0000780001007387 */ /* 0x0081e80000100800 */
[----:B0-----:R-:W3:Y:S04]  /*129c0*/  LDL.LU R0, [R1+0xb10] ;  /* 0x000b100001007983 */ /* 0x001ee80000300800 */
[----:B------:R-:W3:Y:S04]  /*129d0*/  LDL R13, [R1+0x668] ;  /* 0x00066800010d7983 */ /* 0x000ee80000100800 */
[----:B----4-:R0:W-:Y:S04]  /*129e0*/  STL [R1+0x7c], R2 ;  /* 0x00007c0201007387 */ /* 0x0101e80000100800 */
[----:B0-----:R-:W4:Y:S04]  /*129f0*/  LDL.LU R2, [R1+0xb0c] ;  /* 0x000b0c0001027983 */ /* 0x001f280000300800 */
[----:B------:R-:W4:Y:S04]  /*12a00*/  LDL R11, [R1+0x670] ;  /* 0x00067000010b7983 */ /* 0x000f280000100800 */
[----:B--2---:R0:W-:Y:S04]  /*12a10*/  STL [R1+0x74], R15 ;  /* 0x0000740f01007387 */ /* 0x0041e80000100800 */
[----:B0-----:R-:W2:Y:S01]  /*12a20*/  LDL.LU R15, [R1+0xb08] ;  /* 0x000b0800010f7983 */ /* 0x001ea20000300800 */
[----:B---3--:R-:W-:-:S03]  /*12a30*/  IADD3 R12, P1, PT, R19, R13, RZ ;  /* 0x0000000d130c7210 */ /* 0x008fc60007f3e0ff */
[----:B------:R-:W3:Y:S01]  /*12a40*/  LDL R13, [R1+0x664] ;  /* 0x00066400010d7983 */ /* 0x000ee20000100800 */
[----:B------:R-:W-:Y:S01]  /*12a50*/  PRMT R0, RZ, 0x7610, R0 ;  /* 0x00007610ff007816 */ /* 0x000fe20000000000 */
[----:B---3--:R-:W-:-:S05]  /*12a60*/  IMAD.X R13, R9, 0x1, R13, P1 ;  /* 0x00000001090d7824 */ /* 0x008fca00008e060d */
[----:B------:R-:W3:Y:S01]  /*12a70*/  @!P0 LDG.E.U8 R0, desc[UR6][R12.64] ;  /* 0x000000060c008981 */ /* 0x000ee2000c1e1100 */
[----:B----4-:R-:W-:-:S03]  /*12a80*/  IADD3 R10, P2, PT, R19, R11, RZ ;  /* 0x0000000b130a7210 */ /* 0x010fc60007f5e0ff */
[----:B------:R-:W4:Y:S01]  /*12a90*/  LDL R11, [R1+0x66c] ;  /* 0x00066c00010b7983 */ /* 0x000f220000100800 */
[----:B------:R-:W-:Y:S02]  /*12aa0*/  IADD3 R6, P3, PT, R19, UR13, RZ ;  /* 0x0000000d13067c10 */ /* 0x000fe4000ff7e0ff */
[----:B------:R-:W-:Y:S01]  /*12ab0*/  PRMT R17, RZ, 0x7610, R17 ;  /* 0x00007610ff117816 */ /* 0x000fe20000000011 */
[----:B---3--:R0:W-:Y:S04]  /*12ac0*/  STL [R1+0x70], R0 ;  /* 0x0000700001007387 */ /* 0x0081e80000100800 */
[----:B0-----:R-:W3:Y:S01]  /*12ad0*/  LDL.LU R0, [R1+0xb04] ;  /* 0x000b040001007983 */ /* 0x001ee20000300800 */
[C---:B------:R-:W-:Y:S01]  /*12ae0*/  IADD3.X R7, PT, PT, R9.reuse, UR69, RZ, P3, !PT ;  /* 0x0000004509077c10 */ /* 0x040fe20009ffe4ff */
[----:B----4-:R-:W-:Y:S01]  /*12af0*/  IMAD.X R11, R9, 0x1, R11, P2 ;  /* 0x00000001090b7824 */ /* 0x010fe200010e060b */
[----:B------:R-:W-:-:S03]  /*12b00*/  PRMT R8, RZ, 0x7610, R8 ;  /* 0x00007610ff087816 */ /* 0x000fc60000000008 */
[----:B------:R0:W4:Y:S04]  /*12b10*/  @!P0 LDG.E.U8 R17, desc[UR6][R6.64] ;  /* 0x0000000606118981 */ /* 0x000128000c1e1100 */
[----:B------:R1:W2:Y:S01]  /*12b20*/  @!P0 LDG.E.U8 R8, desc[UR6][R10.64] ;  /* 0x000000060a088981 */ /* 0x0002a2000c1e1100 */
[----:B0-----:R-:W-:-:S04]  /*12b30*/  IADD3 R6, P1, PT, R19, UR14, RZ ;  /* 0x0000000e13067c10 */ /* 0x001fc8000ff3e0ff */
[----:B------:R-:W-:Y:S02]  /*12b40*/  IADD3.X R7, PT, PT, R9, UR68, RZ, P1, !PT ;  /* 0x0000004409077c10 */ /* 0x000fe40008ffe4ff */
[----:B---3--:R-:W-:-:S06]  /*12b50*/  PRMT R0, RZ, 0x7610, R0 ;  /* 0x00007610ff007816 */ /* 0x008fcc0000000000 */
[----:B------:R-:W3:Y:S01]  /*12b60*/  @!P0 LDG.E.U8 R0, desc[UR6][R6.64] ;  /* 0x0000000606008981 */ /* 0x000ee2000c1e1100 */
[C---:B-1----:R-:W-:Y:S02]  /*12b70*/  IADD3 R10, P2, PT, R19.reuse, UR15, RZ ;  /* 0x0000000f130a7c10 */ /* 0x042fe4000ff5e0ff */
[----:B------:R-:W-:Y:S01]  /*12b80*/  IADD3 R12, P3, PT, R19, UR8, RZ ;  /* 0x00000008130c7c10 */ /* 0x000fe2000ff7e0ff */
[----:B--2---:R-:W-:Y:S01]  /*12b90*/  STL [R1+0xab8], R8 ;  /* 0x000ab80801007387 */ /* 0x004fe20000100800 */
[----:B------:R-:W-:Y:S02]  /*12ba0*/  PRMT R2, RZ, 0x7610, R2 ;  /* 0x00007610ff027816 */ /* 0x000fe40000000002 */
[C---:B------:R-:W-:Y:S01]  /*12bb0*/  IADD3.X R11, PT, PT, R9.reuse, UR67, RZ, P2, !PT ;  /* 0x00000043090b7c10 */ /* 0x040fe200097fe4ff */
[----:B----4-:R0:W-:Y:S01]  /*12bc0*/  STL [R1+0x6c], R17 ;  /* 0x00006c1101007387 */ /* 0x0101e20000100800 */
[----:B------:R-:W-:Y:S02]  /*12bd0*/  PRMT R15, RZ, 0x7610, R15 ;  /* 0x00007610ff0f7816 */ /* 0x000fe4000000000f */
[----:B------:R-:W-:Y:S01]  /*12be0*/  IADD3.X R13, PT, PT, R9, UR66, RZ, P3, !PT ;  /* 0x00000042090d7c10 */ /* 0x000fe20009ffe4ff */
[----:B------:R1:W2:Y:S04]  /*12bf0*/  @!P0 LDG.E.U8 R2, desc[UR6][R10.64] ;  /* 0x000000060a028981 */ /* 0x0002a8000c1e1100 */
[----:B------:R4:W2:Y:S04]  /*12c00*/  @!P0 LDG.E.U8 R15, desc[UR6][R12.64] ;  /* 0x000000060c0f8981 */ /* 0x0008a8000c1e1100 */
[----:B0-----:R-:W2:Y:S04]  /*12c10*/  LDL.LU R17, [R1+0xb00] ;  /* 0x000b000001117983 */ /* 0x001ea80000300800 */
[----:B---3--:R0:W-:Y:S04]  /*12c20*/  STL [R1+0x5c], R0 ;  /* 0x00005c0001007387 */ /* 0x0081e80000100800 */
[----:B0-----:R-:W3:Y:S01]  /*12c30*/  LDL.LU R0, [R1+0xafc] ;  /* 0x000afc0001007983 */ /* 0x001ee20000300800 */
[----:B-1----:R-:W-:-:S02]  /*12c40*/  IADD3 R10, P2, PT, R19, UR16, RZ ;  /* 0x00000010130a7c10 */ /* 0x002fc4000ff5e0ff */
[----:B------:R-:W-:Y:S02]  /*12c50*/  IADD3 R6, P1, PT, R19, UR9, RZ ;  /* 0x0000000913067c10 */ /* 0x000fe4000ff3e0ff */
[----:B------:R-:W-:Y:S02]  /*12c60*/  PRMT R14, RZ, 0x7610, R14 ;  /* 0x00007610ff0e7816 */ /* 0x000fe4000000000e */
[----:B------:R-:W-:Y:S02]  /*12c70*/  IADD3.X R11, PT, PT, R9, UR64, RZ, P2, !PT ;  /* 0x00000040090b7c10 */ /* 0x000fe400097fe4ff */
[----:B----4-:R-:W-:Y:S02]  /*12c80*/  IADD3 R12, P3, PT, R19, UR18, RZ ;  /* 0x00000012130c7c10 */ /* 0x010fe4000ff7e0ff */
[----:B------:R-:W-:Y:S01]  /*12c90*/  IADD3.X R7, PT, PT, R9, UR65, RZ, P1, !PT ;  /* 0x0000004109077c10 */ /* 0x000fe20008ffe4ff */
[----:B--2---:R0:W-:Y:S01]  /*12ca0*/  STL [R1+0x60], R2 ;  /* 0x0000600201007387 */ /* 0x0041e20000100800 */
[----:B------:R-:W-:-:S02]  /*12cb0*/  PRMT R3, RZ, 0x7610, R3 ;  /* 0x00007610ff037816 */ /* 0x000fc40000000003 */
[----:B------:R-:W-:Y:S01]  /*12cc0*/  IADD3.X R13, PT, PT, R9, UR62, RZ, P3, !PT ;  /* 0x0000003e090d7c10 */ /* 0x000fe20009ffe4ff */
[----:B------:R1:W2:Y:S04]  /*12cd0*/  @!P0 LDG.E.U8 R14, desc[UR6][R10.64] ;  /* 0x000000060a0e8981 */ /* 0x0002a8000c1e1100 */
[----:B------:R-:W4:Y:S04]  /*12ce0*/  @!P0 LDG.E.U8 R3, desc[UR6][R12.64] ;  /* 0x000000060c038981 */ /* 0x000f28000c1e1100 */
[----:B0-----:R-:W2:Y:S01]  /*12cf0*/  LDL.LU R2, [R1+0xaf8] ;  /* 0x000af80001027983 */ /* 0x001ea20000300800 */
[----:B-1----:R-:W-:-:S03]  /*12d00*/  IADD3 R10, P1, PT, R19, UR20, RZ ;  /* 0x00000014130a7c10 */ /* 0x002fc6000ff3e0ff */
[----:B------:R0:W-:Y:S01]  /*12d10*/  STL [R1+0x64], R15 ;  /* 0x0000640f01007387 */ /* 0x0001e20000100800 */
[----:B------:R-:W-:-:S03]  /*12d20*/  IADD3.X R11, PT, PT, R9, UR60, RZ, P1, !PT ;  /* 0x0000003c090b7c10 */ /* 0x000fc60008ffe4ff */
[----:B0-----:R-:W2:Y:S01]  /*12d30*/  LDL.LU R15, [R1+0xaf4] ;  /* 0x000af400010f7983 */ /* 0x001ea20000300800 */
[----:B---3--:R-:W-:-:S06]  /*12d40*/  PRMT R0, RZ, 0x7610, R0 ;  /* 0x00007610ff007816 */ /* 0x008fcc0000000000 */
[----:B------:R0:W3:Y:S02]  /*12d50*/  @!P0 LDG.E.U8 R0, desc[UR6][R6.64] ;  /* 0x0000000606008981 */ /* 0x0000e4000c1e1100 */
[----:B0-----:R-:W-:-:S06]  /*12d60*/  PRMT R6, RZ, 0x7610, R6 ;  /* 0x00007610ff067816 */ /* 0x001fcc0000000006 */
[----:B------:R-:W4:Y:S01]  /*12d70*/  @!P0 LDG.E.U8 R6, desc[UR6][R10.64] ;  /* 0x000000060a068981 */ /* 0x000f22000c1e1100 */
[----:B--2---:R-:W-:-:S03]  /*12d80*/  PRMT R15, RZ, 0x7610, R15 ;  /* 0x00007610ff0f7816 */ /* 0x004fc6000000000f */
[----:B---3--:R0:W-:Y:S04]  /*12d90*/  STL [R1+0x58], R0 ;  /* 0x0000580001007387 */ /* 0x0081e80000100800 */
[----:B0-----:R-:W2:Y:S04]  /*12da0*/  LDL.LU R0, [R1+0xaf0] ;  /* 0x000af00001007983 */ /* 0x001ea80000300800 */
[----:B----4-:R-:W-:Y:S04]  /*12db0*/  STL [R1+0xabc], R3 ;  /* 0x000abc0301007387 */ /* 0x010fe80000100800 */
[----:B------:R-:W-:Y:S04]  /*12dc0*/  STL [R1+0x54], R14 ;  /* 0x0000540e01007387 */ /* 0x000fe80000100800 */
[----:B------:R-:W-:Y:S04]  /*12dd0*/  STL.S16 [R1+0x1c], R15 ;  /* 0x00001c0f01007387 */ /* 0x000fe80000100600 */
[----:B------:R-:W3:Y:S04]  /*12de0*/  LDL R11, [R1+0x688] ;  /* 0x00068800010b7983 */ /* 0x000ee80000100800 */
[----:B------:R0:W-:Y:S04]  /*12df0*/  STL [R1+0xae0], R6 ;  /* 0x000ae00601007387 */ /* 0x0001e80000100800 */
[----:B0-----:R-:W4:Y:S01]  /*12e00*/  LDL.LU R6, [R1+0x1c] ;  /* 0x00001c0001067983 */ /* 0x001f220000300800 */
[----:B------:R-:W-:-:S02]  /*12e10*/  IADD3 R12, P2, PT, R19, UR28, RZ ;  /* 0x0000001c130c7c10 */ /* 0x000fc4000ff5e0ff */
[----:B------:R-:W-:Y:S02]  /*12e20*/  IADD3 R14, P3, PT, R19, UR29, RZ ;  /* 0x0000001d130e7c10 */ /* 0x000fe4000ff7e0ff */
[C---:B------:R-:W-:Y:S02]  /*12e30*/  IADD3.X R13, PT, PT, R9.reuse, UR11, RZ, P2, !PT ;  /* 0x0000000b090d7c10 */ /* 0x040fe400097fe4ff */
[----:B------:R-:W-:Y:S02]  /*12e40*/  PRMT R2, RZ, 0x7610, R2 ;  /* 0x00007610ff027816 */ /* 0x000fe40000000002 */
[----:B------:R-:W-:-:S05]  /*12e50*/  IADD3.X R15, PT, PT, R9, UR10, RZ, P3, !PT ;  /* 0x0000000a090f7c10 */ /* 0x000fca0009ffe4ff */
[----:B------:R0:W2:Y:S04]  /*12e60*/  @!P0 LDG.E.U8 R2, desc[UR6][R14.64] ;  /* 0x000000060e028981 */ /* 0x0000a8000c1e1100 */
[----:B----4-:R-:W4:Y:S01]  /*12e70*/  @!P0 LDG.E.U8 R6, desc[UR6][R12.64] ;  /* 0x000000060c068981 */ /* 0x010f22000c1e1100 */
[C---:B---3--:R-:W-:Y:S02]  /*12e80*/  IADD3 R10, P3, PT, R19.reuse, R11, RZ ;  /* 0x0000000b130a7210 */ /* 0x048fe40007f7e0ff */
[C---:B0-----:R-:W-:Y:S01]  /*12e90*/  IADD3 R14, P1, PT, R19.reuse, UR36, RZ ;  /* 0x00000024130e7c10 */ /* 0x041fe2000ff3e0ff */
[----:B----4-:R-:W-:Y:S04]  /*12ea0*/  STL [R1+0xae4], R6 ;  /* 0x000ae40601007387 */ /* 0x010fe80000100800 */
[----:B--2---:R0:W-:Y:S04]  /*12eb0*/  STL [R1+0x3c], R2 ;  /* 0x00003c0201007387 */ /* 0x0041e80000100800 */
[----:B0-----:R-:W2:Y:S04]  /*12ec0*/  LDL.LU R2, [R1+0xaec] ;  /* 0x000aec0001027983 */ /* 0x001ea80000300800 */
[----:B------:R-:W3:Y:S01]  /*12ed0*/  LDL R11, [R1+0x684] ;  /* 0x00068400010b7983 */ /* 0x000ee20000100800 */
[----:B------:R-:W-:-:S02]  /*12ee0*/  IADD3 R12, P2, PT, R19, UR37, RZ ;  /* 0x00000025130c7c10 */ /* 0x000fc4000ff5e0ff */
[----:B------:R-:W-:Y:S02]  /*12ef0*/  PRMT R6, RZ, 0x7610, R6 ;  /* 0x00007610ff067816 */ /* 0x000fe40000000006 */
[----:B------:R-:W-:Y:S02]  /*12f00*/  PRMT R0, RZ, 0x7610, R0 ;  /* 0x00007610ff007816 */ /* 0x000fe40000000000 */
[C---:B------:R-:W-:Y:S02]  /*12f10*/  IADD3.X R13, PT, PT, R9.reuse, UR72, RZ, P2, !PT ;  /* 0x00000048090d7c10 */ /* 0x040fe400097fe4ff */
[----:B------:R-:W-:-:S03]  /*12f20*/  IADD3.X R15, PT, PT, R9, UR70, RZ, P1, !PT ;  /* 0x00000046090f7c10 */ /* 0x000fc60008ffe4ff */
[----:B------:R0:W4:Y:S01]  /*12f30*/  @!P0 LDG.E.U8 R6, desc[UR6][R12.64] ;  /* 0x000000060c068981 */ /* 0x000122000c1e1100 */
[----:B------:R-:W-:-:S03]  /*12f40*/  PRMT R8, RZ, 0x7610, R8 ;  /* 0x00007610ff087816 */ /* 0x000fc60000000008 */
[----:B------:R1:W2:Y:S01]  /*12f50*/  @!P0 LDG.E.U8 R0, desc[UR6][R14.64] ;  /* 0x000000060e008981 */ /* 0x0002a2000c1e1100 */
[----:B------:R-:W-:Y:S02]  /*12f60*/  PRMT R3, RZ, 0x7610, R3 ;  /* 0x00007610ff037816 */ /* 0x000fe40000000003 */
[----:B0-----:R-:W-:-:S04]  /*12f70*/  IADD3 R12, P2, PT, R19, UR26, RZ ;  /* 0x0000001a130c7c10 */ /* 0x001fc8000ff5e0ff */
[----:B------:R-:W-:-:S05]  /*12f80*/  IADD3.X R13, PT, PT, R9, UR54, RZ, P2, !PT ;  /* 0x00000036090d7c10 */ /* 0x000fca00097fe4ff */
[----:B------:R-:W2:Y:S01]  /*12f90*/  @!P0 LDG.E.U8 R8, desc[UR6][R12.64] ;  /* 0x000000060c088981 */ /* 0x000ea2000c1e1100 */
[----:B---3--:R-:W-:Y:S01]  /*12fa0*/  IMAD.X R11, R9, 0x1, R11, P3 ;  /* 0x00000001090b7824 */ /* 0x008fe200018e060b */
[----:B-1----:R-:W-:-:S04]  /*12fb0*/  IADD3 R14, P3, PT, R19, UR34, RZ ;  /* 0x00000022130e7c10 */ /* 0x002fc8000ff7e0ff */
[----:B------:R-:W-:-:S05]  /*12fc0*/  IADD3.X R15, PT, PT, R9, UR52, RZ, P3, !PT ;  /* 0x00000034090f7c10 */ /* 0x000fca0009ffe4ff */
[----:B------:R-:W3:Y:S01]  /*12fd0*/  @!P0 LDG.E.U8 R3, desc[UR6][R14.64] ;  /* 0x000000060e038981 */ /* 0x000ee2000c1e1100 */
[----:B------:R-:W-:Y:S02]  /*12fe0*/  PRMT R17, RZ, 0x7610, R17 ;  /* 0x00007610ff117816 */ /* 0x000fe40000000011 */
[----:B------:R-:W-:-:S04]  /*12ff0*/  PRMT R7, RZ, 0x7610, R7 ;  /* 0x00007610ff077816 */ /* 0x000fc80000000007 */
[----:B------:R0:W4:Y:S02]  /*13000*/  @!P0 LDG.E.U8 R17, desc[UR6][R10.64] ;  /* 0x000000060a118981 */ /* 0x000124000c1e1100 */
[----:B0-----:R-:W-:-:S04]  /*13010*/  IADD3 R10, P1, PT, R19, UR21, RZ ;  /* 0x00000015130a7c10 */ /* 0x001fc8000ff3e0ff */
[----:B------:R-:W-:Y:S01]  /*13020*/  IADD3.X R11, PT, PT, R9, UR59, RZ, P1, !PT ;  /* 0x0000003b090b7c10 */ /* 0x000fe20008ffe4ff */
[----:B--2---:R0:W-:Y:S01]  /*13030*/  STL [R1+0x44], R0 ;  /* 0x0000440001007387 */ /* 0x0041e20000100800 */
[----:B------:R-:W-:-:S03]  /*13040*/  IADD3 R12, P2, PT, R19, UR42, RZ ;  /* 0x0000002a130c7c10 */ /* 0x000fc6000ff5e0ff */
[----:B------:R1:W2:Y:S01]  /*13050*/  @!P0 LDG.E.U8 R7, desc[UR6][R10.64] ;  /* 0x000000060a078981 */ /* 0x0002a2000c1e1100 */
[----:B------:R-:W-:-:S03]  /*13060*/  IADD3 R14, P3, PT, R19, UR43, RZ ;  /* 0x0000002b130e7c10 */ /* 0x000fc6000ff7e0ff */
[----:B0-----:R-:W2:Y:S01]  /*13070*/  LDL.LU R0, [R1+0xae8] ;  /* 0x000ae80001007983 */ /* 0x001ea20000300800 */
[----:B-1----:R-:W-:-:S03]  /*13080*/  IADD3 R10, P1, PT, R19, UR35, RZ ;  /* 0x00000023130a7c10 */ /* 0x002fc6000ff3e0ff */
[----:B------:R0:W-:Y:S01]  /*13090*/  STL [R1+0xac0], R8 ;  /* 0x000ac00801007387 */ /* 0x0001e20000100800 */
[C---:B------:R-:W-:Y:S02]  /*130a0*/  IADD3.X R13, PT, PT, R9.reuse, UR49, RZ, P2, !PT ;  /* 0x00000031090d7c10 */ /* 0x040fe400097fe4ff */
[C---:B------:R-:W-:Y:S02]  /*130b0*/  IADD3.X R11, PT, PT, R9.reuse, UR45, RZ, P1, !PT ;  /* 0x0000002d090b7c10 */ /* 0x040fe40008ffe4ff */
[----:B------:R-:W-:Y:S02]  /*130c0*/  PRMT R16, RZ, 0x7610, R16 ;  /* 0x00007610ff107816 */ /* 0x000fe40000000010 */
[----:B0-----:R-:W-:Y:S02]  /*130d0*/  PRMT R8, RZ, 0x7610, R8 ;  /* 0x00007610ff087816 */ /* 0x001fe40000000008 */
[----:B------:R-:W-:-:S04]  /*130e0*/  IADD3.X R15, PT, PT, R9, UR71, RZ, P3, !PT ;  /* 0x00000047090f7c10 */ /* 0x000fc80009ffe4ff */
[----:B------:R-:W2:Y:S04]  /*130f0*/  @!P0 LDG.E.U8 R8, desc[UR6][R10.64] ;  /* 0x000000060a088981 */ /* 0x000ea8000c1e1100 */
[----:B------:R0:W4:Y:S04]  /*13100*/  @!P0 LDG.E.U8 R16, desc[UR6][R14.64] ;  /* 0x000000060e108981 */ /* 0x000128000c1e1100 */
[----:B---3--:R1:W-:Y:S02]  /*13110*/  STL [R1+0xac4], R3 ;  /* 0x000ac40301007387 */ /* 0x0083e40000100800 */
[----:B-1----:R-:W-:-:S06]  /*13120*/  PRMT R3, RZ, 0x7610, R3 ;  /* 0x00007610ff037816 */ /* 0x002fcc0000000003 */
[----:B------:R1:W3:Y:S01]  /*13130*/  @!P0 LDG.E.U8 R3, desc[UR6][R12.64] ;  /* 0x000000060c038981 */ /* 0x0002e2000c1e1100 */
[C---:B0-----:R-:W-:Y:S02]  /*13140*/  IADD3 R14, P2, PT, R19.reuse, UR19, RZ ;  /* 0x00000013130e7c10 */ /* 0x041fe4000ff5e0ff */
[----:B------:R-:W-:Y:S02]  /*13150*/  PRMT R5, RZ, 0x7610, R5 ;  /* 0x00007610ff057816 */ /* 0x000fe40000000005 */
[----:B------:R-:W-:Y:S02]  /*13160*/  PRMT R4, RZ, 0x7610, R4 ;  /* 0x00007610ff047816 */ /* 0x000fe40000000004 */
[----:B-1----:R-:W-:Y:S02]  /*13170*/  IADD3 R12, P3, PT, R19, UR27, RZ ;  /* 0x0000001b130c7c10 */ /* 0x002fe4000ff7e0ff */
[----:B------:R-:W-:Y:S02]  /*13180*/  PRMT R11, RZ, 0x7610, R11 ;  /* 0x00007610ff0b7816 */ /* 0x000fe4000000000b */
[----:B------:R-:W-:-:S02]  /*13190*/  IADD3.X R13, PT, PT, R9, UR53, RZ, P3, !PT ;  /* 0x00000035090d7c10 */ /* 0x000fc40009ffe4ff */
[----:B------:R-:W-:-:S03]  /*131a0*/  IADD3.X R15, PT, PT, R9, UR61, RZ, P2, !PT ;  /* 0x0000003d090f7c10 */ /* 0x000fc600097fe4ff */
[----:B------:R0:W4:Y:S04]  /*131b0*/  @!P0 LDG.E.U8 R5, desc[UR6][R12.64] ;  /* 0x000000060c058981 */ /* 0x000128000c1e1100 */
[----:B------:R1:W4:Y:S04]  /*131c0*/  @!P0 LDG.E.U8 R4, desc[UR6][R14.64] ;  /* 0x000000060e048981 */ /* 0x000328000c1e1100 */
[----:B--2---:R-:W-:Y:S04]  /*131d0*/  STL [R1+0xac8], R8 ;  /* 0x000ac80801007387 */ /* 0x004fe80000100800 */
[----:B---3--:R-:W-:Y:S04]  /*131e0*/  STL [R1+0xacc], R3 ;  /* 0x000acc0301007387 */ /* 0x008fe80000100800 */
[----:B----4-:R-:W-:Y:S04]  /*131f0*/  STL [R1+0x50], R17 ;  /* 0x0000501101007387 */ /* 0x010fe80000100800 */
[----:B------:R2:W-:Y:S02]  /*13200*/  STL [R1+0x34], R16 ;  /* 0x0000341001007387 */ /* 0x0005e40000100800 */
[----:B--2---:R-:W-:-:S04]  /*13210*/  IADD3 R16, P1, PT, R19, UR17, RZ ;  /* 0x0000001113107c10 */ /* 0x004fc8000ff3e0ff */
[----:B------:R-:W-:-:S05]  /*13220*/  IADD3.X R17, PT, PT, R9, UR63, RZ, P1, !PT ;  /* 0x0000003f09117c10 */ /* 0x000fca0008ffe4ff */
[----:B------:R2:W3:Y:S01]  /*13230*/  @!P0 LDG.E.U8 R11, desc[UR6][R16.64] ;  /* 0x00000006100b8981 */ /* 0x0004e2000c1e1100 */
[C---:B0-----:R-:W-:Y:S02]  /*13240*/  IADD3 R12, P1, PT, R19.reuse, UR25, RZ ;  /* 0x00000019130c7c10 */ /* 0x041fe4000ff3e0ff */
[----:B-1----:R-:W-:Y:S01]  /*13250*/  IADD3 R14, P2, PT, R19, UR33, RZ ;  /* 0x00000021130e7c10 */ /* 0x002fe2000ff5e0ff */
[----:B------:R-:W-:Y:S01]  /*13260*/  STL [R1+0x18], R5 ;  /* 0x0000180501007387 */ /* 0x000fe20000100800 */
[----:B------:R-:W-:Y:S02]  /*13270*/  PRMT R8, RZ, 0x7610, R8 ;  /* 0x00007610ff087816 */ /* 0x000fe40000000008 */
[----:B------:R-:W-:Y:S01]  /*13280*/  IADD3.X R13, PT, PT, R9, UR55, RZ, P1, !PT ;  /* 0x00000037090d7c10 */ /* 0x000fe20008ffe4ff */
[----:B------:R-:W-:Y:S01]  /*13290*/  STL [R1+0xad0], R4 ;  /* 0x000ad00401007387 */ /* 0x000fe20000100800 */
[----:B--2---:R-:W-:Y:S02]  /*132a0*/  IADD3 R16, P3, PT, R19, UR41, RZ ;  /* 0x0000002913107c10 */ /* 0x004fe4000ff7e0ff */
[----:B------:R-:W-:Y:S01]  /*132b0*/  IADD3.X R15, PT, PT, R9, UR44, RZ, P2, !PT ;  /* 0x0000002c090f7c10 */ /* 0x000fe200097fe4ff */
[----:B------:R0:W2:Y:S01]  /*132c0*/  @!P0 LDG.E.U8 R8, desc[UR6][R12.64] ;  /* 0x000000060c088981 */ /* 0x0000a2000c1e1100 */
[----:B------:R-:W-:-:S02]  /*132d0*/  PRMT R3, RZ, 0x7610, R3 ;  /* 0x00007610ff037816 */ /* 0x000fc40000000003 */
[----:B------:R-:W-:Y:S02]  /*132e0*/  IADD3.X R17, PT, PT, R9, UR47, RZ, P3, !PT ;  /* 0x0000002f09117c10 */ /* 0x000fe40009ffe4ff */
[----:B------:R-:W-:-:S03]  /*132f0*/  PRMT R2, RZ, 0x7610, R2 ;  /* 0x00007610ff027816 */ /* 0x000fc60000000002 */
[----:B------:R1:W4:Y:S01]  /*13300*/  @!P0 LDG.E.U8 R3, desc[UR6][R16.64] ;  /* 0x0000000610038981 */ /* 0x000322000c1e1100 */
[----:B0-----:R-:W-:Y:S02]  /*13310*/  IADD3 R12, P3, PT, R19, UR40, RZ ;  /* 0x00000028130c7c10 */ /* 0x001fe4000ff7e0ff */
[----:B------:R-:W-:Y:S02]  /*13320*/  PRMT R0, RZ, 0x7610, R0 ;  /* 0x00007610ff007816 */ /* 0x000fe40000000000 */
[----:B------:R-:W-:Y:S02]  /*13330*/  IADD3.X R13, PT, PT, R9, UR76, RZ, P3, !PT ;  /* 0x0000004c090d7c10 */ /* 0x000fe40009ffe4ff */
[----:B-1----:R-:W-:-:S03]  /*13340*/  IADD3 R16, P1, PT, R19, UR24, RZ ;  /* 0x0000001813107c10 */ /* 0x002fc6000ff3e0ff */
[----:B------:R0:W2:Y:S01]  /*13350*/  @!P0 LDG.E.U8 R2, desc[UR6][R12.64] ;  /* 0x000000060c028981 */ /* 0x0000a2000c1e1100 */
[----:B------:R-:W-:Y:S02]  /*13360*/  PRMT R29, RZ, 0x7610, R29 ;  /* 0x00007610ff1d7816 */ /* 0x000fe4000000001d */
[----:B------:R-:W-:Y:S02]  /*13370*/  IADD3.X R17, PT, PT, R9, UR56, RZ, P1, !PT ;  /* 0x0000003809117c10 */ /* 0x000fe40008ffe4ff */
[----:B------:R-:W-:-:S03]  /*13380*/  PRMT R24, RZ, 0x7610, R24 ;  /* 0x00007610ff187816 */ /* 0x000fc60000000018 */
[----:B------:R1:W2:Y:S01]  /*13390*/  @!P0 LDG.E.U8 R29, desc[UR6][R16.64] ;  /* 0x00000006101d8981 */ /* 0x0002a2000c1e1100 */
[----:B0-----:R-:W-:Y:S02]  /*133a0*/  IADD3 R12, P1, PT, R19, UR22, RZ ;  /* 0x00000016130c7c10 */ /* 0x001fe4000ff3e0ff */
[----:B------:R-:W-:Y:S02]  /*133b0*/  PRMT R25, RZ, 0x7610, R25 ;  /* 0x00007610ff197816 */ /* 0x000fe40000000019 */
[----:B------:R-:W-:Y:S02]  /*133c0*/  IADD3.X R13, PT, PT, R9, UR58, RZ, P1, !PT ;  /* 0x0000003a090d7c10 */ /* 0x000fe40008ffe4ff */
[----:B-1----:R-:W-:-:S03]  /*133d0*/  IADD3 R16, P3, PT, R19, UR30, RZ ;  /* 0x0000001e13107c10 */ /* 0x002fc6000ff7e0ff */
[----:B------:R-:W2:Y:S01]  /*133e0*/  @!P0 LDG.E.U8 R24, desc[UR6][R12.64] ;  /* 0x000000060c188981 */ /* 0x000ea2000c1e1100 */
[----:B------:R-:W-:Y:S02]  /*133f0*/  PRMT R26, RZ, 0x7610, R26 ;  /* 0x00007610ff1a7816 */ /* 0x000fe4000000001a */
[----:B------:R-:W-:-:S05]  /*13400*/  IADD3.X R17, PT, PT, R9, UR4, RZ, P3, !PT ;  /* 0x0000000409117c10 */ /* 0x000fca0009ffe4ff */
[----:B------:R-:W2:Y:S04]  /*13410*/  @!P0 LDG.E.U8 R26, desc[UR6][R16.64] ;  /* 0x00000006101a8981 */ /* 0x000ea8000c1e1100 */
[----:B---3--:R0:W-:Y:S02]  /*13420*/  STL [R1+0xaac], R11 ;  /* 0x000aac0b01007387 */ /* 0x0081e40000100800 */
[----:B0-----:R-:W-:-:S06]  /*13430*/  PRMT R11, RZ, 0x7610, R11 ;  /* 0x00007610ff0b7816 */ /* 0x001fcc000000000b */
[----:B------:R0:W3:Y:S02]  /*13440*/  @!P0 LDG.E.U8 R11, desc[UR6][R14.64] ;  /* 0x000000060e0b8981 */ /* 0x0000e4000c1e1100 */
[----:B0-----:R-:W-:-:S04]  /*13450*/  IADD3 R14, P2, PT, R19, UR32, RZ ;  /* 0x00000020130e7c10 */ /* 0x001fc8000ff5e0ff */
[----:B------:R-:W-:-:S05]  /*13460*/  IADD3.X R15, PT, PT, R9, UR51, RZ, P2, !PT ;  /* 0x00000033090f7c10 */ /* 0x000fca00097fe4ff */
[----:B------:R0:W4:Y:S02]  /*13470*/  @!P0 LDG.E.U8 R0, desc[UR6][R14.64] ;  /* 0x000000060e008981 */ /* 0x000124000c1e1100 */
[----:B0-----:R-:W-:-:S04]  /*13480*/  IADD3 R14, P2, PT, R19, UR23, RZ ;  /* 0x00000017130e7c10 */ /* 0x001fc8000ff5e0ff */
[----:B------:R-:W-:-:S05]  /*13490*/  IADD3.X R15, PT, PT, R9, UR57, RZ, P2, !PT ;  /* 0x00000039090f7c10 */ /* 0x000fca00097fe4ff */
[----:B------:R-:W4:Y:S01]  /*134a0*/  @!P0 LDG.E.U8 R25, desc[UR6][R14.64] ;  /* 0x000000060e198981 */ /* 0x000f22000c1e1100 */
[----:B------:R-:W-:Y:S02]  /*134b0*/  IADD3 R16, P1, PT, R19, UR31, RZ ;  /* 0x0000001f13107c10 */ /* 0x000fe4000ff3e0ff */
[----:B------:R-:W-:Y:S02]  /*134c0*/  PRMT R10, RZ, 0x7610, R10 ;  /* 0x00007610ff0a7816 */ /* 0x000fe4000000000a */
[----:B------:R-:W-:-:S05]  /*134d0*/  IADD3.X R17, PT, PT, R9, UR46, RZ, P1, !PT ;  /* 0x0000002e09117c10 */ /* 0x000fca0008ffe4ff */
[----:B------:R-:W4:Y:S04]  /*134e0*/  @!P0 LDG.E.U8 R10, desc[UR6][R16.64] ;  /* 0x00000006100a8981 */ /* 0x000f28000c1e1100 */
[----:B---3--:R0:W-:Y:S04]  /*134f0*/  STL [R1+0xab0], R11 ;  /* 0x000ab00b01007387 */ /* 0x0081e80000100800 */
[----:B0-----:R-:W3:Y:S04]  /*13500*/  LDL R11, [R1+0x410] ;  /* 0x00041000010b7983 */ /* 0x001ee80000100800 */
[----:B--2---:R0:W-:Y:S04]  /*13510*/  STL [R1+0x8], R8 ;  /* 0x0000080801007387 */ /* 0x0041e80000100800 */
[----:B------:R-:W2:Y:S04]  /*13520*/  LDL R4, [R1+0x398] ;  /* 0x0003980001047983 */ /* 0x000ea80000100800 */
[----:B0-----:R-:W2:Y:S04]  /*13530*/  LDL R8, [R1+0x3d8] ;  /* 0x0003d80001087983 */ /* 0x001ea80000100800 */
[----:B----4-:R0:W-:Y:S04]  /*13540*/  STL [R1+0x10], R3 ;  /* 0x0000100301007387 */ /* 0x0101e80000100800 */
[----:B0-----:R-:W4:Y:S04]  /*13550*/  LDL R3, [R1+0x40c] ;  /* 0x00040c0001037983 */ /* 0x001f280000100800 */
[----:B------:R0:W-:Y:S04]  /*13560*/  STL [R1+0x4], R2 ;  /* 0x0000040201007387 */ /* 0x0001e80000100800 */
[----:B0-----:R-:W2:Y:S04]  /*13570*/  LDL R2, [R1+0x3d4] ;  /* 0x0003d40001027983 */ /* 0x001ea80000100800 */
[----:B------:R0:W-:Y:S04]  /*13580*/  STL [R1], R0 ;  /* 0x0000000001007387 */ /* 0x0001e80000100800 */
[----:B0-----:R-:W2:Y:S04]  /*13590*/  LDL R0, [R1+0x394] ;  /* 0x0003940001007983 */ /* 0x001ea80000100800 */
[----:B------:R0:W-:Y:S04]  /*135a0*/  STL [R1+0xad4], R29 ;  /* 0x000ad41d01007387 */ /* 0x0001e80000100800 */
[----:B0-----:R-:W2:Y:S04]  /*135b0*/  LDL R29, [R1+0x554] ;  /* 0x00055400011d7983 */ /* 0x001ea80000100800 */
[----:B------:R0:W-:Y:S04]  /*135c0*/  STL [R1+0xa88], R24 ;  /* 0x000a881801007387 */ /* 0x0001e80000100800 */
[----:B0-----:R-:W2:Y:S04]  /*135d0*/  LDL R24, [R1+0x594] ;  /* 0x0005940001187983 */ /* 0x001ea80000100800 */
[----:B------:R0:W-:Y:S04]  /*135e0*/  STL [R1+0xa8c], R25 ;  /* 0x000a8c1901007387 */ /* 0x0001e80000100800 */
[----:B0-----:R-:W2:Y:S04]  /*135f0*/  LDL R25, [R1+0x5d4] ;  /* 0x0005d40001197983 */ /* 0x001ea80000100800 */
[----:B------:R0:W-:Y:S04]  /*13600*/  STL [R1+0xa90], R26 ;  /* 0x000a901a01007387 */ /* 0x0001e80000100800 */
[----:B------:R-:W2:Y:S04]  /*13610*/  LDL R16, [R1+0x5d8] ;  /* 0x0005d80001107983 */ /* 0x000ea80000100800 */
[----:B------:R-:W3:Y:S04]  /*13620*/  LDL R17, [R1+0x598] ;  /* 0x0005980001117983 */ /* 0x000ee80000100800 */
[----:B0-----:R-:W4:Y:S01]  /*13630*/  LDL R26, [R1+0x558] ;  /* 0x00055800011a7983 */ /* 0x001f220000100800 */
[----:B------:R-:W-:-:S02]  /*13640*/  IADD3 R12, P2, PT, R19, UR38, RZ ;  /* 0x00000026130c7c10 */ /* 0x000fc4000ff5e0ff */
[----:B------:R-:W-:Y:S02]  /*13650*/  IADD3 R14, P3, PT, R19, UR39, RZ ;  /* 0x00000027130e7c10 */ /* 0x000fe4000ff7e0ff */
[----:B------:R-:W-:Y:S02]  /*13660*/  PRMT R18, RZ, 0x7610, R18 ;  /* 0x00007610ff127816 */ /* 0x000fe40000000012 */
[----:B------:R-:W-:Y:S02]  /*13670*/  PRMT R20, RZ, 0x7610, R20 ;  /* 0x00007610ff147816 */ /* 0x000fe40000000014 */
[C---:B------:R-:W-:Y:S02]  /*13680*/  IADD3.X R13, PT, PT, R9.reuse, UR74, RZ, P2, !PT ;  /* 0x0000004a090d7c10 */ /* 0x040fe400097fe4ff */
[----:B------:R-:W-:-:S03]  /*13690*/  IADD3.X R15, PT, PT, R9, UR75, RZ, P3, !PT ;  /* 0x0000004b090f7c10 */ /* 0x000fc60009ffe4ff */
[----:B------:R2:W4:Y:S04]  /*136a0*/  @!P0 LDG.E.U8 R18, desc[UR6][R12.64] ;  /* 0x000000060c128981 */ /* 0x000528000c1e1100 */
[----:B------:R3:W4:Y:S01]  /*136b0*/  @!P0 LDG.E.U8 R20, desc[UR6][R14.64] ;  /* 0x000000060e148981 */ /* 0x000722000c1e1100 */
[----:B------:R-:W-:Y:S02]  /*136c0*/  PRMT R23, RZ, 0x7610, R23 ;  /* 0x00007610ff177816 */ /* 0x000fe40000000017 */
[----:B------:R-:W-:Y:S02]  /*136d0*/  PRMT R22, RZ, 0x7610, R22 ;  /* 0x00007610ff167816 */ /* 0x000fe40000000016 */
[----:B------:R-:W-:Y:S02]  /*136e0*/  PRMT R21, RZ, 0x7610, R21 ;  /* 0x00007610ff157816 */ /* 0x000fe40000000015 */
[----:B------:R-:W-:-:S02]  /*136f0*/  PRMT R28, RZ, 0x7610, R28 ;  /* 0x00007610ff1c7816 */ /* 0x000fc4000000001c */
[----:B------:R-:W-:Y:S02]  /*13700*/  PRMT R27, RZ, 0x7610, R27 ;  /* 0x00007610ff1b7816 */ /* 0x000fe4000000001b */
[C---:B--2---:R-:W-:Y:S02]  /*13710*/  IADD3 R12, P3, PT, R19.reuse, R16, RZ ;  /* 0x00000010130c7210 */ /* 0x044fe40007f7e0ff */
[----:B---3--:R-:W-:-:S03]  /*13720*/  IADD3 R14, P2, PT, R19, R17, RZ ;  /* 0x00000011130e7210 */ /* 0x008fc60007f5e0ff */
[----:B------:R-:W-:Y:S01]  /*13730*/  IMAD.X R13, R9, 0x1, R25, P3 ;  /* 0x00000001090d7824 */ /* 0x000fe200018e0619 */
[----:B----4-:R-:W-:Y:S01]  /*13740*/  IADD3 R16, P1, PT, R19, R26, RZ ;  /* 0x0000001a13107210 */ /* 0x010fe20007f3e0ff */
[----:B------:R-:W-:-:S03]  /*13750*/  IMAD.X R15, R9, 0x1, R24, P2 ;  /* 0x00000001090f7824 */ /* 0x000fc600010e0618 */
[----:B------:R0:W2:Y:S01]  /*13760*/  @!P0 LDG.E.U8 R23, desc[UR6][R12.64] ;  /* 0x000000060c178981 */ /* 0x0000a2000c1e1100 */
[----:B------:R-:W-:-:S03]  /*13770*/  IMAD.X R17, R9, 0x1, R29, P1 ;  /* 0x0000000109117824 */ /* 0x000fc600008e061d */
[----:B------:R1:W3:Y:S04]  /*13780*/  @!P0 LDG.E.U8 R22, desc[UR6][R14.64] ;  /* 0x000000060e168981 */ /* 0x0002e8000c1e1100 */
[----:B------:R4:W3:Y:S01]  /*13790*/  @!P0 LDG.E.U8 R21, desc[UR6][R16.64] ;  /* 0x0000000610158981 */ /* 0x0008e2000c1e1100 */
[C---:B0-----:R-:W-:Y:S02]  /*137a0*/  IADD3 R12, P3, PT, R19.reuse, R11, RZ ;  /* 0x0000000b130c7210 */ /* 0x041fe40007f7e0ff */
[----:B-1----:R-:W-:-:S03]  /*137b0*/  IADD3 R14, P2, PT, R19, R8, RZ ;  /* 0x00000008130e7210 */ /* 0x002fc60007f5e0ff */
[----:B------:R-:W-:Y:S01]  /*137c0*/  IMAD.X R13, R9, 0x1, R3, P3 ;  /* 0x00000001090d7824 */ /* 0x000fe200018e0603 */
[----:B----4-:R-:W-:Y:S02]  /*137d0*/  IADD3 R16, P1, PT, R19, R4, RZ ;  /* 0x0000000413107210 */ /* 0x010fe40007f3e0ff */
[----:B------:R-:W-:Y:S01]  /*137e0*/  PRMT R19, RZ, 0x7610, R19 ;  /* 0x00007610ff137816 */ /* 0x000fe20000000013 */
[C---:B------:R-:W-:Y:S02]  /*137f0*/  IMAD.X R15, R9.reuse, 0x1, R2, P2 ;  /* 0x00000001090f7824 */ /* 0x040fe400010e0602 */
[----:B------:R-:W-:-:S03]  /*13800*/  IMAD.X R17, R9, 0x1, R0, P1 ;  /* 0x0000000109117824 */ /* 0x000fc600008e0600 */
[----:B------:R0:W4:Y:S04]  /*13810*/  @!P0 LDG.E.U8 R19, desc[UR6][R12.64] ;  /* 0x000000060c138981 */ /* 0x000128000c1e1100 */
[----:B------:R1:W4:Y:S04]  /*13820*/  @!P0 LDG.E.U8 R28, desc[UR6][R14.64] ;  /* 0x000000060e1c8981 */ /* 0x000328000c1e1100 */
[----:B------:R1:W4:Y:S01]  /*13830*/  @!P0 LDG.E.U8 R27, desc[UR6][R16.64] ;  /* 0x00000006101b8981 */ /* 0x000322000c1e1100 */
[----:B------:R-:W1:Y:S01]  /*13840*/  S2R R2, SR_TID.X ;  /* 0x0000000000027919 */ /* 0x000e620000002100 */
[----:B0-----:R-:W0:Y:S01]  /*13850*/  S2R R12, SR_CgaCtaId ;  /* 0x00000000000c7919 */ /* 0x001e220000008800 */
[----:B------:R-:W0:Y:S01]  /*13860*/  S2R R0, SR_TID.X ;  /* 0x0000000000007919 */ /* 0x000e220000002100 */
[----:B-1----:R-:W-:Y:S01]  /*13870*/  MOV R14, 0x400 ;  /* 0x00000400000e7802 */ /* 0x002fe20000000f00 */
[----:B------:R-:W-:-:S02]  /*13880*/  IMAD.SHL.U32 R9, R2, 0x40, RZ ;  /* 0x0000004002097824 */ /* 0x000fc400078e00ff */
[----:B------:R-:W-:Y:S01]  /*13890*/  IMAD.SHL.U32 R13, R2, 0x8, RZ ;  /* 0x00000008020d7824 */ /* 0x000fe200078e00ff */
[----:B0-----:R-:W-:Y:S02]  /*138a0*/  LEA R12, R12, R14, 0x18 ;  /* 0x0000000e0c0c7211 */ /* 0x001fe400078ec0ff */
[----:B------:R-:W-:Y:S02]  /*138b0*/  LOP3.LUT R9, R9, 0x1c0, RZ, 0xc0, !PT ;  /* 0x000001c009097812 */ /* 0x000fe400078ec0ff */
[C---:B------:R-:W-:Y:S02]  /*138c0*/  LOP3.LUT R14, R2.reuse, 0x3, RZ, 0xc0, !PT ;  /* 0x00000003020e7812 */ /* 0x040fe400078ec0ff */
[----:B------:R-:W-:Y:S02]  /*138d0*/  LOP3.LUT R9, R9, 0x30, R13, 0xf8, !PT ;  /* 0x0000003009097812 */ /* 0x000fe400078ef80d */
[----:B------:R-:W-:Y:S01]  /*138e0*/  SHF.R.U32.HI R15, RZ, 0x2, R2 ;  /* 0x00000002ff0f7819 */ /* 0x000fe20000011602 */
[----:B------:R-:W-:Y:S01]  /*138f0*/  IMAD.SHL.U32 R16, R2, 0x2, RZ ;  /* 0x0000000202107824 */ /* 0x000fe200078e00ff */
[----:B------:R-:W-:Y:S01]  /*13900*/  LOP3.LUT R13, R0, 0x20, RZ, 0xc0, !PT ;  /* 0x00000020000d7812 */ /* 0x000fe200078ec0ff */
[----:B------:R-:W-:Y:S01]  /*13910*/  IMAD R14, R14, 0x88, RZ ;  /* 0x000000880e0e7824 */ /* 0x000fe200078e02ff */
[----:B------:R-:W-:-:S03]  /*13920*/  SGXT.U32 R15, R15, 0x3 ;  /* 0x000000030f0f781a */ /* 0x000fc60000000000 */
[----:B------:R-:W-:Y:S01]  /*13930*/  IMAD R12, R13, 0x10, R12 ;  /* 0x000000100d0c7824 */ /* 0x000fe200078e020c */
[----:B------:R-:W-:Y:S02]  /*13940*/  LOP3.LUT R13, R9, 0x30, R16, 0x78, !PT ;  /* 0x00000030090d7812 */ /* 0x000fe400078e7810 */
[----:B------:R-:W-:-:S05]  /*13950*/  LOP3.LUT R9, R14, R15, RZ, 0xfc, !PT ;  /* 0x0000000f0e097212 */ /* 0x000fca00078efcff */
[----:B------:R-:W0:Y:S04]  /*13960*/  LDS.U8 R3, [R9+UR48+0x40] ;  /* 0x0000403009037984 */ /* 0x000e280008000000 */
[----:B------:R-:W1:Y:S04]  /*13970*/  LDS.U8 R0, [R9+UR48+0x60] ;  /* 0x0000603009007984 */ /* 0x000e680008000000 */
[----:B------:R-:W-:Y:S01]  /*13980*/  STL [R1+0xa94], R10 ;  /* 0x000a940a01007387 */ /* 0x000fe20000100800 */
[----:B------:R-:W-:-:S03]  /*13990*/  IMAD.IADD R16, R13, 0x1, R12 ;  /* 0x000000010d107824 */ /* 0x000fc600078e020c */
[----:B------:R-:W-:Y:S04]  /*139a0*/  STL [R1+0xa98], R20 ;  /* 0x000a981401007387 */ /* 0x000fe80000100800 */
[----:B------:R-:W-:Y:S04]  /*139b0*/  STL [R1+0xa9c], R18 ;  /* 0x000a9c1201007387 */ /* 0x000fe80000100800 */
[----:B------:R-:W0:Y:S01]  /*139c0*/  LDS.U8 R2, [R9+UR48+0x200] ;  /* 0x0002003009027984 */ /* 0x000e220008000000 */
[C---:B------:R-:W-:Y:S01]  /*139d0*/  LOP3.LUT R12, R9.reuse, 0x8, RZ, 0x3c, !PT ;  /* 0x00000008090c7812 */ /* 0x040fe200078e3cff */
[----:B------:R-:W0:Y:S02]  /*139e0*/  S2R R5, SR_TID.X ;  /* 0x0000000000057919 */ /* 0x000e240000002100 */
[----:B------:R-:W-:Y:S04]  /*139f0*/  LDS.U8 R17, [R9+UR48] ;  /* 0x0000003009117984 */ /* 0x000fe80008000000 */
[----:B------:R-:W-:Y:S04]  /*13a00*/  LDS.U8 R15, [R9+UR48+0x20] ;  /* 0x00002030090f7984 */ /* 0x000fe80008000000 */
[----:B--2---:R-:W-:Y:S04]  /*13a10*/  STL [R1+0xa80], R23 ;  /* 0x000a801701007387 */ /* 0x004fe80000100800 */
[----:B---3--:R-:W-:Y:S04]  /*13a20*/  STL [R1+0xa84], R22 ;  /* 0x000a841601007387 */ /* 0x008fe80000100800 */
[----:B------:R-:W-:Y:S04]  /*13a30*/  STL [R1+0xaa0], R21 ;  /* 0x000aa01501007387 */ /* 0x000fe80000100800 */
[----:B----4-:R-:W-:Y:S04]  /*13a40*/  STL [R1+0xaa4], R19 ;  /* 0x000aa41301007387 */ /* 0x010fe80000100800 */
[----:B------:R-:W-:Y:S04]  /*13a50*/  STL [R1+0xaa8], R28 ;  /* 0x000aa81c01007387 */ /* 0x000fe80000100800 */
[----:B------:R-:W-:Y:S04]  /*13a60*/  STL [R1+0xad8], R27 ;  /* 0x000ad81b01007387 */ /* 0x000fe80000100800 */
[----:B------:R-:W-:Y:S04]  /*13a70*/  STL [R1+0xadc], R16 ;  /* 0x000adc1001007387 */ /* 0x000fe80000100800 */
[----:B0-----:R-:W-:Y:S04]  /*13a80*/  STL [R1+0x2f8], R3 ;  /* 0x0002f80301007387 */ /* 0x001fe80000100800 */
[----:B------:R-:W0:Y:S04]  /*13a90*/  LDS.U8 R3, [R9+UR48+0x220] ;  /* 0x0002203009037984 */ /* 0x000e280008000000 */
[----:B-1----:R-:W-:Y:S04]  /*13aa0*/  STL [R1+0x2f4], R0 ;  /* 0x0002f40001007387 */ /* 0x002fe80000100800 */
[----:B------:R-:W1:Y:S04]  /*13ab0*/  LDS.U8 R0, [R9+UR48+0x240] ;  /* 0x0002403009007984 */ /* 0x000e680008000000 */
[----:B------:R-:W-:Y:S04]  /*13ac0*/  STL [R1+0x28], R2 ;  /* 0x0000280201007387 */ /* 0x000fe80000100800 */
[----:B------:R-:W2:Y:S04]  /*13ad0*/  LDS.U8 R2, [R9+UR48+0x260] ;  /* 0x0002603009027984 */ /* 0x000ea80008000000 */
[----:B0-----:R-:W-:Y:S04]  /*13ae0*/  STL [R1+0x24], R3 ;  /* 0x0000240301007387 */ /* 0x001fe80000100800 */
[----:B------:R-:W0:Y:S04]  /*13af0*/  LDS.U8 R3, [R9+UR48+0x400] ;  /* 0x0004003009037984 */ /* 0x000e280008000000 */
[----:B-1----:R-:W-:Y:S04]  /*13b00*/  STL [R1+0x308], R0 ;  /* 0x0003080001007387 */ /* 0x002fe80000100800 */
[----:B------:R-:W1:Y:S04]  /*13b10*/  LDS.U8 R0, [R9+UR48+0x420] ;  /* 0x0004203009007984 */ /* 0x000e680008000000 */
[----:B--2---:R-:W-:Y:S04]  /*13b20*/  STL [R1+0x304], R2 ;  /* 0x0003040201007387 */ /* 0x004fe80000100800 */
        /* <DEDUP_REMOVED lines=12> */
[----:B------:R-:W2:Y:S04]  /*13bf0*/  LDS.U8 R2, [R12+UR48] ;  /* 0x000000300c027984 */ /* 0x000ea80008000000 */
[----:B0-----:R-:W-:Y:S04]  /*13c00*/  STL [R1+0x38c], R3 ;  /* 0x00038c0301007387 */ /* 0x001fe80000100800 */
[----:B------:R-:W-:Y:S04]  /*13c10*/  LDS.U8 R3, [R12+UR48+0x60] ;  /* 0x000060300c037984 */ /* 0x000fe80008000000 */
[----:B-1----:R-:W-:Y:S04]  /*13c20*/  STL [R1+0x374], R0 ;  /* 0x0003740001007387 */ /* 0x002fe80000100800 */
[----:B------:R-:W0:Y:S04]  /*13c30*/  LDS.U8 R0, [R12+UR48+0x40] ;  /* 0x000040300c007984 */ /* 0x000e280008000000 */
[----:B--2---:R-:W-:Y:S04]  /*13c40*/  STL [R1+0x20], R2 ;  /* 0x0000200201007387 */ /* 0x004fe80000100800 */
[----:B------:R-:W1:Y:S04]  /*13c50*/  LDS.U8 R2, [R12+UR48+0x200] ;  /* 0x000200300c027984 */ /* 0x000e680008000000 */
[----:B0-----:R-:W-:Y:S04]  /*13c60*/  STL [R1+0x300], R0 ;  /* 0x0003000001007387 */ /* 0x001fe80000100800 */
[----:B------:R-:W0:Y:S04]  /*13c70*/  LDS.U8 R0, [R12+UR48+0x220] ;  /* 0x000220300c007984 */ /* 0x000e280008000000 */
[----:B------:R-:W-:Y:S04]  /*13c80*/  STL [R1+0x2fc], R3 ;  /* 0x0002fc0301007387 */ /* 0x000fe80000100800 */
[----:B------:R-:W2:Y:S04]  /*13c90*/  LDS.U8 R3, [R12+UR48+0x240] ;  /* 0x000240300c037984 */ /* 0x000ea80008000000 */
[----:B-1----:R-:W-:Y:S04]  /*13ca0*/  STL [R1+0x48], R2 ;  /* 0x0000480201007387 */ /* 0x002fe80000100800 */
[----:B------:R-:W1:Y:S04]  /*13cb0*/  LDS.U8 R2, [R12+UR48+0x260] ;  /* 0x000260300c027984 */ /* 0x000e680008000000 */
[----:B0-----:R-:W-:Y:S04]  /*13cc0*/  STL [R1+0x38], R0 ;  /* 0x0000380001007387 */ /* 0x001fe80000100800 */
[----:B------:R-:W0:Y:S04]  /*13cd0*/  LDS.U8 R0, [R12+UR48+0x400] ;  /* 0x000400300c007984 */ /* 0x000e280008000000 */
[----:B--2---:R-:W-:Y:S04]  /*13ce0*/  STL [R1+0x310], R3 ;  /* 0x0003100301007387 */ /* 0x004fe80000100800 */
        /* <DEDUP_REMOVED lines=10> */
[----:B------:R-:W0:Y:S01]  /*13d90*/  LDS.U8 R0, [R12+UR48+0x640] ;  /* 0x000640300c007984 */ /* 0x000e220008000000 */
[----:B------:R-:W-:-:S03]  /*13da0*/  LOP3.LUT R13, R9, 0x10, RZ, 0x3c, !PT ;  /* 0x00000010090d7812 */ /* 0x000fc600078e3cff */
[----:B--2---:R-:W-:Y:S04]  /*13db0*/  STL [R1+0x350], R3 ;  /* 0x0003500301007387 */ /* 0x004fe80000100800 */
[----:B------:R-:W2:Y:S04]  /*13dc0*/  LDS.U8 R3, [R12+UR48+0x660] ;  /* 0x000660300c037984 */ /* 0x000ea80008000000 */
[----:B-1----:R-:W-:Y:S04]  /*13dd0*/  STL [R1+0x34c], R2 ;  /* 0x00034c0201007387 */ /* 0x002fe80000100800 */
[----:B------:R-:W1:Y:S04]  /*13de0*/  LDS.U8 R2, [R13+UR48] ;  /* 0x000000300d027984 */ /* 0x000e680008000000 */
[----:B------:R-:W-:Y:S04]  /*13df0*/  LDS.U8 R4, [R13+UR48+0x400] ;  /* 0x000400300d047984 */ /* 0x000fe80008000000 */
        /* <DEDUP_REMOVED lines=14> */
[----:B--2---:R2:W-:Y:S04]  /*13ee0*/  STL [R1+0x294], R3 ;  /* 0x0002940301007387 */ /* 0x0045e80000100800 */
[----:B--2---:R-:W2:Y:S04]  /*13ef0*/  LDL.LU R3, [R1+0x2ec] ;  /* 0x0002ec0001037983 */ /* 0x004ea80000300800 */
[----:B-1----:R-:W-:Y:S04]  /*13f00*/  STL [R1+0x328], R2 ;  /* 0x0003280201007387 */ /* 0x002fe80000100800 */
[----:B------:R-:W3:Y:S04]  /*13f10*/  LDL.LU R8, [R1+0x50] ;  /* 0x0000500001087983 */ /* 0x000ee80000300800 */
[----:B------:R-:W-:Y:S04]  /*13f20*/  LDS.U8 R2, [R13+UR48+0x440] ;  /* 0x000440300d027984 */ /* 0x000fe80008000000 */
[----:B0-----:R-:W-:Y:S04]  /*13f30*/  STL [R1+0x324], R0 ;  /* 0x0003240001007387 */ /* 0x001fe80000100800 */
[----:B------:R-:W0:Y:S04]  /*13f40*/  LDS.U8 R0, [R13+UR48+0x420] ;  /* 0x000420300d007984 */ /* 0x000e280008000000 */
[----:B------:R-:W-:Y:S04]  /*13f50*/  STL [R1+0x358], R4 ;  /* 0x0003580401007387 */ /* 0x000fe80000100800 */
[----:B------:R-:W1:Y:S04]  /*13f60*/  LDS.U8 R4, [R13+UR48+0x460] ;  /* 0x000460300d047984 */ /* 0x000e680008000000 */
[----:B0-----:R-:W-:Y:S04]  /*13f70*/  STL [R1+0x354], R0 ;  /* 0x0003540001007387 */ /* 0x001fe80000100800 */
[----:B------:R-:W0:Y:S04]  /*13f80*/  LDS.U8 R0, [R13+UR48+0x600] ;  /* 0x000600300d007984 */ /* 0x000e280008000000 */
[----:B------:R-:W-:Y:S04]  /*13f90*/  STL [R1+0x694], R2 ;  /* 0x0006940201007387 */ /* 0x000fe80000100800 */
[----:B------:R-:W4:Y:S01]  /*13fa0*/  LDS.U8 R2, [R13+UR48+0x620] ;  /* 0x000620300d027984 */ /* 0x000f220008000000 */
[----:B------:R-:W-:-:S03]  /*13fb0*/  LOP3.LUT R14, R9, 0x18, RZ, 0x3c, !PT ;  /* 0x00000018090e7812 */ /* 0x000fc600078e3cff */
[----:B-1----:R-:W-:Y:S04]  /*13fc0*/  STL [R1+0x690], R4 ;  /* 0x0006900401007387 */ /* 0x002fe80000100800 */
[----:B------:R-:W1:Y:S04]  /*13fd0*/  LDS.U8 R4, [R13+UR48+0x640] ;  /* 0x000640300d047984 */ /* 0x000e680008000000 */
[----:B------:R-:W-:Y:S04]  /*13fe0*/  LDS.U8 R9, [R12+UR48+0x20] ;  /* 0x000020300c097984 */ /* 0x000fe80008000000 */
[----:B0-----:R-:W-:Y:S04]  /*13ff0*/  STL [R1+0x368], R0 ;  /* 0x0003680001007387 */ /* 0x001fe80000100800 */
[----:B------:R-:W0:Y:S04]  /*14000*/  LDS.U8 R0, [R13+UR48+0x660] ;  /* 0x000660300d007984 */ /* 0x000e280008000000 */
[----:B----4-:R-:W-:Y:S04]  /*14010*/  STL [R1+0x364], R2 ;  /* 0x0003640201007387 */ /* 0x010fe80000100800 */
[----:B------:R-:W4:Y:S04]  /*14020*/  LDS.U8 R2, [R14+UR48] ;  /* 0x000000300e027984 */ /* 0x000f280008000000 */
[----:B-1----:R-:W-:Y:S04]  /*14030*/  STL [R1+0x6a4], R4 ;  /* 0x0006a40401007387 */ /* 0x002fe80000100800 */
[----:B------:R-:W1:Y:S04]  /*14040*/  LDS.U8 R4, [R14+UR48+0x20] ;  /* 0x000020300e047984 */ /* 0x000e680008000000 */
[----:B0-----:R-:W-:Y:S04]  /*14050*/  STL [R1+0x68c], R0 ;  /* 0x00068c0001007387 */ /* 0x001fe80000100800 */
[----:B------:R-:W0:Y:S04]  /*14060*/  LDS.U8 R0, [R14+UR48+0x40] ;  /* 0x000040300e007984 */ /* 0x000e280008000000 */
[----:B----4-:R-:W-:Y:S04]  /*14070*/  STL [R1+0x290], R2 ;  /* 0x0002900201007387 */ /* 0x010fe80000100800 */
[----:B------:R-:W4:Y:S04]  /*14080*/  LDS.U8 R2, [R14+UR48+0x60] ;  /* 0x000060300e027984 */ /* 0x000f280008000000 */
[----:B-1----:R-:W-:Y:S04]  /*14090*/  STL [R1+0x28c], R4 ;  /* 0x00028c0401007387 */ /* 0x002fe80000100800 */
[----:B------:R-:W1:Y:S04]  /*140a0*/  LDS.U8 R4, [R14+UR48+0x200] ;  /* 0x000200300e047984 */ /* 0x000e680008000000 */
[----:B0-----:R-:W-:Y:S04]  /*140b0*/  STL [R1+0x320], R0 ;  /* 0x0003200001007387 */ /* 0x001fe80000100800 */
[----:B------:R-:W-:Y:S04]  /*140c0*/  LDS.U8 R0, [R14+UR48+0x220] ;  /* 0x000220300e007984 */ /* 0x000fe80008000000 */
[----:B----4-:R-:W-:Y:S04]  /*140d0*/  STL [R1+0x31c], R2 ;  /* 0x00031c0201007387 */ /* 0x010fe80000100800 */
[----:B------:R-:W0:Y:S04]  /*140e0*/  LDS.U8 R2, [R14+UR48+0x240] ;  /* 0x000240300e027984 */ /* 0x000e280008000000 */
[----:B-1----:R-:W-:Y:S04]  /*140f0*/  STL [R1+0x2ac], R4 ;  /* 0x0002ac0401007387 */ /* 0x002fe80000100800 */
[----:B------:R-:W-:Y:S04]  /*14100*/  LDS.U8 R4, [R14+UR48+0x440] ;  /* 0x000440300e047984 */ /* 0x000fe80008000000 */
[----:B0-----:R-:W-:Y:S04]  /*14110*/  STL [R1+0x970], R2 ;  /* 0x0009700201007387 */ /* 0x001fe80000100800 */
[----:B------:R-:W-:Y:S04]  /*14120*/  STL [R1+0x2a8], R0 ;  /* 0x0002a80001007387 */ /* 0x000fe80000100800 */
[----:B------:R-:W0:Y:S04]  /*14130*/  LDS.U8 R0, [R14+UR48+0x260] ;  /* 0x000260300e007984 */ /* 0x000e280008000000 */
[----:B------:R-:W1:Y:S04]  /*14140*/  LDS.U8 R2, [R14+UR48+0x400] ;  /* 0x000400300e027984 */ /* 0x000e680008000000 */
[----:B0-----:R-:W-:Y:S04]  /*14150*/  STL [R1+0x974], R0 ;  /* 0x0009740001007387 */ /* 0x001fe80000100800 */
[----:B------:R-:W0:Y:S04]  /*14160*/  LDS.U8 R0, [R14+UR48+0x420] ;  /* 0x000420300e007984 */ /* 0x000e280008000000 */
[----:B------:R-:W4:Y:S04]  /*14170*/  LDL.LU R10, [R1+0x44] ;  /* 0x00004400010a7983 */ /* 0x000f280000300800 */
[----:B-1----:R-:W-:Y:S04]  /*14180*/  STL [R1+0x360], R2 ;  /* 0x0003600201007387 */ /* 0x002fe80000100800 */
[----:B------:R-:W4:Y:S04]  /*14190*/  LDL.LU R11, [R1+0x3c] ;  /* 0x00003c00010b7983 */ /* 0x000f280000300800 */
        /* <DEDUP_REMOVED lines=8> */
[----:B------:R-:W0:Y:S01]  /*14220*/  LDS.U8 R0, [R14+UR48+0x660] ;  /* 0x000660300e007984 */ /* 0x000e220008000000 */
[----:B------:R-:W-:Y:S01]  /*14230*/  LOP3.LUT R5, R5, 0x3f, RZ, 0xc0, !PT ;  /* 0x0000003f05057812 */ /* 0x000fe200078ec0ff */
[----:B------:R-:W-:Y:S06]  /*14240*/  BAR.SYNC.DEFER_BLOCKING 0x0 ;  /* 0x0000000000007b1d */ /* 0x000fec0000010000 */
[----:B--2---:R2:W-:Y:S04]  /*14250*/  STL [R1+0x36c], R4 ;  /* 0x00036c0401007387 */ /* 0x0045e80000100800 */
[----:B-1----:R-:W-:Y:S04]  /*14260*/  STL [R1+0x6a8], R2 ;  /* 0x0006a80201007387 */ /* 0x002fe80000100800 */
[----:B------:R1:W-:Y:S04]  /*14270*/  STS.U8 [R5+UR48], R3 ;  /* 0x0000000305007988 */ /* 0x0003e80008000030 */
[----:B---3--:R3:W-:Y:S04]  /*14280*/  STS.U8 [R5+UR48+0x40], R8 ;  /* 0x0000400805007988 */ /* 0x0087e80008000030 */
[----:B0-----:R0:W-:Y:S04]  /*14290*/  STL [R1+0x698], R0 ;  /* 0x0006980001007387 */ /* 0x0011e80000100800 */
[----:B------:R-:W4:Y:S04]  /*142a0*/  LDL.LU R16, [R1+0x60] ;  /* 0x0000600001107983 */ /* 0x000f280000300800 */
[----:B------:R-:W4:Y:S04]  /*142b0*/  LDL.LU R27, [R1+0x5c] ;  /* 0x00005c00011b7983 */ /* 0x000f280000300800 */
[----:B------:R-:W4:Y:S04]  /*142c0*/  LDL.LU R29, [R1+0x84] ;  /* 0x00008400011d7983 */ /* 0x000f280000300800 */
[----:B--2---:R-:W2:Y:S04]  /*142d0*/  LDL.LU R4, [R1+0x80] ;  /* 0x0000800001047983 */ /* 0x004ea80000300800 */
[----:B-1----:R-:W2:Y:S04]  /*142e0*/  LDL.LU R3, [R1+0x134] ;  /* 0x0001340001037983 */ /* 0x002ea80000300800 */
[----:B---3--:R-:W3:Y:S04]  /*142f0*/  LDL.LU R8, [R1+0x148] ;  /* 0x0001480001087983 */ /* 0x008ee80000300800 */
[----:B------:R-:W2:Y:S04]  /*14300*/  LDL.LU R14, [R1+0x174] ;  /* 0x00017400010e7983 */ /* 0x000ea80000300800 */
[----:B0-----:R-:W2:Y:S04]  /*14310*/  LDL.LU R0, [R1+0x170] ;  /* 0x0001700001007983 */ /* 0x001ea80000300800 */
[----:B------:R-:W2:Y:S04]  /*14320*/  LDL.LU R2, [R1+0x188] ;  /* 0x0001880001027983 */ /* 0x000ea80000300800 */
[----:B------:R-:W2:Y:S04]  /*14330*/  LDL.LU R25, [R1+0x19c] ;  /* 0x00019c0001197983 */ /* 0x000ea80000300800 */
[----:B------:R0:W-:Y:S04]  /*14340*/  STS.U8 [R5+UR48+0x200], R6 ;  /* 0x0002000605007988 */ /* 0x0001e80008000030 */
[----:B0-----:R-:W2:Y:S04]  /*14350*/  LDL.LU R6, [R1+0xae4] ;  /* 0x000ae40001067983 */ /* 0x001ea80000300800 */
        /* <DEDUP_REMOVED lines=11> */
[----:B----4-:R0:W-:Y:S04]  /*14410*/  STS.U8 [R5+UR48+0x240], R10 ;  /* 0x0002400a05007988 */ /* 0x0101e80008000030 */
[----:B------:R1:W-:Y:S04]  /*14420*/  STS.U8 [R5+UR48+0x400], R11 ;  /* 0x0004000b05007988 */ /* 0x0003e80008000030 */
[----:B0-----:R-:W4:Y:S04]  /*14430*/  LDL.LU R10, [R1+0x2d4] ;  /* 0x0002d400010a7983 */ /* 0x001f280000300800 */
[----:B-1----:R-:W4:Y:S04]  /*14440*/  LDL.LU R11, [R1+0x34] ;  /* 0x00003400010b7983 */ /* 0x002f280000300800 */
[----:B--2---:R0:W-:Y:S04]  /*14450*/  STS.U8 [R5+UR48+0x440], R6 ;  /* 0x0004400605007988 */ /* 0x0041e80008000030 */
[----:B0-----:R-:W2:Y:S04]  /*14460*/  LDL.LU R6, [R1+0xae0] ;  /* 0x000ae00001067983 */ /* 0x001ea80000300800 */
[----:B------:R0:W-:Y:S04]  /*14470*/  STS.U8 [R5+UR48+0x600], R7 ;  /* 0x0006000705007988 */ /* 0x0001e80008000030 */
[----:B------:R-:W-:Y:S04]  /*14480*/  STS.U8 [R5+UR48+0x800], R16 ;  /* 0x0008001005007988 */ /* 0x000fe80008000030 */
[----:B------:R-:W-:Y:S04]  /*14490*/  STS.U8 [R5+UR48+0x840], R27 ;  /* 0x0008401b05007988 */ /* 0x000fe80008000030 */
[----:B0-----:R-:W4:Y:S04]  /*144a0*/  LDL.LU R7, [R1+0x15c] ;  /* 0x00015c0001077983 */ /* 0x001f280000300800 */
[----:B------:R-:W-:Y:S04]  /*144b0*/  STS.U8 [R5+UR48+0xa00], R29 ;  /* 0x000a001d05007988 */ /* 0x000fe80008000030 */
[----:B------:R-:W-:Y:S04]  /*144c0*/  STS.U8 [R5+UR48+0xa40], R4 ;  /* 0x000a400405007988 */ /* 0x000fe80008000030 */
[----:B------:R-:W-:Y:S04]  /*144d0*/  STS.U8 [R5+UR48+0xc00], R3 ;  /* 0x000c000305007988 */ /* 0x000fe80008000030 */
[----:B---3--:R-:W-:Y:S04]  /*144e0*/  STS.U8 [R5+UR48+0xc40], R8 ;  /* 0x000c400805007988 */ /* 0x008fe80008000030 */
[----:B--2---:R0:W-:Y:S04]  /*144f0*/  STS.U8 [R5+UR48+0x640], R6 ;  /* 0x0006400605007988 */ /* 0x0041e80008000030 */
[----:B0-----:R-:W2:Y:S04]  /*14500*/  LDL.LU R6, [R1+0x160] ;  /* 0x0001600001067983 */ /* 0x001ea80000300800 */
[----:B------:R-:W3:Y:S04]  /*14510*/  LDL.LU R16, [R1+0xadc] ;  /* 0x000adc0001107983 */ /* 0x000ee80000300800 */
[----:B------:R-:W3:Y:S04]  /*14520*/  LDL.LU R27, [R1+0xad8] ;  /* 0x000ad800011b7983 */ /* 0x000ee80000300800 */
[----:B------:R-:W3:Y:S04]  /*14530*/  LDL.LU R29, [R1+0xad4] ;  /* 0x000ad400011d7983 */ /* 0x000ee80000300800 */
[----:B------:R-:W3:Y:S04]  /*14540*/  LDL.LU R4, [R1+0xad0] ;  /* 0x000ad00001047983 */ /* 0x000ee80000300800 */
[----:B------:R-:W3:Y:S04]  /*14550*/  LDL.LU R3, [R1+0xacc] ;  /* 0x000acc0001037983 */ /* 0x000ee80000300800 */
[----:B------:R-:W3:Y:S04]  /*14560*/  LDL.LU R8, [R1+0xac8] ;  /* 0x000ac80001087983 */ /* 0x000ee80000300800 */
[----:B------:R0:W-:Y:S04]  /*14570*/  STS.U8 [R5+UR48+0x1a40], R26 ;  /* 0x001a401a05007988 */ /* 0x0001e80008000030 */
[----:B----4-:R-:W-:Y:S01]  /*14580*/  STS.U8 [R5+UR48+0xe40], R7 ;  /* 0x000e400705007988 */ /* 0x010fe20008000030 */
[----:B0-----:R-:W-:-:S03]  /*14590*/  LOP3.LUT R26, R5, 0x10, RZ, 0x3c, !PT ;  /* 0x00000010051a7812 */ /* 0x001fc600078e3cff */
[----:B------:R-:W-:Y:S04]  /*145a0*/  STS.U8 [R5+UR48+0x1000], R14 ;  /* 0x0010000e05007988 */ /* 0x000fe80008000030 */
[----:B------:R-:W-:Y:S04]  /*145b0*/  STS.U8 [R5+UR48+0x1040], R0 ;  /* 0x0010400005007988 */ /* 0x000fe80008000030 */
[----:B------:R-:W-:Y:S04]  /*145c0*/  STS.U8 [R5+UR48+0x1200], R2 ;  /* 0x0012000205007988 */ /* 0x000fe80008000030 */
[----:B------:R0:W-:Y:S04]  /*145d0*/  STS.U8 [R5+UR48+0x1240], R25 ;  /* 0x0012401905007988 */ /* 0x0001e80008000030 */
[----:B------:R-:W-:Y:S04]  /*145e0*/  STS.U8 [R5+UR48+0x1400], R13 ;  /* 0x0014000d05007988 */ /* 0x000fe80008000030 */
[----:B------:R-:W-:Y:S04]  /*145f0*/  STS.U8 [R5+UR48+0x1440], R12 ;  /* 0x0014400c05007988 */ /* 0x000fe80008000030 */
[----:B------:R-:W-:Y:S04]  /*14600*/  STS.U8 [R5+UR48+0x1600], R28 ;  /* 0x0016001c05007988 */ /* 0x000fe80008000030 */
[----:B------:R-:W-:Y:S04]  /*14610*/  STS.U8 [R5+UR48+0x1640], R19 ;  /* 0x0016401305007988 */ /* 0x000fe80008000030 */
[----:B------:R-:W-:Y:S04]  /*14620*/  STS.U8 [R5+UR48+0x1800], R21 ;  /* 0x0018001505007988 */ /* 0x000fe80008000030 */
[----:B------:R-:W-:Y:S04]  /*14630*/  STS.U8 [R5+UR48+0x1840], R22 ;  /* 0x0018401605007988 */ /* 0x000fe80008000030 */
[----:B------:R-:W-:Y:S04]  /*14640*/  STS.U8 [R5+UR48+0x1a00], R23 ;  /* 0x001a001705007988 */ /* 0x000fe80008000030 */
[----:B------:R1:W-:Y:S04]  /*14650*/  STS.U8 [R5+UR48+0x1c00], R24 ;  /* 0x001c001805007988 */ /* 0x0003e80008000030 */
[----:B------:R-:W-:Y:S04]  /*14660*/  STS.U8 [R5+UR48+0x1c40], R18 ;  /* 0x001c401205007988 */ /* 0x000fe80008000030 */
[----:B------:R-:W-:Y:S04]  /*14670*/  STS.U8 [R5+UR48+0x1e00], R20 ;  /* 0x001e001405007988 */ /* 0x000fe80008000030 */
[----:B------:R-:W-:Y:S04]  /*14680*/  STS.U8 [R5+UR48+0x1e40], R10 ;  /* 0x001e400a05007988 */ /* 0x000fe80008000030 */
[----:B0-----:R-:W4:Y:S04]  /*14690*/  LDL.LU R25, [R1+0x18] ;  /* 0x0000180001197983 */ /* 0x001f280000300800 */
[----:B-1----:R-:W4:Y:S04]  /*146a0*/  LDL.LU R24, [R1+0x6c] ;  /* 0x00006c0001187983 */ /* 0x002f280000300800 */
[----:B--2---:R-:W-:Y:S04]  /*146b0*/  STS.U8 [R5+UR48+0xe00], R6 ;  /* 0x000e000605007988 */ /* 0x004fe80008000030 */
[----:B------:R-:W-:Y:S04]  /*146c0*/  STS.U8 [R26+UR48+0x80], R11 ;  /* 0x0000800b1a007988 */ /* 0x000fe80008000030 */
[----:B---3--:R0:W-:Y:S04]  /*146d0*/  STS.U8 [R26+UR48+0xc0], R3 ;  /* 0x0000c0031a007988 */ /* 0x0081e80008000030 */
[----:B------:R1:W-:Y:S04]  /*146e0*/  STS.U8 [R26+UR48+0x280], R8 ;  /* 0x000280081a007988 */ /* 0x0003e80008000030 */
[----:B0-----:R-:W2:Y:S04]  /*146f0*/  LDL.LU R3, [R1+0xac4] ;  /* 0x000ac40001037983 */ /* 0x001ea80000300800 */
[----:B------:R-:W3:Y:S04]  /*14700*/  LDL.LU R11, [R1+0x88] ;  /* 0x00008800010b7983 */ /* 0x000ee80000300800 */
[----:B------:R-:W3:Y:S04]  /*14710*/  LDL.LU R5, [R1+0x144] ;  /* 0x0001440001057983 */ /* 0x000ee80000300800 */
[----:B------:R-:W3:Y:S04]  /*14720*/  LDL.LU R6, [R1+0x180] ;  /* 0x0001800001067983 */ /* 0x000ee80000300800 */
[----:B------:R-:W3:Y:S04]  /*14730*/  LDL.LU R7, [R1+0x17c] ;  /* 0x00017c0001077983 */ /* 0x000ee80000300800 */
[----:B------:R-:W3:Y:S04]  /*14740*/  LDL.LU R23, [R1+0x198] ;  /* 0x0001980001177983 */ /* 0x000ee80000300800 */
[----:B-1----:R-:W3:Y:S04]  /*14750*/  LDL.LU R8, [R1+0xac0] ;  /* 0x000ac00001087983 */ /* 0x002ee80000300800 */
[----:B------:R-:W3:Y:S04]  /*14760*/  LDL.LU R14, [R1+0x194] ;  /* 0x00019400010e7983 */ /* 0x000ee80000300800 */
[----:B------:R-:W3:Y:S04]  /*14770*/  LDL.LU R0, [R1+0x224] ;  /* 0x0002240001007983 */ /* 0x000ee80000300800 */
[----:B------:R-:W3:Y:S04]  /*14780*/  LDL.LU R2, [R1+0x220] ;  /* 0x0002200001027983 */ /* 0x000ee80000300800 */
[----:B------:R-:W3:Y:S04]  /*14790*/  LDL.LU R13, [R1+0x23c] ;  /* 0x00023c00010d7983 */ /* 0x000ee80000300800 */
[----:B------:R-:W3:Y:S04]  /*147a0*/  LDL.LU R12, [R1+0x248] ;  /* 0x00024800010c7983 */ /* 0x000ee80000300800 */
[----:B------:R-:W3:Y:S04]  /*147b0*/  LDL.LU R28, [R1+0x264] ;  /* 0x00026400011c7983 */ /* 0x000ee80000300800 */
[----:B------:R-:W3:Y:S04]  /*147c0*/  LDL.LU R19, [R1+0x260] ;  /* 0x0002600001137983 */ /* 0x000ee80000300800 */
[----:B--2---:R0:W-:Y:S04]  /*147d0*/  STS.U8 [R26+UR48+0x2c0], R3 ;  /* 0x0002c0031a007988 */ /* 0x0041e80008000030 */
[----:B----4-:R-:W-:Y:S04]  /*147e0*/  STS.U8 [R26+UR48+0x480], R25 ;  /* 0x000480191a007988 */ /* 0x010fe80008000030 */
[----:B0-----:R-:W2:Y:S04]  /*147f0*/  LDL.LU R3, [R1+0xabc] ;  /* 0x000abc0001037983 */ /* 0x001ea80000300800 */
[----:B------:R-:W4:Y:S04]  /*14800*/  LDL.LU R21, [R1+0x29c] ;  /* 0x00029c0001157983 */ /* 0x000f280000300800 */
[----:B------:R-:W4:Y:S04]  /*14810*/  LDL.LU R22, [R1+0x298] ;  /* 0x0002980001167983 */ /* 0x000f280000300800 */
[----:B---3--:R0:W-:Y:S04]  /*14820*/  STS.U8 [R26+UR48+0x4c0], R8 ;  /* 0x0004c0081a007988 */ /* 0x0081e80008000030 */
[----:B0-----:R-:W3:Y:S04]  /*14830*/  LDL.LU R8, [R1+0xab8] ;  /* 0x000ab80001087983 */ /* 0x001ee80000300800 */
[----:B------:R-:W4:Y:S04]  /*14840*/  LDL.LU R18, [R1+0x2c4] ;  /* 0x0002c40001127983 */ /* 0x000f280000300800 */
[----:B------:R-:W4:Y:S04]  /*14850*/  LDL.LU R20, [R1+0x2c0] ;  /* 0x0002c00001147983 */ /* 0x000f280000300800 */
[----:B------:R-:W4:Y:S04]  /*14860*/  LDL.LU R10, [R1+0x2dc] ;  /* 0x0002dc00010a7983 */ /* 0x000f280000300800 */
[----:B------:R0:W-:Y:S04]  /*14870*/  STS.U8 [R26+UR48+0x680], R4 ;  /* 0x000680041a007988 */ /* 0x0001e80008000030 */
[----:B0-----:R-:W4:Y:S04]  /*14880*/  LDL.LU R4, [R1+0x164] ;  /* 0x0001640001047983 */ /* 0x001f280000300800 */
[----:B--2---:R0:W-:Y:S04]  /*14890*/  STS.U8 [R26+UR48+0x6c0], R3 ;  /* 0x0006c0031a007988 */ /* 0x0041e80008000030 */
[----:B------:R1:W-:Y:S04]  /*148a0*/  STS.U8 [R26+UR48+0x880], R24 ;  /* 0x000880181a007988 */ /* 0x0003e80008000030 */
[----:B0-----:R-:W2:Y:S04]  /*148b0*/  LDL.LU R3, [R1+0x158] ;  /* 0x0001580001037983 */ /* 0x001ea80000300800 */
[----:B------:R-:W2:Y:S04]  /*148c0*/  LDL.LU R25, [R1+0x2e0] ;  /* 0x0002e00001197983 */ /* 0x000ea80000300800 */
[----:B-1----:R-:W2:Y:S04]  /*148d0*/  LDL.LU R24, [R1+0x10] ;  /* 0x0000100001187983 */ /* 0x002ea80000300800 */
[----:B---3--:R0:W-:Y:S04]  /*148e0*/  STS.U8 [R26+UR48+0x8c0], R8 ;  /* 0x0008c0081a007988 */ /* 0x0081e80008000030 */
[----:B0-----:R-:W3:Y:S04]  /*148f0*/  LDL.LU R8, [R1+0xab4] ;  /* 0x000ab40001087983 */ /* 0x001ee80000300800 */
[----:B---3--:R0:W-:Y:S04]  /*14900*/  STS.U8 [R26+UR48+0xa80], R8 ;  /* 0x000a80081a007988 */ /* 0x0081e80008000030 */
[----:B0-----:R-:W3:Y:S04]  /*14910*/  LDL.LU R8, [R1+0x140] ;  /* 0x0001400001087983 */ /* 0x001ee80000300800 */
[----:B------:R0:W-:Y:S04]  /*14920*/  STS.U8 [R26+UR48+0xac0], R11 ;  /* 0x000ac00b1a007988 */ /* 0x0001e80008000030 */
[----:B------:R1:W-:Y:S04]  /*14930*/  STS.U8 [R26+UR48+0xc80], R5 ;  /* 0x000c80051a007988 */ /* 0x0003e80008000030 */
[----:B0-----:R-:W4:Y:S01]  /*14940*/  LDL.LU R11, [R1+0xab0] ;  /* 0x000ab000010b7983 */ /* 0x001f220000300800 */
[----:B-1----:R-:W0:Y:S03]  /*14950*/  S2R R5, SR_TID.X ;  /* 0x0000000000057919 */ /* 0x002e260000002100 */
[----:B---3--:R-:W-:Y:S04]  /*14960*/  STS.U8 [R26+UR48+0xcc0], R8 ;  /* 0x000cc0081a007988 */ /* 0x008fe80008000030 */
[----:B--2---:R-:W-:Y:S04]  /*14970*/  STS.U8 [R26+UR48+0xe80], R3 ;  /* 0x000e80031a007988 */ /* 0x004fe80008000030 */
[----:B----4-:R-:W-:Y:S04]  /*14980*/  STS.U8 [R26+UR48+0xec0], R4 ;  /* 0x000ec0041a007988 */ /* 0x010fe80008000030 */
[----:B------:R-:W-:Y:S04]  /*14990*/  STS.U8 [R26+UR48+0x1080], R6 ;  /* 0x001080061a007988 */ /* 0x000fe80008000030 */
[----:B------:R-:W-:Y:S04]  /*149a0*/  STS.U8 [R26+UR48+0x10c0], R7 ;  /* 0x0010c0071a007988 */ /* 0x000fe80008000030 */
[----:B------:R1:W-:Y:S04]  /*149b0*/  STS.U8 [R26+UR48+0x1280], R23 ;  /* 0x001280171a007988 */ /* 0x0003e80008000030 */
[----:B-1----:R-:W2:Y:S04]  /*149c0*/  LDL.LU R23, [R1+0x4] ;  /* 0x0000040001177983 */ /* 0x002ea80000300800 */
[----:B------:R-:W-:Y:S04]  /*149d0*/  STS.U8 [R26+UR48+0x12c0], R14 ;  /* 0x0012c00e1a007988 */ /* 0x000fe80008000030 */
[----:B------:R-:W-:Y:S04]  /*149e0*/  STS.U8 [R26+UR48+0x1480], R0 ;  /* 0x001480001a007988 */ /* 0x000fe80008000030 */
[----:B------:R-:W-:Y:S01]  /*149f0*/  STS.U8 [R26+UR48+0x14c0], R2 ;  /* 0x0014c0021a007988 */ /* 0x000fe20008000030 */
[----:B0-----:R-:W-:-:S03]  /*14a00*/  LOP3.LUT R5, R5, 0x3f, RZ, 0xc0, !PT ;  /* 0x0000003f05057812 */ /* 0x001fc600078ec0ff */
[----:B------:R0:W-:Y:S04]  /*14a10*/  STS.U8 [R26+UR48+0x1680], R13 ;  /* 0x0016800d1a007988 */ /* 0x0001e80008000030 */
[----:B------:R1:W-:Y:S04]  /*14a20*/  STS.U8 [R26+UR48+0x16c0], R12 ;  /* 0x0016c00c1a007988 */ /* 0x0003e80008000030 */
[----:B------:R3:W-:Y:S04]  /*14a30*/  STS.U8 [R26+UR48+0x1880], R28 ;  /* 0x0018801c1a007988 */ /* 0x0007e80008000030 */
[----:B0-----:R-:W4:Y:S04]  /*14a40*/  LDL.LU R13, [R1] ;  /* 0x00000000010d7983 */ /* 0x001f280000300800 */
[----:B-1----:R-:W4:Y:S04]  /*14a50*/  LDL.LU R12, [R1+0x8] ;  /* 0x00000800010c7983 */ /* 0x002f280000300800 */
[----:B---3--:R-:W3:Y:S01]  /*14a60*/  LDL.LU R28, [R1+0x54] ;  /* 0x00005400011c7983 */ /* 0x008ee20000300800 */
[----:B------:R-:W-:-:S03]  /*14a70*/  LOP3.LUT R3, R5, 0x20, RZ, 0x3c, !PT ;  /* 0x0000002005037812 */ /* 0x000fc600078e3cff */
[----:B------:R0:W-:Y:S04]  /*14a80*/  STS.U8 [R26+UR48+0x18c0], R19 ;  /* 0x0018c0131a007988 */ /* 0x0001e80008000030 */
[----:B------:R-:W3:Y:S04]  /*14a90*/  LDL.LU R0, [R1+0x70] ;  /* 0x0000700001007983 */ /* 0x000ee80000300800 */
[----:B------:R1:W-:Y:S04]  /*14aa0*/  STS.U8 [R26+UR48+0x1a80], R21 ;  /* 0x001a80151a007988 */ /* 0x0003e80008000030 */
[----:B------:R-:W3:Y:S04]  /*14ab0*/  LDL.LU R2, [R1+0x74] ;  /* 0x0000740001027983 */ /* 0x000ee80000300800 */
[----:B------:R-:W-:Y:S04]  /*14ac0*/  STS.U8 [R26+UR48+0x1ac0], R22 ;  /* 0x001ac0161a007988 */ /* 0x000fe80008000030 */
[----:B0-----:R-:W3:Y:S04]  /*14ad0*/  LDL.LU R19, [R1+0x130] ;  /* 0x0001300001137983 */ /* 0x001ee80000300800 */
[----:B------:R0:W-:Y:S04]  /*14ae0*/  STS.U8 [R26+UR48+0x1c80], R18 ;  /* 0x001c80121a007988 */ /* 0x0001e80008000030 */
[----:B-1----:R-:W3:Y:S04]  /*14af0*/  LDL.LU R21, [R1+0x8c] ;  /* 0x00008c0001157983 */ /* 0x002ee80000300800 */
[----:B------:R1:W-:Y:S04]  /*14b00*/  STS.U8 [R26+UR48+0x1cc0], R20 ;  /* 0x001cc0141a007988 */ /* 0x0003e80008000030 */
[----:B0-----:R-:W3:Y:S04]  /*14b10*/  LDL.LU R18, [R1+0x150] ;  /* 0x0001500001127983 */ /* 0x001ee80000300800 */
[----:B------:R0:W-:Y:S04]  /*14b20*/  STS.U8 [R26+UR48+0x1e80], R10 ;  /* 0x001e800a1a007988 */ /* 0x0001e80008000030 */
[----:B-1----:R-:W3:Y:S04]  /*14b30*/  LDL.LU R20, [R1+0x14c] ;  /* 0x00014c0001147983 */ /* 0x002ee80000300800 */
[----:B------:R1:W-:Y:S04]  /*14b40*/  STS.U8 [R26+UR48+0x1ec0], R25 ;  /* 0x001ec0191a007988 */ /* 0x0003e80008000030 */
[----:B0-----:R-:W3:Y:S04]  /*14b50*/  LDL.LU R10, [R1+0x16c] ;  /* 0x00016c00010a7983 */ /* 0x001ee80000300800 */
[----:B------:R0:W-:Y:S04]  /*14b60*/  STS.U8 [R3+UR48+0x100], R24 ;  /* 0x0001001803007988 */ /* 0x0001e80008000030 */
[----:B-1----:R-:W3:Y:S04]  /*14b70*/  LDL.LU R26, [R1+0x168] ;  /* 0x00016800011a7983 */ /* 0x002ee80000300800 */
[----:B------:R-:W3:Y:S04]  /*14b80*/  LDL.LU R25, [R1+0x184] ;  /* 0x0001840001197983 */ /* 0x000ee80000300800 */
[----:B0-----:R-:W3:Y:S04]  /*14b90*/  LDL.LU R24, [R1+0x18c] ;  /* 0x00018c0001187983 */ /* 0x001ee80000300800 */
[----:B------:R-:W3:Y:S04]  /*14ba0*/  LDL.LU R5, [R1+0x228] ;  /* 0x0002280001057983 */ /* 0x000ee80000300800 */
[----:B------:R-:W3:Y:S04]  /*14bb0*/  LDL.LU R7, [R1+0x230] ;  /* 0x0002300001077983 */ /* 0x000ee80000300800 */
[----:B------:R-:W3:Y:S04]  /*14bc0*/  LDL.LU R8, [R1+0x250] ;  /* 0x0002500001087983 */ /* 0x000ee80000300800 */
[----:B------:R-:W3:Y:S04]  /*14bd0*/  LDL.LU R4, [R1+0x24c] ;  /* 0x00024c0001047983 */ /* 0x000ee80000300800 */
[----:B------:R-:W3:Y:S04]  /*14be0*/  LDL.LU R6, [R1+0x270] ;  /* 0x0002700001067983 */ /* 0x000ee80000300800 */
[----:B------:R-:W3:Y:S04]  /*14bf0*/  LDL.LU R14, [R1+0x26c] ;  /* 0x00026c00010e7983 */ /* 0x000ee80000300800 */
[----:B------:R-:W3:Y:S04]  /*14c00*/  LDL.LU R22, [R1+0x2a4] ;  /* 0x0002a40001167983 */ /* 0x000ee80000300800 */
[----:B------:R-:W-:Y:S04]  /*14c10*/  STS.U8 [R3+UR48+0x300], R11 ;  /* 0x0003000b03007988 */ /* 0x000fe80008000030 */
[----:B--2---:R0:W-:Y:S04]  /*14c20*/  STS.U8 [R3+UR48+0x140], R23 ;  /* 0x0001401703007988 */ /* 0x0041e80008000030 */
[----:B0-----:R-:W2:Y:S04]  /*14c30*/  LDL.LU R23, [R1+0x2b4] ;  /* 0x0002b40001177983 */ /* 0x001ea80000300800 */
[----:B------:R-:W2:Y:S04]  /*14c40*/  LDL.LU R11, [R1+0xaac] ;  /* 0x000aac00010b7983 */ /* 0x000ea80000300800 */
[----:B------:R-:W-:Y:S04]  /*14c50*/  STS.U8 [R3+UR48+0x540], R29 ;  /* 0x0005401d03007988 */ /* 0x000fe80008000030 */
[----:B----4-:R0:W-:Y:S04]  /*14c60*/  STS.U8 [R3+UR48+0x340], R13 ;  /* 0x0003400d03007988 */ /* 0x0101e80008000030 */
[----:B------:R1:W-:Y:S04]  /*14c70*/  STS.U8 [R3+UR48+0x500], R12 ;  /* 0x0005000c03007988 */ /* 0x0003e80008000030 */
[----:B0-----:R-:W4:Y:S04]  /*14c80*/  LDL.LU R13, [R1+0x2d0] ;  /* 0x0002d000010d7983 */ /* 0x001f280000300800 */
[----:B-1----:R-:W4:Y:S04]  /*14c90*/  LDL.LU R12, [R1+0x2cc] ;  /* 0x0002cc00010c7983 */ /* 0x002f280000300800 */
[----:B------:R-:W4:Y:S04]  /*14ca0*/  LDL.LU R29, [R1+0x1a0] ;  /* 0x0001a000011d7983 */ /* 0x000f280000300800 */
[----:B---3--:R-:W-:Y:S04]  /*14cb0*/  STS.U8 [R3+UR48+0x740], R28 ;  /* 0x0007401c03007988 */ /* 0x008fe80008000030 */
[----:B------:R-:W-:Y:S04]  /*14cc0*/  STS.U8 [R3+UR48+0x900], R0 ;  /* 0x0009000003007988 */ /* 0x000fe80008000030 */
        /* <DEDUP_REMOVED lines=23> */
[----:B------:R0:W-:Y:S04]  /*14e40*/  STS.U8 [R3+UR48+0x1b40], R23 ;  /* 0x001b401703007988 */ /* 0x0001e80008000030 */
[----:B------:R-:W3:Y:S04]  /*14e50*/  LDL.LU R22, [R1+0x58] ;  /* 0x0000580001167983 */ /* 0x000ee80000300800 */
[----:B0-----:R-:W3:Y:S04]  /*14e60*/  LDL.LU R23, [R1+0x64] ;  /* 0x0000640001177983 */ /* 0x001ee80000300800 */
[----:B------:R0:W-:Y:S02]  /*14e70*/  STS.U8 [R3+UR48+0x1540], R7 ;  /* 0x0015400703007988 */ /* 0x0001e40008000030 */
[----:B0-----:R-:W0:Y:S02]  /*14e80*/  S2R R7, SR_TID.X ;  /* 0x0000000000077919 */ /* 0x001e240000002100 */
[----:B------:R-:W-:Y:S04]  /*14e90*/  STS.U8 [R3+UR48+0x1740], R4 ;  /* 0x0017400403007988 */ /* 0x000fe80008000030 */
[----:B------:R1:W-:Y:S04]  /*14ea0*/  STS.U8 [R3+UR48+0x1900], R6 ;  /* 0x0019000603007988 */ /* 0x0003e80008000030 */
[----:B------:R0:W-:Y:S04]  /*14eb0*/  STS.U8 [R3+UR48+0x1940], R14 ;  /* 0x0019400e03007988 */ /* 0x0001e80008000030 */
[----:B----4-:R4:W-:Y:S04]  /*14ec0*/  STS.U8 [R3+UR48+0x1d00], R13 ;  /* 0x001d000d03007988 */ /* 0x0109e80008000030 */
[----:B-1----:R-:W3:Y:S04]  /*14ed0*/  LDL.LU R6, [R1+0x154] ;  /* 0x0001540001067983 */ /* 0x002ee80000300800 */
[----:B------:R1:W-:Y:S04]  /*14ee0*/  STS.U8 [R3+UR48+0x1d40], R12 ;  /* 0x001d400c03007988 */ /* 0x0003e80008000030 */
[----:B------:R-:W-:Y:S01]  /*14ef0*/  STS.U8 [R3+UR48+0x1340], R29 ;  /* 0x0013401d03007988 */ /* 0x000fe20008000030 */
[----:B0-----:R-:W-:-:S03]  /*14f00*/  LOP3.LUT R4, R7, 0x3f, RZ, 0xc0, !PT ;  /* 0x0000003f07047812 */ /* 0x001fc600078ec0ff */
[----:B------:R-:W3:Y:S04]  /*14f10*/  LDL.LU R7, [R1+0x178] ;  /* 0x0001780001077983 */ /* 0x000ee80000300800 */
[----:B------:R-:W3:Y:S01]  /*14f20*/  LDL.LU R14, [R1+0x190] ;  /* 0x00019000010e7983 */ /* 0x000ee20000300800 */
[----:B------:R-:W-:-:S03]  /*14f30*/  LOP3.LUT R4, R4, 0x30, RZ, 0x3c, !PT ;  /* 0x0000003004047812 */ /* 0x000fc600078e3cff */
[----:B----4-:R-:W4:Y:S04]  /*14f40*/  LDL.LU R13, [R1+0x1a8] ;  /* 0x0001a800010d7983 */ /* 0x010f280000300800 */
[----:B------:R-:W-:Y:S04]  /*14f50*/  STS.U8 [R3+UR48+0x1500], R5 ;  /* 0x0015000503007988 */ /* 0x000fe80008000030 */
[----:B------:R-:W-:Y:S04]  /*14f60*/  STS.U8 [R3+UR48+0x1700], R8 ;  /* 0x0017000803007988 */ /* 0x000fe80008000030 */
[----:B-1----:R-:W4:Y:S04]  /*14f70*/  LDL.LU R12, [R1+0x1bc] ;  /* 0x0001bc00010c7983 */ /* 0x002f280000300800 */
[----:B--2---:R-:W-:Y:S04]  /*14f80*/  STS.U8 [R3+UR48+0x1300], R11 ;  /* 0x0013000b03007988 */ /* 0x004fe80008000030 */
[----:B---3--:R-:W-:Y:S04]  /*14f90*/  STS.U8 [R3+UR48+0x1f00], R0 ;  /* 0x001f000003007988 */ /* 0x008fe80008000030 */
        /* <DEDUP_REMOVED lines=9> */
[----:B------:R1:W-:Y:S04]  /*15030*/  STS.U8 [R4+UR48+0x1c0], R18 ;  /* 0x0001c01204007988 */ /* 0x0003e80008000030 */
[----:B------:R1:W-:Y:S04]  /*15040*/  STS.U8 [R4+UR48+0x380], R10 ;  /* 0x0003800a04007988 */ /* 0x0003e80008000030 */
[----:B0-----:R-:W3:Y:S04]  /*15050*/  LDL.LU R20, [R1+0x234] ;  /* 0x0002340001147983 */ /* 0x001ee80000300800 */
[----:B-1----:R-:W3:Y:S04]  /*15060*/  LDL.LU R18, [R1+0x238] ;  /* 0x0002380001127983 */ /* 0x002ee80000300800 */
        /* <DEDUP_REMOVED lines=9> */
[----:B0-----:R-:W3:Y:S04]  /*15100*/  LDL.LU R22, [R1+0xa84] ;  /* 0x000a840001167983 */ /* 0x001ee80000300800 */
[----:B-1----:R-:W3:Y:S04]  /*15110*/  LDL.LU R23, [R1+0xa80] ;  /* 0x000a800001177983 */ /* 0x002ee80000300800 */
[----:B------:R0:W-:Y:S04]  /*15120*/  STS.U8 [R4+UR48+0xdc0], R6 ;  /* 0x000dc00604007988 */ /* 0x0001e80008000030 */
[----:B------:R1:W-:Y:S04]  /*15130*/  STS.U8 [R4+UR48+0xfc0], R7 ;  /* 0x000fc00704007988 */ /* 0x0003e80008000030 */
[----:B------:R-:W-:Y:S04]  /*15140*/  STS.U8 [R4+UR48+0x1180], R21 ;  /* 0x0011801504007988 */ /* 0x000fe80008000030 */
[----:B------:R0:W-:Y:S04]  /*15150*/  STS.U8 [R4+UR48+0x11c0], R14 ;  /* 0x0011c00e04007988 */ /* 0x0001e80008000030 */
[----:B----4-:R4:W-:Y:S04]  /*15160*/  STS.U8 [R4+UR48+0x1380], R13 ;  /* 0x0013800d04007988 */ /* 0x0109e80008000030 */
[----:B------:R0:W-:Y:S04]  /*15170*/  STS.U8 [R4+UR48+0x13c0], R12 ;  /* 0x0013c00c04007988 */ /* 0x0001e80008000030 */
[----:B------:R-:W-:Y:S04]  /*15180*/  STS.U8 [R4+UR48+0x1bc0], R19 ;  /* 0x001bc01304007988 */ /* 0x000fe80008000030 */
[----:B------:R-:W-:Y:S04]  /*15190*/  STS.U8 [R4+UR48+0x1dc0], R28 ;  /* 0x001dc01c04007988 */ /* 0x000fe80008000030 */
[----:B------:R-:W-:Y:S04]  /*151a0*/  STS.U8 [R4+UR48+0x1fc0], R27 ;  /* 0x001fc01b04007988 */ /* 0x000fe80008000030 */
[----:B0-----:R-:W3:Y:S04]  /*151b0*/  LDL.LU R6, [R1+0x28] ;  /* 0x0000280001067983 */ /* 0x001ee80000300800 */
[----:B-1----:R-:W3:Y:S04]  /*151c0*/  LDL.LU R7, [R1+0x24] ;  /* 0x0000240001077983 */ /* 0x002ee80000300800 */
[----:B------:R-:W3:Y:S04]  /*151d0*/  LDL.LU R14, [R1+0x20] ;  /* 0x00002000010e7983 */ /* 0x000ee80000300800 */
[----:B----4-:R-:W4:Y:S04]  /*151e0*/  LDL.LU R13, [R1+0x48] ;  /* 0x00004800010d7983 */ /* 0x010f280000300800 */
[----:B------:R-:W4:Y:S04]  /*151f0*/  LDL.LU R12, [R1+0x38] ;  /* 0x00003800010c7983 */ /* 0x000f280000300800 */
[----:B--2---:R-:W-:Y:S04]  /*15200*/  STS.U8 [R4+UR48+0x1780], R3 ;  /* 0x0017800304007988 */ /* 0x004fe80008000030 */
        /* <DEDUP_REMOVED lines=13> */
[----:B------:R-:W-:Y:S01]  /*152e0*/  STS.U8 [R4+UR48+0xd80], R23 ;  /* 0x000d801704007988 */ /* 0x000fe20008000030 */
[----:B------:R-:W-:Y:S06]  /*152f0*/  BAR.SYNC.DEFER_BLOCKING 0x0 ;  /* 0x0000000000007b1d */ /* 0x000fec0000010000 */
[----:B------:R-:W0:Y:S04]  /*15300*/  LDSM.16.M88.4 R20, [R16] ;  /* 0x000000001014783b */ /* 0x000e280000000200 */
[----:B------:R-:W-:Y:S04]  /*15310*/  LDSM.16.M88.4 R24, [R16+0x1000] ;  /* 0x001000001018783b */ /* 0x000fe80000000200 */
[----:B0-----:R-:W-:Y:S01]  /*15320*/  STL.64 [R1+0x130], R20 ;  /* 0x0001301401007387 */ /* 0x001fe20000100a00 */
[----:B------:R-:W-:-:S02]  /*15330*/  IMAD.MOV.U32 R8, RZ, RZ, R20 ;  /* 0x000000ffff087224 */ /* 0x000fc400078e0014 */
[----:B------:R-:W-:Y:S01]  /*15340*/  IMAD.MOV.U32 R11, RZ, RZ, R21 ;  /* 0x000000ffff0b7224 */ /* 0x000fe200078e0015 */
[----:B------:R-:W-:Y:S04]  /*15350*/  STL.64 [R1+0x138], R22 ;  /* 0x0001381601007387 */ /* 0x000fe80000100a00 */
[----:B------:R-:W0:Y:S04]  /*15360*/  LDSM.16.M88.4 R20, [R16+0x400] ;  /* 0x000400001014783b */ /* 0x000e280000000200 */
[----:B0-----:R-:W-:Y:S01]  /*15370*/  STL.64 [R1+0x140], R20 ;  /* 0x0001401401007387 */ /* 0x001fe20000100a00 */
[----:B------:R-:W-:-:S02]  /*15380*/  IMAD.MOV.U32 R10, RZ, RZ, R20 ;  /* 0x000000ffff0a7224 */ /* 0x000fc400078e0014 */
[----:B------:R-:W-:Y:S01]  /*15390*/  IMAD.MOV.U32 R2, RZ, RZ, R21 ;  /* 0x000000ffff027224 */ /* 0x000fe200078e0015 */
[----:B------:R-:W-:Y:S04]  /*153a0*/  STL.64 [R1+0x148], R22 ;  /* 0x0001481601007387 */ /* 0x000fe80000100a00 */
[----:B------:R-:W0:Y:S04]  /*153b0*/  LDSM.16.M88.4 R20, [R16+0x800] ;  /* 0x000800001014783b */ /* 0x000e280000000200 */
[----:B0-----:R-:W-:Y:S01]  /*153c0*/  STL.64 [R1+0x150], R20 ;  /* 0x0001501401007387 */ /* 0x001fe20000100a00 */
[----:B------:R-:W-:-:S03]  /*153d0*/  IMAD.MOV.U32 R0, RZ, RZ, R20 ;  /* 0x000000ffff007224 */ /* 0x000fc600078e0014 */
[----:B------:R-:W-:Y:S04]  /*153e0*/  STL.64 [R1+0x158], R22 ;  /* 0x0001581601007387 */ /* 0x000fe80000100a00 */
[----:B------:R-:W0:Y:S04]  /*153f0*/  LDSM.16.M88.4 R20, [R16+0xc00] ;  /* 0x000c00001014783b */ /* 0x000e280000000200 */
[----:B0-----:R0:W-:Y:S01]  /*15400*/  STL.64 [R1+0x160], R20 ;  /* 0x0001601401007387 */ /* 0x0011e20000100a00 */
[----:B------:R-:W-:Y:S02]  /*15410*/  IMAD.MOV.U32 R18, RZ, RZ, R20 ;  /* 0x000000ffff127224 */ /* 0x000fe400078e0014 */
[----:B------:R-:W-:Y:S01]  /*15420*/  IMAD.MOV.U32 R19, RZ, RZ, R21 ;  /* 0x000000ffff137224 */ /* 0x000fe200078e0015 */
[----:B------:R-:W-:Y:S04]  /*15430*/  STL.64 [R1+0x168], R22 ;  /* 0x0001681601007387 */ /* 0x000fe80000100a00 */
[----:B------:R1:W-:Y:S01]  /*15440*/  STL.64 [R1+0x170], R24 ;  /* 0x0001701801007387 */ /* 0x0003e20000100a00 */
[----:B0-----:R-:W-:-:S03]  /*15450*/  IMAD.MOV.U32 R20, RZ, RZ, R24 ;  /* 0x000000ffff147224 */ /* 0x001fc600078e0018 */
[----:B------:R0:W-:Y:S01]  /*15460*/  STL.64 [R1+0x178], R26 ;  /* 0x0001781a01007387 */ /* 0x0001e20000100a00 */
[----:B------:R-:W-:-:S03]  /*15470*/  IMAD.MOV.U32 R21, RZ, RZ, R25 ;  /* 0x000000ffff157224 */ /* 0x000fc600078e0019 */
[----:B-1----:R-:W2:Y:S04]  /*15480*/  LDL.LU.64 R24, [R1+0x100] ;  /* 0x0001000001187983 */ /* 0x002ea80000300a00 */
[----:B0-----:R-:W2:Y:S01]  /*15490*/  LDL.LU.64 R26, [R1+0x108] ;  /* 0x00010800011a7983 */ /* 0x001ea20000300a00 */
[----:B------:R-:W-:Y:S02]  /*154a0*/  IMAD R4, R7, 0x100, R6 ;  /* 0x0000010007047824 */ /* 0x000fe400078e0206 */
[----:B------:R-:W-:Y:S02]  /*154b0*/  IMAD R6, R9, 0x100, R14 ;  /* 0x0000010009067824 */ /* 0x000fe400078e020e */
[----:B----4-:R-:W-:Y:S01]  /*154c0*/  IMAD R5, R12, 0x100, R13 ;  /* 0x000001000c057824 */ /* 0x010fe200078e020d */
[----:B------:R-:W-:Y:S01]  /*154d0*/  F2FP.F16.E4M3.UNPACK_B R14, R4 ;  /* 0x00000004ff0e723e */ /* 0x000fe200020006ff */
[----:B------:R-:W-:Y:S01]  /*154e0*/  IMAD R3, R15, 0x100, R17 ;  /* 0x000001000f037824 */ /* 0x000fe200078e0211 */
[----:B------:R-:W-:-:S02]  /*154f0*/  F2FP.F16.E4M3.UNPACK_B R13, R6 ;  /* 0x00000006ff0d723e */ /* 0x000fc400020006ff */
[----:B------:R-:W-:Y:S02]  /*15500*/  F2FP.F16.E4M3.UNPACK_B R15, R5 ;  /* 0x00000005ff0f723e */ /* 0x000fe400020006ff */
[----:B------:R-:W0:Y:S02]  /*15510*/  LDSM.16.M88.4 R4, [R16+0x1400] ;  /* 0x001400001004783b */ /* 0x000e240000000200 */
[----:B0-----:R-:W-:Y:S02]  /*15520*/  IMAD.MOV.U32 R22, RZ, RZ, R4 ;  /* 0x000000ffff167224 */ /* 0x001fe400078e0004 */
[----:B------:R-:W-:Y:S04]  /*15530*/  STL.64 [R1+0x180], R4 ;  /* 0x0001800401007387 */ /* 0x000fe80000100a00 */
[----:B------:R0:W-:Y:S04]  /*15540*/  STL.64 [R1+0x188], R6 ;  /* 0x0001880601007387 */ /* 0x0001e80000100a00 */
[----:B------:R-:W-:Y:S04]  /*15550*/  STL [R1+0xa58], R22 ;  /* 0x000a581601007387 */ /* 0x000fe80000100800 */
[----:B------:R-:W-:Y:S04]  /*15560*/  STL.64 [R1+0xa50], R20 ;  /* 0x000a501401007387 */ /* 0x000fe80000100a00 */
[----:B------:R-:W1:Y:S01]  /*15570*/  LDSM.16.M88.4 R20, [R16+0x1800] ;  /* 0x001800001014783b */ /* 0x000e620000000200 */
[----:B------:R-:W-:-:S02]  /*15580*/  F2FP.F16.E4M3.UNPACK_B R12, R3 ;  /* 0x00000003ff0c723e */ /* 0x000fc400020006ff */
[----:B------:R-:W-:Y:S02]  /*15590*/  F2FP.F16.E4M3.UNPACK_B R8, R8 ;  /* 0x00000008ff08723e */ /* 0x000fe400020006ff */
[----:B------:R-:W-:Y:S01]  /*155a0*/  F2FP.F16.E4M3.UNPACK_B R9, R11 ;  /* 0x0000000bff09723e */ /* 0x000fe200020006ff */
[----:B0-----:R-:W-:Y:S01]  /*155b0*/  IMAD.MOV.U32 R7, RZ, RZ, R5 ;  /* 0x000000ffff077224 */ /* 0x001fe200078e0005 */
[----:B-1----:R-:W-:Y:S01]  /*155c0*/  STL.64 [R1+0x1a0], R20 ;  /* 0x0001a01401007387 */ /* 0x002fe20000100a00 */
[----:B------:R-:W-:Y:S02]  /*155d0*/  IMAD.MOV.U32 R6, RZ, RZ, R20 ;  /* 0x000000ffff067224 */ /* 0x000fe400078e0014 */
[----:B------:R-:W-:Y:S01]  /*155e0*/  IMAD.MOV.U32 R5, RZ, RZ, R21 ;  /* 0x000000ffff057224 */ /* 0x000fe200078e0015 */
[----:B------:R2:W-:Y:S04]  /*155f0*/  STL.64 [R1+0x1a8], R22 ;  /* 0x0001a81601007387 */ /* 0x0005e80000100a00 */
[----:B------:R-:W3:Y:S04]  /*15600*/  LDL R17, [R1+0x154] ;  /* 0x0001540001117983 */ /* 0x000ee80000100800 */
[----:B------:R-:W-:Y:S04]  /*15610*/  STL.64 [R1+0xa78], R14 ;  /* 0x000a780e01007387 */ /* 0x000fe80000100a00 */
[----:B------:R-:W-:Y:S01]  /*15620*/  STL.64 [R1+0xa70], R12 ;  /* 0x000a700c01007387 */ /* 0x000fe20000100a00 */
[----:B--2---:R-:W-:Y:S03]  /*15630*/  HMMA.16816.F32 R20, R12, R8, R24 ;  /* 0x000000080c14723c */ /* 0x004fe60000001818 */
[----:B------:R-:W0:-:S15]  /*15640*/  LDSM.16.M88.4 R12, [R16+0x1c00] ;  /* 0x001c0000100c783b */ /* 0x000e1e0000000200 */
[----:B------:R-:W-:Y:S01]  /*15650*/  NOP ;  /* 0x0000000000007918 */ /* 0x000fe20000000000 */
[----:B------:R1:W-:Y:S04]  /*15660*/  STL.64 [R1+0x20], R20 ;  /* 0x0000201401007387 */ /* 0x0003e80000100a00 */
[----:B------:R2:W-:Y:S04]  /*15670*/  STL.64 [R1+0x28], R22 ;  /* 0x0000281601007387 */ /* 0x0005e80000100a00 */
[----:B-1----:R-:W4:Y:S04]  /*15680*/  LDL.LU.64 R20, [R1+0x1e0] ;  /* 0x0001e00001147983 */ /* 0x002f280000300a00 */
[----:B--2---:R-:W2:Y:S04]  /*15690*/  LDL.LU.64 R22, [R1+0x1e8] ;  /* 0x0001e80001167983 */ /* 0x004ea80000300a00 */
[----:B--2---:R-:W-:Y:S04]  /*156a0*/  STL.64 [R1+0xa68], R22 ;  /* 0x000a681601007387 */ /* 0x004fe80000100a00 */
[----:B----4-:R1:W-:Y:S04]  /*156b0*/  STL.64 [R1+0xa60], R20 ;  /* 0x000a601401007387 */ /* 0x0103e80000100a00 */
[----:B-1----:R-:W2:Y:S04]  /*156c0*/  LDL.LU.64 R20, [R1+0x1c0] ;  /* 0x0001c00001147983 */ /* 0x002ea80000300a00 */
[----:B------:R-:W2:Y:S04]  /*156d0*/  LDL.LU.64 R22, [R1+0x1c8] ;  /* 0x0001c80001167983 */ /* 0x000ea80000300a00 */
[----:B------:R-:W4:Y:S04]  /*156e0*/  LDL.LU R27, [R1+0x284] ;  /* 0x00028400011b7983 */ /* 0x000f280000300800 */
[----:B------:R-:W2:Y:S04]  /*156f0*/  LDL.LU R28, [R1+0x280] ;  /* 0x00028000011c7983 */ /* 0x000ea80000300800 */
[----:B------:R-:W2:Y:S04]  /*15700*/  LDL.LU R24, [R1+0x2a0] ;  /* 0x0002a00001187983 */ /* 0x000ea80000300800 */
[----:B------:R-:W4:Y:S04]  /*15710*/  LDL.LU R26, [R1+0x294] ;  /* 0x00029400011a7983 */ /* 0x000f280000300800 */
[----:B------:R-:W2:Y:S01]  /*15720*/  LDL.LU R25, [R1+0x290] ;  /* 0x0002900001197983 */ /* 0x000ea20000300800 */
[----:B------:R-:W-:Y:S01]  /*15730*/  F2FP.F16.E4M3.UNPACK_B R11, R2 ;  /* 0x00000002ff0b723e */ /* 0x000fe200020006ff */
[----:B0-----:R-:W-:-:S02]  /*15740*/  IMAD.MOV.U32 R4, RZ, RZ, R12 ;  /* 0x000000ffff047224 */ /* 0x001fc400078e000c */
[----:B------:R-:W-:Y:S01]  /*15750*/  IMAD.MOV.U32 R3, RZ, RZ, R13 ;  /* 0x000000ffff037224 */ /* 0x000fe200078e000d */
[----:B----4-:R0:W-:Y:S04]  /*15760*/  STL.64 [R1+0xa38], R26 ;  /* 0x000a381a01007387 */ /* 0x0101e80000100a00 */
[----:B--2---:R-:W-:Y:S04]  /*15770*/  STL.64 [R1+0xa30], R24 ;  /* 0x000a301801007387 */ /* 0x004fe80000100a00 */
[----:B------:R-:W2:Y:S01]  /*15780*/  LDL.LU R29, [R1+0x28c] ;  /* 0x00028c00011d7983 */ /* 0x000ea20000300800 */
[----:B0-----:R-:W-:-:S03]  /*15790*/  IMAD.MOV.U32 R27, RZ, RZ, R0 ;  /* 0x000000ffff1b7224 */ /* 0x001fc600078e0000 */
[----:B------:R-:W4:Y:S04]  /*157a0*/  LDL.LU R0, [R1+0x2ac] ;  /* 0x0002ac0001007983 */ /* 0x000f280000300800 */
[----:B------:R-:W4:Y:S04]  /*157b0*/  LDL.LU R2, [R1+0x2a8] ;  /* 0x0002a80001027983 */ /* 0x000f280000300800 */
[----:B------:R-:W-:Y:S04]  /*157c0*/  STL.64 [R1+0x190], R12 ;  /* 0x0001900c01007387 */ /* 0x000fe80000100a00 */
[----:B------:R0:W-:Y:S04]  /*157d0*/  STL.64 [R1+0x198], R14 ;  /* 0x0001980e01007387 */ /* 0x0001e80000100a00 */
[----:B0-----:R-:W2:Y:S04]  /*157e0*/  LDL.LU.64 R14, [R1+0xa78] ;  /* 0x000a7800010e7983 */ /* 0x001ea80000300a00 */
[----:B------:R-:W2:Y:S01]  /*157f0*/  LDL.LU.64 R12, [R1+0xa70] ;  /* 0x000a7000010c7983 */ /* 0x000ea20000300a00 */
[----:B------:R-:W-:-:S03]  /*15800*/  F2FP.F16.E4M3.UNPACK_B R10, R10 ;  /* 0x0000000aff0a723e */ /* 0x000fc600020006ff */
[----:B------:R-:W-:Y:S01]  /*15810*/  STL.64 [R1+0xa48], R6 ;  /* 0x000a480601007387 */ /* 0x000fe20000100a00 */
[----:B------:R-:W-:-:S03]  /*15820*/  IMAD.MOV.U32 R16, RZ, RZ, R27 ;  /* 0x000000ffff107224 */ /* 0x000fc600078e001b */
[----:B------:R0:W-:Y:S04]  /*15830*/  STL.64 [R1+0xa40], R4 ;  /* 0x000a400401007387 */ /* 0x0001e80000100a00 */
[----:B0-----:R-:W3:Y:S04]  /*15840*/  LDL.LU.64 R4, [R1+0xb0] ;  /* 0x0000b00001047983 */ /* 0x001ee80000300a00 */
[----:B------:R-:W3:Y:S04]  /*15850*/  LDL.LU.64 R6, [R1+0xb8] ;  /* 0x0000b80001067983 */ /* 0x000ee80000300a00 */
[----:B------:R-:W3:Y:S04]  /*15860*/  LDL.LU.64 R24, [R1+0xe0] ;  /* 0x0000e00001187983 */ /* 0x000ee80000300a00 */
[----:B------:R-:W3:Y:S01]  /*15870*/  LDL.LU.64 R26, [R1+0xe8] ;  /* 0x0000e800011a7983 */ /* 0x000ee20000300a00 */
[----:B--2---:R-:W-:-:S15]  /*15880*/  HMMA.16816.F32 R20, R12, R10, R20 ;  /* 0x0000000a0c14723c */ /* 0x004fde0000001814 */
[----:B------:R-:W-:-:S04]  /*15890*/  NOP ;  /* 0x0000000000007918 */ /* 0x000fc80000000000 */
[----:B------:R-:W-:Y:S04]  /*158a0*/  STL.64 [R1+0x40], R20 ;  /* 0x0000401401007387 */ /* 0x000fe80000100a00 */
[----:B------:R0:W-:Y:S04]  /*158b0*/  STL.64 [R1+0x48], R22 ;  /* 0x0000481601007387 */ /* 0x0001e80000100a00 */
[----:B0-----:R-:W2:Y:S04]  /*158c0*/  LDL.LU.64 R22, [R1+0xa68] ;  /* 0x000a680001167983 */ /* 0x001ea80000300a00 */
[----:B------:R-:W2:Y:S01]  /*158d0*/  LDL.LU.64 R20, [R1+0xa60] ;  /* 0x000a600001147983 */ /* 0x000ea20000300a00 */
[----:B------:R-:W-:-:S02]  /*158e0*/  F2FP.F16.E4M3.UNPACK_B R16, R16 ;  /* 0x00000010ff10723e */ /* 0x000fc400020006ff */
[----:B---3--:R-:W-:Y:S01]  /*158f0*/  F2FP.F16.E4M3.UNPACK_B R17, R17 ;  /* 0x00000011ff11723e */ /* 0x008fe200020006ff */
[----:B------:R-:W-:Y:S04]  /*15900*/  STL.64 [R1+0xa28], R10 ;  /* 0x000a280a01007387 */ /* 0x000fe80000100a00 */
[----:B------:R0:W-:Y:S04]  /*15910*/  STL.64 [R1+0xa20], R8 ;  /* 0x000a200801007387 */ /* 0x0001e80000100a00 */
[----:B0-----:R-:W3:Y:S04]  /*15920*/  LDL.LU.64 R8, [R1+0x200] ;  /* 0x0002000001087983 */ /* 0x001ee80000300a00 */
[----:B------:R-:W3:Y:S01]  /*15930*/  LDL.LU.64 R10, [R1+0x208] ;  /* 0x00020800010a7983 */ /* 0x000ee20000300a00 */
[----:B--2---:R-:W-:-:S15]  /*15940*/  HMMA.16816.F32 R20, R12, R16, R20 ;  /* 0x000000100c14723c */ /* 0x004fde0000001814 */
[----:B------:R-:W-:-:S04]  /*15950*/  NOP ;  /* 0x0000000000007918 */ /* 0x000fc80000000000 */
[----:B------:R-:W-:Y:S04]  /*15960*/  STL.64 [R1+0x60], R20 ;  /* 0x0000601401007387 */ /* 0x000fe80000100a00 */
[----:B------:R0:W-:Y:S04]  /*15970*/  STL.64 [R1+0x68], R22 ;  /* 0x0000681601007387 */ /* 0x0001e80000100a00 */
[----:B0-----:R-:W2:Y:S04]  /*15980*/  LDL.LU R22, [R1+0xa58] ;  /* 0x000a580001167983 */ /* 0x001ea80000300800 */
[----:B------:R-:W2:Y:S01]  /*15990*/  LDL.LU.64 R20, [R1+0xa50] ;  /* 0x000a500001147983 */ /* 0x000ea20000300a00 */
[----:B------:R-:W-:-:S02]  /*159a0*/  F2FP.F16.E4M3.UNPACK_B R18, R18 ;  /* 0x00000012ff12723e */ /* 0x000fc400020006ff */
[----:B------:R-:W-:-:S07]  /*159b0*/  F2FP.F16.E4M3.UNPACK_B R19, R19 ;  /* 0x00000013ff13723e */ /* 0x000fce00020006ff */
[----:B---3--:R-:W-:-:S15]  /*159c0*/  HMMA.16816.F32 R8, R12, R18, R8 ;  /* 0x000000120c08723c */ /* 0x008fde0000001808 */
[----:B------:R-:W-:-:S04]  /*159d0*/  NOP ;  /* 0x0000000000007918 */ /* 0x000fc80000000000 */
[----:B------:R0:W-:Y:S04]  /*159e0*/  STL.64 [R1+0x80], R8 ;  /* 0x0000800801007387 */ /* 0x0001e80000100a00 */
[----:B------:R1:W-:Y:S04]  /*159f0*/  STL.64 [R1+0x88], R10 ;  /* 0x0000880a01007387 */ /* 0x0003e80000100a00 */
[----:B0-----:R-:W3:Y:S04]  /*15a00*/  LDL.LU.64 R8, [R1+0xd0] ;  /* 0x0000d00001087983 */ /* 0x001ee80000300a00 */
[----:B-1----:R-:W3:Y:S01]  /*15a10*/  LDL.LU.64 R10, [R1+0xd8] ;  /* 0x0000d800010a7983 */ /* 0x002ee20000300a00 */
[----:B--2---:R-:W-:-:S02]  /*15a20*/  F2FP.F16.E4M3.UNPACK_B R20, R20 ;  /* 0x00000014ff14723e */ /* 0x004fc400020006ff */
[----:B------:R-:W-:-:S07]  /*15a30*/  F2FP.F16.E4M3.UNPACK_B R21, R21 ;  /* 0x00000015ff15723e */ /* 0x000fce00020006ff */
[----:B------:R-:W-:-:S15]  /*15a40*/  HMMA.16816.F32 R4, R12, R20, R4 ;  /* 0x000000140c04723c */ /* 0x000fde0000001804 */
[----:B------:R-:W-:-:S04]  /*15a50*/  NOP ;  /* 0x0000000000007918 */ /* 0x000fc80000000000 */
[----:B------:R-:W-:Y:S04]  /*15a60*/  STL.64 [R1+0xb0], R4 ;  /* 0x0000b00401007387 */ /* 0x000fe80000100a00 */
[----:B------:R0:W-:Y:S04]  /*15a70*/  STL.64 [R1+0xb8], R6 ;  /* 0x0000b80601007387 */ /* 0x0001e80000100a00 */
[----:B0-----:R-:W2:Y:S01]  /*15a80*/  LDL.LU.64 R6, [R1+0xa48] ;  /* 0x000a480001067983 */ /* 0x001ea20000300a00 */
[----:B------:R-:W-:-:S03]  /*15a90*/  F2FP.F16.E4M3.UNPACK_B R22, R22 ;  /* 0x00000016ff16723e */ /* 0x000fc600020006ff */
[----:B------:R-:W3:Y:S01]  /*15aa0*/  LDL.LU.64 R4, [R1+0xa40] ;  /* 0x000a400001047983 */ /* 0x000ee20000300a00 */
[----:B--2---:R-:W-:-:S07]  /*15ab0*/  F2FP.F16.E4M3.UNPACK_B R23, R7 ;  /* 0x00000007ff17723e */ /* 0x004fce00020006ff */
[----:B------:R-:W-:-:S15]  /*15ac0*/  HMMA.16816.F32 R24, R12, R22, R24 ;  /* 0x000000160c18723c */ /* 0x000fde0000001818 */
[----:B------:R-:W-:-:S04]  /*15ad0*/  NOP ;  /* 0x0000000000007918 */ /* 0x000fc80000000000 */
[----:B------:R-:W-:Y:S04]  /*15ae0*/  STL.64 [R1+0xe0], R24 ;  /* 0x0000e01801007387 */ /* 0x000fe80000100a00 */
[----:B------:R0:W-:Y:S04]  /*15af0*/  STL.64 [R1+0xe8], R26 ;  /* 0x0000e81a01007387 */ /* 0x0001e80000100a00 */
[----:B0-----:R-:W2:Y:S04]  /*15b00*/  LDL.LU.64 R26, [R1+0xa38] ;  /* 0x000a3800011a7983 */ /* 0x001ea80000300a00 */
[----:B------:R-:W2:Y:S04]  /*15b10*/  LDL.LU.64 R24, [R1+0xa30] ;  /* 0x000a300001187983 */ /* 0x000ea80000300a00 */
[----:B------:R-:W-:Y:S04]  /*15b20*/  STL.64 [R1+0xa08], R22 ;  /* 0x000a081601007387 */ /* 0x000fe80000100a00 */
[----:B------:R0:W-:Y:S04]  /*15b30*/  STL.64 [R1+0xa00], R20 ;  /* 0x000a001401007387 */ /* 0x0001e80000100a00 */
[----:B0-----:R-:W2:Y:S04]  /*15b40*/  LDL.LU.64 R20, [R1+0x210] ;  /* 0x0002100001147983 */ /* 0x001ea80000300a00 */
[----:B------:R-:W2:Y:S01]  /*15b50*/  LDL.LU.64 R22, [R1+0x218] ;  /* 0x0002180001167983 */ /* 0x000ea20000300a00 */
[----:B------:R-:W-:-:S02]  /*15b60*/  F2FP.F16.E4M3.UNPACK_B R6, R6 ;  /* 0x00000006ff06723e */ /* 0x000fc400020006ff */
[----:B---3--:R-:W-:Y:S02]  /*15b70*/  F2FP.F16.E4M3.UNPACK_B R7, R5 ;  /* 0x00000005ff07723e */ /* 0x008fe400020006ff */
[----:B------:R-:W-:Y:S02]  /*15b80*/  F2FP.F16.E4M3.UNPACK_B R4, R4 ;  /* 0x00000004ff04723e */ /* 0x000fe400020006ff */
[----:B------:R-:W-:-:S03]  /*15b90*/  F2FP.F16.E4M3.UNPACK_B R5, R3 ;  /* 0x00000003ff05723e */ /* 0x000fc600020006ff */
[C---:B--2---:R-:W-:Y:S08]  /*15ba0*/  HMMA.16816.F32 R20, R12.reuse, R6, R20 ;  /* 0x000000060c14723c */ /* 0x044ff00000001814 */
[----:B------:R-:W-:Y:S11]  /*15bb0*/  HMMA.16816.F32 R12, R12, R4, R8 ;  /* 0x000000040c0c723c */ /* 0x000ff60000001808 */
[----:B------:R0:W-:Y:S04]  /*15bc0*/  STL.64 [R1+0x100], R20 ;  /* 0x0001001401007387 */ /* 0x0001e80000100a00 */
[----:B------:R1:W-:Y:S04]  /*15bd0*/  STL.64 [R1+0x108], R22 ;  /* 0x0001081601007387 */ /* 0x0003e80000100a00 */
[----:B0-----:R-:W2:Y:S04]  /*15be0*/  LDL.LU.64 R20, [R1+0xa0] ;  /* 0x0000a00001147983 */ /* 0x001ea80000300a00 */
[----:B-1----:R-:W2:Y:S04]  /*15bf0*/  LDL.LU.64 R22, [R1+0xa8] ;  /* 0x0000a80001167983 */ /* 0x002ea80000300a00 */
[----:B------:R-:W2:Y:S04]  /*15c00*/  LDL.LU.64 R10, [R1+0xa28] ;  /* 0x000a2800010a7983 */ /* 0x000ea80000300a00 */
[----:B------:R-:W3:Y:S04]  /*15c10*/  LDL.LU.64 R8, [R1+0xa20] ;  /* 0x000a200001087983 */ /* 0x000ee80000300a00 */
[----:B------:R0:W-:Y:S04]  /*15c20*/  STL.64 [R1+0xd0], R12 ;  /* 0x0000d00c01007387 */ /* 0x0001e80000100a00 */
[----:B------:R1:W-:Y:S04]  /*15c30*/  STL.64 [R1+0xd8], R14 ;  /* 0x0000d80e01007387 */ /* 0x0003e80000100a00 */
[----:B0-----:R-:W3:Y:S04]  /*15c40*/  LDL.LU.64 R12, [R1+0xc0] ;  /* 0x0000c000010c7983 */ /* 0x001ee80000300a00 */
[----:B-1----:R-:W3:Y:S01]  /*15c50*/  LDL.LU.64 R14, [R1+0xc8] ;  /* 0x0000c800010e7983 */ /* 0x002ee20000300a00 */
[----:B------:R-:W-:-:S02]  /*15c60*/  IMAD R3, R28, 0x100, R27 ;  /* 0x000001001c037824 */ /* 0x000fc400078e021b */
[----:B------:R-:W-:Y:S02]  /*15c70*/  IMAD R26, R26, 0x100, R24 ;  /* 0x000001001a1a7824 */ /* 0x000fe400078e0218 */
[----:B------:R-:W-:Y:S02]  /*15c80*/  IMAD R25, R29, 0x100, R25 ;  /* 0x000001001d197824 */ /* 0x000fe400078e0219 */
[----:B----4-:R-:W-:Y:S01]  /*15c90*/  IMAD R27, R2, 0x100, R0 ;  /* 0x00000100021b7824 */ /* 0x010fe200078e0200 */
[----:B------:R-:W-:Y:S02]  /*15ca0*/  F2FP.F16.E4M3.UNPACK_B R24, R3 ;  /* 0x00000003ff18723e */ /* 0x000fe400020006ff */
[----:B------:R-:W-:Y:S02]  /*15cb0*/  F2FP.F16.E4M3.UNPACK_B R26, R26 ;  /* 0x0000001aff1a723e */ /* 0x000fe400020006ff */
[----:B------:R-:W-:Y:S02]  /*15cc0*/  F2FP.F16.E4M3.UNPACK_B R25, R25 ;  /* 0x00000019ff19723e */ /* 0x000fe400020006ff */
[----:B------:R-:W-:Y:S01]  /*15cd0*/  F2FP.F16.E4M3.UNPACK_B R27, R27 ;  /* 0x0000001bff1b723e */ /* 0x000fe200020006ff */
[----:B------:R-:W-:Y:S04]  /*15ce0*/  STL.64 [R1+0x9e8], R6 ;  /* 0x0009e80601007387 */ /* 0x000fe80000100a00 */
[----:B------:R3:W-:Y:S04]  /*15cf0*/  STL.64 [R1+0x9e0], R4 ;  /* 0x0009e00401007387 */ /* 0x0007e80000100a00 */
[----:B------:R-:W4:Y:S01]  /*15d00*/  LDL.LU R3, [R1+0x2f4] ;  /* 0x0002f40001037983 */ /* 0x000f220000300800 */
[----:B---3--:R-:W-:Y:S03]  /*15d10*/  HMMA.16816.F32 R4, R24, R8, R12 ;  /* 0x000000081804723c */ /* 0x008fe6000000180c */
[----:B------:R-:W3:Y:S04]  /*15d20*/  LDL.LU R8, [R1+0x310] ;  /* 0x0003100001087983 */ /* 0x000ee80000300800 */
[----:B------:R-:W3:-:S12]  /*15d30*/  LDL.LU R9, [R1+0x30c] ;  /* 0x00030c0001097983 */ /* 0x000ed80000300800 */
[----:B------:R-:W-:Y:S04]  /*15d40*/  STL.64 [R1+0xc0], R4 ;  /* 0x0000c00401007387 */ /* 0x000fe80000100a00 */
[----:B------:R2:W-:Y:S02]  /*15d50*/  STL.64 [R1+0xc8], R6 ;  /* 0x0000c80601007387 */ /* 0x0005e40000100a00 */
[----:B--2---:R-:W-:Y:S02]  /*15d60*/  HMMA.16816.F32 R4, R24, R10, R20 ;  /* 0x0000000a1804723c */ /* 0x004fe40000001814 */
[----:B------:R-:W2:Y:S04]  /*15d70*/  LDL.LU.64 R20, [R1+0x1d0] ;  /* 0x0001d00001147983 */ /* 0x000ea80000300a00 */
[----:B------:R-:W2:-:S13]  /*15d80*/  LDL.LU.64 R22, [R1+0x1d8] ;  /* 0x0001d80001167983 */ /* 0x000e9a0000300a00 */
[----:B------:R-:W-:Y:S04]  /*15d90*/  STL.64 [R1+0xa0], R4 ;  /* 0x0000a00401007387 */ /* 0x000fe80000100a00 */
[----:B------:R-:W-:Y:S04]  /*15da0*/  STL.64 [R1+0xa8], R6 ;  /* 0x0000a80601007387 */ /* 0x000fe80000100a00 */
[----:B--2---:R-:W-:Y:S04]  /*15db0*/  STL.64 [R1+0xa18], R22 ;  /* 0x000a181601007387 */ /* 0x004fe80000100a00 */
[----:B------:R0:W-:Y:S04]  /*15dc0*/  STL.64 [R1+0xa10], R20 ;  /* 0x000a101401007387 */ /* 0x0001e80000100a00 */
[----:B0-----:R-:W2:Y:S04]  /*15dd0*/  LDL.LU.64 R20, [R1+0x1f0] ;  /* 0x0001f00001147983 */ /* 0x001ea80000300a00 */
[----:B------:R-:W2:Y:S04]  /*15de0*/  LDL.LU.64 R22, [R1+0x1f8] ;  /* 0x0001f80001167983 */ /* 0x000ea80000300a00 */
[----:B------:R-:W2:Y:S04]  /*15df0*/  LDL.LU.64 R4, [R1+0xf0] ;  /* 0x0000f00001047983 */ /* 0x000ea80000300a00 */
[----:B------:R-:W2:Y:S04]  /*15e00*/  LDL.LU.64 R6, [R1+0xf8] ;  /* 0x0000f80001067983 */ /* 0x000ea80000300a00 */
[----:B--2---:R-:W-:Y:S04]  /*15e10*/  STL.64 [R1+0x9f8], R6 ;  /* 0x0009f80601007387 */ /* 0x004fe80000100a00 */
[----:B------:R0:W-:Y:S04]  /*15e20*/  STL.64 [R1+0x9f0], R4 ;  /* 0x0009f00401007387 */ /* 0x0001e80000100a00 */
[----:B0-----:R-:W2:Y:S04]  /*15e30*/  LDL.LU.64 R4, [R1+0x120] ;  /* 0x0001200001047983 */ /* 0x001ea80000300a00 */
[----:B------:R-:W2:Y:S04]  /*15e40*/  LDL.LU.64 R6, [R1+0x128] ;  /* 0x0001280001067983 */ /* 0x000ea80000300a00 */
[----:B------:R-:W2:Y:S04]  /*15e50*/  LDL.LU R10, [R1+0x300] ;  /* 0x00030000010a7983 */ /* 0x000ea80000300800 */
[----:B------:R-:W2:Y:S01]  /*15e60*/  LDL.LU R11, [R1+0x2fc] ;  /* 0x0002fc00010b7983 */ /* 0x000ea20000300800 */
[C---:B------:R-:W-:Y:S03]  /*15e70*/  HMMA.16816.F32 R20, R24.reuse, R16, R20 ;  /* 0x000000101814723c */ /* 0x040fe60000001814 */
[----:B--2---:R-:W-:Y:S04]  /*15e80*/  STL.64 [R1+0x9d8], R10 ;  /* 0x0009d80a01007387 */ /* 0x004fe80000100a00 */
[----:B---3--:R0:W-:Y:S04]  /*15e90*/  STL.64 [R1+0x9d0], R8 ;  /* 0x0009d00801007387 */ /* 0x0081e80000100a00 */
[----:B0-----:R-:W2:Y:S04]  /*15ea0*/  LDL.LU.64 R8, [R1+0x90] ;  /* 0x0000900001087983 */ /* 0x001ea80000300a00 */
[----:B------:R-:W2:Y:S04]  /*15eb0*/  LDL.LU.64 R10, [R1+0x98] ;  /* 0x00009800010a7983 */ /* 0x000ea80000300a00 */
[----:B------:R-:W3:Y:S04]  /*15ec0*/  LDL.LU.64 R12, [R1+0x110] ;  /* 0x00011000010c7983 */ /* 0x000ee80000300a00 */
[----:B------:R-:W3:Y:S04]  /*15ed0*/  LDL.LU.64 R14, [R1+0x118] ;  /* 0x00011800010e7983 */ /* 0x000ee80000300a00 */
[----:B------:R-:W-:Y:S04]  /*15ee0*/  STL.64 [R1+0x70], R20 ;  /* 0x0000701401007387 */ /* 0x000fe80000100a00 */
[----:B------:R0:W-:Y:S04]  /*15ef0*/  STL.64 [R1+0x78], R22 ;  /* 0x0000781601007387 */ /* 0x0001e80000100a00 */
[----:B0-----:R-:W2:Y:S04]  /*15f00*/  LDL.LU.64 R22, [R1+0xa18] ;  /* 0x000a180001167983 */ /* 0x001ea80000300a00 */
[----:B------:R-:W2:Y:S04]  /*15f10*/  LDL.LU.64 R20, [R1+0xa10] ;  /* 0x000a100001147983 */ /* 0x000ea80000300a00 */
[----:B------:R-:W3:Y:S04]  /*15f20*/  LDL.LU R16, [R1+0x308] ;  /* 0x0003080001107983 */ /* 0x000ee80000300800 */
[----:B------:R-:W3:Y:S01]  /*15f30*/  LDL.LU R17, [R1+0x304] ;  /* 0x0003040001117983 */ /* 0x000ee20000300800 */
[----:B--2---:R-:W-:-:S15]  /*15f40*/  HMMA.16816.F32 R20, R24, R18, R20 ;  /* 0x000000121814723c */ /* 0x004fde0000001814 */
[----:B------:R-:W-:-:S04]  /*15f50*/  NOP ;  /* 0x0000000000007918 */ /* 0x000fc80000000000 */
[----:B------:R-:W-:Y:S02]  /*15f60*/  IMAD.MOV.U32 R2, RZ, RZ, R22 ;  /* 0x000000ffff027224 */ /* 0x000fe400078e0016 */
[----:B------:R-:W-:Y:S02]  /*15f70*/  IMAD.MOV.U32 R0, RZ, RZ, R23 ;  /* 0x000000ffff007224 */ /* 0x000fe400078e0017 */
[----:B------:R-:W-:Y:S01]  /*15f80*/  IMAD.MOV.U32 R29, RZ, RZ, R20 ;  /* 0x000000ffff1d7224 */ /* 0x000fe200078e0014 */
[----:B------:R-:W2:Y:S01]  /*15f90*/  LDL.LU.64 R22, [R1+0xa08] ;  /* 0x000a080001167983 */ /* 0x000ea20000300a00 */
[----:B------:R-:W-:-:S03]  /*15fa0*/  IMAD.MOV.U32 R28, RZ, RZ, R21 ;  /* 0x000000ffff1c7224 */ /* 0x000fc600078e0015 */
[----:B------:R-:W2:Y:S04]  /*15fb0*/  LDL.LU.64 R20, [R1+0xa00] ;  /* 0x000a000001147983 */ /* 0x000ea80000300a00 */
[----:B------:R-:W4:Y:S01]  /*15fc0*/  LDL.LU R19, [R1+0x2f8] ;  /* 0x0002f80001137983 */ /* 0x000f220000300800 */
[----:B--2---:R-:W-:-:S15]  /*15fd0*/  HMMA.16816.F32 R4, R24, R20, R4 ;  /* 0x000000141804723c */ /* 0x004fde0000001804 */
[----:B------:R-:W-:-:S04]  /*15fe0*/  NOP ;  /* 0x0000000000007918 */ /* 0x000fc80000000000 */
[----:B------:R-:W-:Y:S04]  /*15ff0*/  STL.64 [R1+0x30], R4 ;  /* 0x0000300401007387 */ /* 0x000fe80000100a00 */
[----:B------:R0:W-:Y:S04]  /*16000*/  STL.64 [R1+0x38], R6 ;  /* 0x0000380601007387 */ /* 0x0001e80000100a00 */
[----:B0-----:R-:W2:Y:S04]  /*16010*/  LDL.LU.64 R6, [R1+0x9f8] ;  /* 0x0009f80001067983 */ /* 0x001ea80000300a00 */
[----:B------:R-:W2:Y:S02]  /*16020*/  LDL.LU.64 R4, [R1+0x9f0] ;  /* 0x0009f00001047983 */ /* 0x000ea40000300a00 */
[----:B--2---:R-:W-:-:S15]  /*16030*/  HMMA.16816.F32 R4, R24, R22, R4 ;  /* 0x000000161804723c */ /* 0x004fde0000001804 */
[----:B------:R-:W-:-:S04]  /*16040*/  NOP ;  /* 0x0000000000007918 */ /* 0x000fc80000000000 */
[----:B------:R-:W-:Y:S01]  /*16050*/  IMAD.MOV.U32 R22, RZ, RZ, R6 ;  /* 0x000000ffff167224 */ /* 0x000fe200078e0006 */
[----:B------:R0:W-:Y:S01]  /*16060*/  STL [R1+0x10], R4 ;  /* 0x0000100401007387 */ /* 0x0001e20000100800 */
[----:B------:R-:W-:-:S03]  /*16070*/  IMAD.MOV.U32 R21, RZ, RZ, R7 ;  /* 0x000000ffff157224 */ /* 0x000fc600078e0007 */
[----:B------:R-:W2:Y:S01]  /*16080*/  LDL.LU.64 R6, [R1+0x9e8] ;  /* 0x0009e80001067983 */ /* 0x000ea20000300a00 */
[----:B------:R-:W-:-:S03]  /*16090*/  IMAD.MOV.U32 R23, RZ, RZ, R5 ;  /* 0x000000ffff177224 */ /* 0x000fc600078e0005 */
[----:B0-----:R-:W3:Y:S01]  /*160a0*/  LDL.LU.64 R4, [R1+0x9e0] ;  /* 0x0009e00001047983 */ /* 0x001ee20000300a00 */
[----:B--2---:R-:W-:-:S15]  /*160b0*/  HMMA.16816.F32 R8, R24, R6, R8 ;  /* 0x000000061808723c */ /* 0x004fde0000001808 */
[----:B------:R-:W-:-:S04]  /*160c0*/  NOP ;  /* 0x0000000000007918 */ /* 0x000fc80000000000 */
[----:B------:R-:W-:Y:S04]  /*160d0*/  STL.64 [R1], R8 ;  /* 0x0000000801007387 */ /* 0x000fe80000100a00 */
[----:B------:R0:W-:Y:S04]  /*160e0*/  STL.64 [R1+0x8], R10 ;  /* 0x0000080a01007387 */ /* 0x0001e80000100a00 */
[----:B0-----:R-:W2:Y:S01]  /*160f0*/  LDL.LU.64 R10, [R1+0x9d8] ;  /* 0x0009d800010a7983 */ /* 0x001ea20000300a00 */
[----:B---3--:R-:W-:-:S03]  /*16100*/  IMAD R6, R17, 0x100, R16 ;  /* 0x0000010011067824 */ /* 0x008fc600078e0210 */
[----:B------:R-:W3:Y:S01]  /*16110*/  LDL.LU.64 R8, [R1+0x9d0] ;  /* 0x0009d00001087983 */ /* 0x000ee20000300a00 */
[----:B----4-:R-:W-:Y:S02]  /*16120*/  IMAD R3, R3, 0x100, R19 ;  /* 0x0000010003037824 */ /* 0x010fe400078e0213 */
[----:B--2---:R-:W-:Y:S02]  /*16130*/  IMAD R7, R11, 0x100, R10 ;  /* 0x000001000b077824 */ /* 0x004fe400078e020a */
[----:B------:R-:W2:Y:S04]  /*16140*/  LDL.LU R11, [R1+0x164] ;  /* 0x00016400010b7983 */ /* 0x000ea80000300800 */
[----:B------:R-:W4:Y:S04]  /*16150*/  LDL.LU R16, [R1+0x170] ;  /* 0x0001700001107983 */ /* 0x000f280000300800 */
[----:B------:R-:W4:Y:S04]  /*16160*/  LDL.LU R17, [R1+0x174] ;  /* 0x0001740001117983 */ /* 0x000f280000300800 */
[----:B------:R-:W2:Y:S04]  /*16170*/  LDL.LU R18, [R1+0x180] ;  /* 0x0001800001127983 */ /* 0x000ea80000300800 */
[----:B------:R-:W2:Y:S04]  /*16180*/  LDL.LU R19, [R1+0x184] ;  /* 0x0001840001137983 */ /* 0x000ea80000300800 */
[----:B--2---:R-:W-:Y:S04]  /*16190*/  STL.64 [R1+0x9a8], R18 ;  /* 0x0009a81201007387 */ /* 0x004fe80000100a00 */
[----:B----4-:R0:W-:Y:S04]  /*161a0*/  STL.64 [R1+0x9a0], R16 ;  /* 0x0009a01001007387 */ /* 0x0101e80000100a00 */
[----:B0-----:R-:W2:Y:S04]  /*161b0*/  LDL.LU R16, [R1+0x60] ;  /* 0x0000600001107983 */ /* 0x001ea80000300800 */
[----:B------:R-:W2:Y:S04]  /*161c0*/  LDL.LU R17, [R1+0x64] ;  /* 0x0000640001117983 */ /* 0x000ea80000300800 */
[----:B------:R-:W4:Y:S04]  /*161d0*/  LDL.LU R18, [R1+0x68] ;  /* 0x0000680001127983 */ /* 0x000f280000300800 */
[----:B------:R-:W4:Y:S01]  /*161e0*/  LDL.LU R19, [R1+0x6c] ;  /* 0x00006c0001137983 */ /* 0x000f220000300800 */
[----:B------:R-:W-:Y:S03]  /*161f0*/  HMMA.16816.F32 R24, R24, R4, R12 ;  /* 0x000000041818723c */ /* 0x000fe6000000180c */
[----:B------:R-:W2:Y:S04]  /*16200*/  LDL.LU R4, [R1+0x130] ;  /* 0x0001300001047983 */ /* 0x000ea80000300800 */
[----:B------:R-:W3:Y:S04]  /*16210*/  LDL.LU R5, [R1+0x134] ;  /* 0x0001340001057983 */ /* 0x000ee80000300800 */
[----:B----4-:R-:W-:Y:S04]  /*16220*/  STL.64 [R1+0x9b8], R18 ;  /* 0x0009b81201007387 */ /* 0x010fe80000100a00 */
[----:B--2---:R0:W-:Y:S04]  /*16230*/  STL.64 [R1+0x9b0], R16 ;  /* 0x0009b01001007387 */ /* 0x0041e80000100a00 */
[----:B0-----:R-:W2:Y:S04]  /*16240*/  LDL.LU R16, [R1+0x40] ;  /* 0x0000400001107983 */ /* 0x001ea80000300800 */
[----:B------:R-:W2:Y:S04]  /*16250*/  LDL.LU R17, [R1+0x44] ;  /* 0x0000440001117983 */ /* 0x000ea80000300800 */
[----:B------:R-:W4:Y:S04]  /*16260*/  LDL.LU R18, [R1+0x48] ;  /* 0x0000480001127983 */ /* 0x000f280000300800 */
[----:B------:R-:W4:Y:S01]  /*16270*/  LDL.LU R19, [R1+0x4c] ;  /* 0x00004c0001137983 */ /* 0x000f220000300800 */
[----:B---3--:R-:W-:-:S03]  /*16280*/  IMAD R8, R9, 0x100, R8 ;  /* 0x0000010009087824 */ /* 0x008fc600078e0208 */
[----:B----4-:R-:W-:Y:S04]  /*16290*/  STL.64 [R1+0x9c8], R18 ;  /* 0x0009c81201007387 */ /* 0x010fe80000100a00 */
[----:B--2---:R0:W-:Y:S04]  /*162a0*/  STL.64 [R1+0x9c0], R16 ;  /* 0x0009c01001007387 */ /* 0x0041e80000100a00 */
[----:B0-----:R-:W2:Y:S04]  /*162b0*/  LDL.LU R16, [R1+0x20] ;  /* 0x0000200001107983 */ /* 0x001ea80000300800 */
[----:B------:R-:W2:Y:S04]  /*162c0*/  LDL.LU R17, [R1+0x24] ;  /* 0x0000240001117983 */ /* 0x000ea80000300800 */
[----:B------:R-:W2:Y:S04]  /*162d0*/  LDL.LU R18, [R1+0x28] ;  /* 0x0000280001127983 */ /* 0x000ea80000300800 */
[----:B------:R-:W2:Y:S04]  /*162e0*/  LDL.LU R19, [R1+0x2c] ;  /* 0x00002c0001137983 */ /* 0x000ea80000300800 */
[----:B------:R-:W3:Y:S04]  /*162f0*/  LDL.LU R9, [R1+0x154] ;  /* 0x0001540001097983 */ /* 0x000ee80000300800 */
[----:B------:R-:W4:Y:S04]  /*16300*/  LDL.LU R10, [R1+0x160] ;  /* 0x00016000010a7983 */ /* 0x000f280000300800 */
[----:B------:R-:W3:Y:S01]  /*16310*/  LDL.LU R20, [R1+0x1a0] ;  /* 0x0001a00001147983 */ /* 0x000ee20000300800 */
[----:B------:R-:W-:-:S02]  /*16320*/  F2FP.F16.E4M3.UNPACK_B R12, R3 ;  /* 0x00000003ff0c723e */ /* 0x000fc400020006ff */
[----:B------:R-:W-:Y:S02]  /*16330*/  F2FP.F16.E4M3.UNPACK_B R14, R6 ;  /* 0x00000006ff0e723e */ /* 0x000fe400020006ff */
[----:B------:R-:W-:Y:S02]  /*16340*/  F2FP.F16.E4M3.UNPACK_B R13, R7 ;  /* 0x00000007ff0d723e */ /* 0x000fe400020006ff */
[----:B------:R-:W-:Y:S02]  /*16350*/  F2FP.F16.E4M3.UNPACK_B R15, R8 ;  /* 0x00000008ff0f723e */ /* 0x000fe400020006ff */
[----:B------:R-:W-:Y:S02]  /*16360*/  F2FP.F16.E4M3.UNPACK_B R4, R4.H1 ;  /* 0x00000004ff04723e */ /* 0x000fe400030006ff */
[----:B------:R-:W-:Y:S01]  /*16370*/  F2FP.F16.E4M3.UNPACK_B R5, R5.H1 ;  /* 0x00000005ff05723e */ /* 0x000fe200030006ff */
[----:B------:R-:W-:Y:S06]  /*16380*/  STL.64 [R1+0x998], R22 ;  /* 0x0009981601007387 */ /* 0x000fec0000100a00 */
[----:B--2---:R-:W-:Y:S01]  /*16390*/  HMMA.16816.F32 R16, R12, R4, R16 ;  /* 0x000000040c10723c */ /* 0x004fe20000001810 */
[----:B---3--:R0:W-:Y:S04]  /*163a0*/  STL.64 [R1+0x990], R20 ;  /* 0x0009901401007387 */ /* 0x0081e80000100a00 */
[----:B0-----:R-:W2:Y:S04]  /*163b0*/  LDL.LU R20, [R1+0x80] ;  /* 0x0000800001147983 */ /* 0x001ea80000300800 */
[----:B------:R-:W2:Y:S04]  /*163c0*/  LDL.LU R21, [R1+0x84] ;  /* 0x0000840001157983 */ /* 0x000ea80000300800 */
[----:B------:R-:W2:Y:S04]  /*163d0*/  LDL.LU R22, [R1+0x88] ;  /* 0x0000880001167983 */ /* 0x000ea80000300800 */
[----:B------:R-:W2:Y:S04]  /*163e0*/  LDL.LU R23, [R1+0x8c] ;  /* 0x00008c0001177983 */ /* 0x000ea80000300800 */
[----:B------:R-:W-:Y:S04]  /*163f0*/  STL.64 [R1+0x908], R26 ;  /* 0x0009081a01007387 */ /* 0x000fe80000100a00 */
[----:B------:R0:W-:Y:S04]  /*16400*/  STL.64 [R1+0x900], R24 ;  /* 0x0009001801007387 */ /* 0x0001e80000100a00 */
[----:B0-----:R-:W3:Y:S04]  /*16410*/  LDL.LU R24, [R1+0xe0] ;  /* 0x0000e00001187983 */ /* 0x001ee80000300800 */
[----:B------:R-:W3:Y:S04]  /*16420*/  LDL.LU R25, [R1+0xe4] ;  /* 0x0000e40001197983 */ /* 0x000ee80000300800 */
[----:B------:R-:W3:Y:S04]  /*16430*/  LDL.LU R26, [R1+0xe8] ;  /* 0x0000e800011a7983 */ /* 0x000ee80000300800 */
[----:B------:R-:W3:Y:S04]  /*16440*/  LDL.LU R27, [R1+0xec] ;  /* 0x0000ec00011b7983 */ /* 0x000ee80000300800 */
[----:B------:R-:W2:Y:S04]  /*16450*/  LDL.LU R3, [R1+0x150] ;  /* 0x0001500001037983 */ /* 0x000ea80000300800 */
[----:B------:R-:W2:Y:S04]  /*16460*/  LDL.LU R6, [R1+0x140] ;  /* 0x0001400001067983 */ /* 0x000ea80000300800 */
[----:B------:R-:W3:Y:S04]  /*16470*/  LDL.LU R7, [R1+0x144] ;  /* 0x0001440001077983 */ /* 0x000ee80000300800 */
[----:B------:R-:W-:Y:S04]  /*16480*/  STL.64 [R1+0x90], R16 ;  /* 0x0000901001007387 */ /* 0x000fe80000100a00 */
[----:B------:R0:W-:Y:S04]  /*16490*/  STL.64 [R1+0x98], R18 ;  /* 0x0000981201007387 */ /* 0x0001e80000100a00 */
[----:B0-----:R-:W4:Y:S04]  /*164a0*/  LDL.LU.64 R18, [R1+0x9c8] ;  /* 0x0009c80001127983 */ /* 0x001f280000300a00 */
[----:B------:R-:W4:Y:S01]  /*164b0*/  LDL.LU.64 R16, [R1+0x9c0] ;  /* 0x0009c00001107983 */ /* 0x000f220000300a00 */
[----:B--2---:R-:W-:-:S02]  /*164c0*/  F2FP.F16.E4M3.UNPACK_B R6, R6.H1 ;  /* 0x00000006ff06723e */ /* 0x004fc400030006ff */
[----:B---3--:R-:W-:-:S07]  /*164d0*/  F2FP.F16.E4M3.UNPACK_B R7, R7.H1 ;  /* 0x00000007ff07723e */ /* 0x008fce00030006ff */
[----:B----4-:R-:W-:-:S15]  /*164e0*/  HMMA.16816.F32 R16, R12, R6, R16 ;  /* 0x000000060c10723c */ /* 0x010fde0000001810 */
[----:B------:R-:W-:-:S04]  /*164f0*/  NOP ;  /* 0x0000000000007918 */ /* 0x000fc80000000000 */
[----:B------:R-:W-:Y:S04]  /*16500*/  STL.64 [R1+0xf0], R16 ;  /* 0x0000f01001007387 */ /* 0x000fe80000100a00 */
[----:B------:R0:W-:Y:S04]  /*16510*/  STL.64 [R1+0xf8], R18 ;  /* 0x0000f81201007387 */ /* 0x0001e80000100a00 */
[----:B0-----:R-:W2:Y:S04]  /*16520*/  LDL.LU.64 R18, [R1+0x9b8] ;  /* 0x0009b80001127983 */ /* 0x001ea80000300a00 */
[----:B------:R-:W2:Y:S01]  /*16530*/  LDL.LU.64 R16, [R1+0x9b0] ;  /* 0x0009b00001107983 */ /* 0x000ea20000300a00 */
[----:B------:R-:W-:-:S02]  /*16540*/  F2FP.F16.E4M3.UNPACK_B R8, R3.H1 ;  /* 0x00000003ff08723e */ /* 0x000fc400030006ff */
[----:B------:R-:W-:Y:S01]  /*16550*/  F2FP.F16.E4M3.UNPACK_B R9, R9.H1 ;  /* 0x00000009ff09723e */ /* 0x000fe200030006ff */
[----:B------:R-:W-:Y:S04]  /*16560*/  STL.64 [R1+0x968], R6 ;  /* 0x0009680601007387 */ /* 0x000fe80000100a00 */
[----:B------:R0:W-:Y:S04]  /*16570*/  STL.64 [R1+0x960], R4 ;  /* 0x0009600401007387 */ /* 0x0001e80000100a00 */
[----:B0-----:R-:W3:Y:S04]  /*16580*/  LDL.LU R4, [R1+0xb0] ;  /* 0x0000b00001047983 */ /* 0x001ee80000300800 */
[----:B------:R-:W3:Y:S04]  /*16590*/  LDL.LU R5, [R1+0xb4] ;  /* 0x0000b40001057983 */ /* 0x000ee80000300800 */
[----:B------:R-:W3:Y:S04]  /*165a0*/  LDL.LU R6, [R1+0xb8] ;  /* 0x0000b80001067983 */ /* 0x000ee80000300800 */
[----:B------:R-:W3:Y:S01]  /*165b0*/  LDL.LU R7, [R1+0xbc] ;  /* 0x0000bc0001077983 */ /* 0x000ee20000300800 */
[----:B------:R-:W-:-:S02]  /*165c0*/  F2FP.F16.E4M3.UNPACK_B R10, R10.H1 ;  /* 0x0000000aff0a723e */ /* 0x000fc400030006ff */
[----:B------:R-:W-:-:S07]  /*165d0*/  F2FP.F16.E4M3.UNPACK_B R11, R11.H1 ;  /* 0x0000000bff0b723e */ /* 0x000fce00030006ff */
[C---:B------:R-:W-:Y:S08]  /*165e0*/  HMMA.16816.F32 R20, R12.reuse, R10, R20 ;  /* 0x0000000a0c14723c */ /* 0x040ff00000001814 */
[----:B--2---:R-:W-:-:S15]  /*165f0*/  HMMA.16816.F32 R16, R12, R8, R16 ;  /* 0x000000080c10723c */ /* 0x004fde0000001810 */
[----:B------:R-:W-:-:S04]  /*16600*/  NOP ;  /* 0x0000000000007918 */ /* 0x000fc80000000000 */
[----:B------:R-:W-:Y:S04]  /*16610*/  STL.64 [R1+0x110], R16 ;  /* 0x0001101001007387 */ /* 0x000fe80000100a00 */
[----:B------:R0:W-:Y:S04]  /*16620*/  STL.64 [R1+0x118], R18 ;  /* 0x0001181201007387 */ /* 0x0001e80000100a00 */
[----:B0-----:R-:W2:Y:S04]  /*16630*/  LDL.LU.64 R18, [R1+0x9a8] ;  /* 0x0009a80001127983 */ /* 0x001ea80000300a00 */
[----:B------:R-:W4:Y:S04]  /*16640*/  LDL.LU.64 R16, [R1+0x9a0] ;  /* 0x0009a00001107983 */ /* 0x000f280000300a00 */
[----:B------:R-:W-:Y:S04]  /*16650*/  STL.64 [R1+0x120], R20 ;  /* 0x0001201401007387 */ /* 0x000fe80000100a00 */
[----:B------:R0:W-:Y:S04]  /*16660*/  STL.64 [R1+0x128], R22 ;  /* 0x0001281601007387 */ /* 0x0001e80000100a00 */
[----:B0-----:R-:W2:Y:S04]  /*16670*/  LDL.LU.64 R22, [R1+0x998] ;  /* 0x0009980001167983 */ /* 0x001ea80000300a00 */
[----:B------:R-:W2:Y:S04]  /*16680*/  LDL.LU.64 R20, [R1+0x990] ;  /* 0x0009900001147983 */ /* 0x000ea80000300a00 */
[----:B------:R-:W-:Y:S04]  /*16690*/  STL.64 [R1+0x948], R10 ;  /* 0x0009480a01007387 */ /* 0x000fe80000100a00 */
[----:B------:R-:W-:Y:S01]  /*166a0*/  STL.64 [R1+0x940], R8 ;  /* 0x0009400801007387 */ /* 0x000fe20000100a00 */
[----:B----4-:R-:W-:-:S02]  /*166b0*/  F2FP.F16.E4M3.UNPACK_B R16, R16.H1 ;  /* 0x00000010ff10723e */ /* 0x010fc400030006ff */
[----:B------:R-:W-:-:S07]  /*166c0*/  F2FP.F16.E4M3.UNPACK_B R17, R17.H1 ;  /* 0x00000011ff11723e */ /* 0x000fce00030006ff */
[----:B---3--:R-:W-:Y:S01]  /*166d0*/  HMMA.16816.F32 R4, R12, R16, R4 ;  /* 0x000000100c04723c */ /* 0x008fe20000001804 */
[----:B--2---:R-:W-:Y:S02]  /*166e0*/  F2FP.F16.E4M3.UNPACK_B R18, R18.H1 ;  /* 0x00000012ff12723e */ /* 0x004fe400030006ff */
[----:B------:R-:W-:-:S15]  /*166f0*/  F2FP.F16.E4M3.UNPACK_B R19, R19.H1 ;  /* 0x00000013ff13723e */ /* 0x000fde00030006ff */
[----:B------:R-:W-:Y:S01]  /*16700*/  NOP ;  /* 0x0000000000007918 */ /* 0x000fe20000000000 */
[----:B------:R-:W-:Y:S04]  /*16710*/  STL.64 [R1+0xb0], R4 ;  /* 0x0000b00401007387 */ /* 0x000fe80000100a00 */
[----:B------:R0:W-:Y:S02]  /*16720*/  STL.64 [R1+0xb8], R6 ;  /* 0x0000b80601007387 */ /* 0x0001e40000100a00 */
[----:B0-----:R-:W-:Y:S02]  /*16730*/  HMMA.16816.F32 R4, R12, R18, R24 ;  /* 0x000000120c04723c */ /* 0x001fe40000001818 */
[----:B------:R0:W-:Y:S01]  /*16740*/  STL.64 [R1+0x928], R18 ;  /* 0x0009281201007387 */ /* 0x0001e20000100a00 */
[----:B------:R-:W-:-:S03]  /*16750*/  IMAD.MOV.U32 R27, RZ, RZ, R21 ;  /* 0x000000ffff1b7224 */ /* 0x000fc600078e0015 */
[----:B------:R1:W-:Y:S01]  /*16760*/  STL.64 [R1+0x920], R16 ;  /* 0x0009201001007387 */ /* 0x0003e20000100a00 */
[----:B------:R-:W-:Y:S02]  /*16770*/  IMAD.MOV.U32 R26, RZ, RZ, R22 ;  /* 0x000000ffff1a7224 */ /* 0x000fe400078e0016 */
[----:B------:R-:W-:Y:S02]  /*16780*/  IMAD.MOV.U32 R25, RZ, RZ, R23 ;  /* 0x000000ffff197224 */ /* 0x000fe400078e0017 */
[----:B0-----:R-:W-:-:S08]  /*16790*/  IMAD.MOV.U32 R19, RZ, RZ, R0 ;  /* 0x000000ffff137224 */ /* 0x001fd000078e0000 */
[----:B------:R-:W-:Y:S04]  /*167a0*/  STL.64 [R1+0xe0], R4 ;  /* 0x0000e00401007387 */ /* 0x000fe80000100a00 */
[----:B------:R-:W-:Y:S04]  /*167b0*/  STL.64 [R1+0xe8], R6 ;  /* 0x0000e80601007387 */ /* 0x000fe80000100a00 */
[----:B------:R-:W2:Y:S04]  /*167c0*/  LDL.LU R24, [R1+0x10] ;  /* 0x0000100001187983 */ /* 0x000ea80000300800 */
[----:B------:R-:W3:Y:S04]  /*167d0*/  LDL.LU R21, [R1+0x1a4] ;  /* 0x0001a40001157983 */ /* 0x000ee80000300800 */
[----:B------:R-:W4:Y:S04]  /*167e0*/  LDL.LU R22, [R1+0x190] ;  /* 0x0001900001167983 */ /* 0x000f280000300800 */
[----:B------:R-:W2:Y:S04]  /*167f0*/  LDL.LU R23, [R1+0x194] ;  /* 0x0001940001177983 */ /* 0x000ea80000300800 */
[----:B------:R-:W2:Y:S04]  /*16800*/  LDL.LU R3, [R1+0x314] ;  /* 0x0003140001037983 */ /* 0x000ea80000300800 */
[----:B------:R-:W2:Y:S01]  /*16810*/  LDL.LU R0, [R1+0x328] ;  /* 0x0003280001007983 */ /* 0x000ea20000300800 */
[----:B-1----:R-:W-:-:S02]  /*16820*/  IMAD.MOV.U32 R17, RZ, RZ, R28 ;  /* 0x000000ffff117224 */ /* 0x002fc400078e001c */
[----:B------:R-:W-:Y:S02]  /*16830*/  IMAD.MOV.U32 R18, RZ, RZ, R2 ;  /* 0x000000ffff127224 */ /* 0x000fe400078e0002 */
[----:B------:R-:W-:Y:S01]  /*16840*/  IMAD.MOV.U32 R16, RZ, RZ, R29 ;  /* 0x000000ffff107224 */ /* 0x000fe200078e001d */
[----:B--2---:R0:W-:Y:S04]  /*16850*/  STL [R1+0x978], R0 ;  /* 0x0009780001007387 */ /* 0x0041e80000100800 */
[----:B0-----:R-:W2:Y:S04]  /*16860*/  LDL.LU R0, [R1+0x318] ;  /* 0x0003180001007983 */ /* 0x001ea80000300800 */
[----:B------:R-:W2:Y:S04]  /*16870*/  LDL.LU R28, [R1+0x324] ;  /* 0x00032400011c7983 */ /* 0x000ea80000300800 */
[----:B------:R-:W2:Y:S04]  /*16880*/  LDL.LU R2, [R1+0x320] ;  /* 0x0003200001027983 */ /* 0x000ea80000300800 */
[----:B------:R-:W2:Y:S04]  /*16890*/  LDL.LU R29, [R1+0x31c] ;  /* 0x00031c00011d7983 */ /* 0x000ea80000300800 */
[----:B------:R-:W2:Y:S04]  /*168a0*/  LDL.LU R4, [R1+0xd0] ;  /* 0x0000d00001047983 */ /* 0x000ea80000300800 */
[----:B------:R-:W2:Y:S04]  /*168b0*/  LDL.LU R5, [R1+0xd4] ;  /* 0x0000d40001057983 */ /* 0x000ea80000300800 */
[----:B------:R-:W2:Y:S04]  /*168c0*/  LDL.LU R6, [R1+0xd8] ;  /* 0x0000d80001067983 */ /* 0x000ea80000300800 */
[----:B------:R-:W2:Y:S04]  /*168d0*/  LDL.LU R7, [R1+0xdc] ;  /* 0x0000dc0001077983 */ /* 0x000ea80000300800 */
[----:B--2---:R-:W-:Y:S04]  /*168e0*/  STL.64 [R1+0x988], R6 ;  /* 0x0009880601007387 */ /* 0x004fe80000100a00 */
[----:B------:R0:W-:Y:S04]  /*168f0*/  STL.64 [R1+0x980], R4 ;  /* 0x0009800401007387 */ /* 0x0001e80000100a00 */
[----:B0-----:R-:W2:Y:S04]  /*16900*/  LDL.LU R4, [R1+0x100] ;  /* 0x0001000001047983 */ /* 0x001ea80000300800 */
[----:B------:R-:W2:Y:S04]  /*16910*/  LDL.LU R5, [R1+0x104] ;  /* 0x0001040001057983 */ /* 0x000ea80000300800 */
[----:B------:R-:W2:Y:S04]  /*16920*/  LDL.LU R6, [R1+0x108] ;  /* 0x0001080001067983 */ /* 0x000ea80000300800 */
[----:B------:R-:W2:Y:S04]  /*16930*/  LDL.LU R7, [R1+0x10c] ;  /* 0x00010c0001077983 */ /* 0x000ea80000300800 */
[----:B------:R-:W4:Y:S04]  /*16940*/  LDL.LU R8, [R1+0xa0] ;  /* 0x0000a00001087983 */ /* 0x000f280000300800 */
[----:B------:R-:W4:Y:S04]  /*16950*/  LDL.LU R9, [R1+0xa4] ;  /* 0x0000a40001097983 */ /* 0x000f280000300800 */
[----:B------:R-:W4:Y:S04]  /*16960*/  LDL.LU R10, [R1+0xa8] ;  /* 0x0000a800010a7983 */ /* 0x000f280000300800 */
[----:B------:R-:W4:Y:S01]  /*16970*/  LDL.LU R11, [R1+0xac] ;  /* 0x0000ac00010b7983 */ /* 0x000f220000300800 */
[----:B------:R-:W-:-:S02]  /*16980*/  F2FP.F16.E4M3.UNPACK_B R20, R20.H1 ;  /* 0x00000014ff14723e */ /* 0x000fc400030006ff */
[----:B---3--:R-:W-:Y:S01]  /*16990*/  F2FP.F16.E4M3.UNPACK_B R21, R21.H1 ;  /* 0x00000015ff15723e */ /* 0x008fe200030006ff */
[----:B------:R-:W-:-:S06]  /*169a0*/  IMAD R3, R3, 0x100, R0 ;  /* 0x0000010003037824 */ /* 0x000fcc00078e0200 */
[----:B--2---:R-:W-:Y:S01]  /*169b0*/  HMMA.16816.F32 R4, R12, R20, R4 ;  /* 0x000000140c04723c */ /* 0x004fe20000001804 */
[----:B----4-:R-:W-:Y:S04]  /*169c0*/  STL.64 [R1+0x958], R10 ;  /* 0x0009580a01007387 */ /* 0x010fe80000100a00 */
[----:B------:R0:W-:Y:S04]  /*169d0*/  STL.64 [R1+0x950], R8 ;  /* 0x0009500801007387 */ /* 0x0001e80000100a00 */
        /* <DEDUP_REMOVED lines=10> */
[----:B------:R-:W-:Y:S04]  /*16a80*/  STL.64 [R1+0x918], R26 ;  /* 0x0009181a01007387 */ /* 0x000fe80000100a00 */
[----:B------:R0:W-:Y:S04]  /*16a90*/  STL.64 [R1+0x910], R24 ;  /* 0x0009101801007387 */ /* 0x0001e80000100a00 */
[----:B0-----:R-:W4:Y:S04]  /*16aa0*/  LDL.LU R24, [R1+0x30] ;  /* 0x0000300001187983 */ /* 0x001f280000300800 */
[----:B------:R-:W4:Y:S04]  /*16ab0*/  LDL.LU R25, [R1+0x34] ;  /* 0x0000340001197983 */ /* 0x000f280000300800 */
[----:B------:R-:W4:Y:S04]  /*16ac0*/  LDL.LU R26, [R1+0x38] ;  /* 0x00003800011a7983 */ /* 0x000f280000300800 */
[----:B------:R-:W4:Y:S04]  /*16ad0*/  LDL.LU R27, [R1+0x3c] ;  /* 0x00003c00011b7983 */ /* 0x000f280000300800 */
[----:B------:R-:W-:Y:S04]  /*16ae0*/  STL.64 [R1+0x100], R4 ;  /* 0x0001000401007387 */ /* 0x000fe80000100a00 */
[----:B------:R0:W-:Y:S04]  /*16af0*/  STL.64 [R1+0x108], R6 ;  /* 0x0001080601007387 */ /* 0x0001e80000100a00 */
[----:B0-----:R-:W2:Y:S04]  /*16b00*/  LDL.LU.64 R6, [R1+0x988] ;  /* 0x0009880001067983 */ /* 0x001ea80000300a00 */
[----:B------:R-:W2:Y:S04]  /*16b10*/  LDL.LU.64 R4, [R1+0x980] ;  /* 0x0009800001047983 */ /* 0x000ea80000300a00 */
[----:B------:R-:W2:Y:S01]  /*16b20*/  LDL.LU R0, [R1+0x978] ;  /* 0x0009780001007983 */ /* 0x000ea20000300800 */
[----:B------:R-:W-:Y:S01]  /*16b30*/  IMAD R29, R29, 0x100, R2 ;  /* 0x000001001d1d7824 */ /* 0x000fe200078e0202 */
[----:B------:R-:W-:-:S02]  /*16b40*/  F2FP.F16.E4M3.UNPACK_B R22, R22.H1 ;  /* 0x00000016ff16723e */ /* 0x000fc400030006ff */
[----:B------:R-:W-:Y:S01]  /*16b50*/  F2FP.F16.E4M3.UNPACK_B R23, R23.H1 ;  /* 0x00000017ff17723e */ /* 0x000fe200030006ff */
[----:B--2---:R-:W-:Y:S02]  /*16b60*/  IMAD R28, R28, 0x100, R0 ;  /* 0x000001001c1c7824 */ /* 0x004fe400078e0200 */
[----:B------:R-:W2:Y:S04]  /*16b70*/  LDL.LU R0, [R1+0x974] ;  /* 0x0009740001007983 */ /* 0x000ea80000300800 */
[----:B------:R-:W2:Y:S01]  /*16b80*/  LDL.LU R2, [R1+0x970] ;  /* 0x0009700001027983 */ /* 0x000ea20000300800 */
[----:B------:R-:W-:Y:S03]  /*16b90*/  HMMA.16816.F32 R12, R12, R22, R4 ;  /* 0x000000160c0c723c */ /* 0x000fe60000001804 */
[----:B------:R-:W3:Y:S04]  /*16ba0*/  LDL.LU.64 R6, [R1+0x968] ;  /* 0x0009680001067983 */ /* 0x000ee80000300a00 */
[----:B------:R-:W3:-:S12]  /*16bb0*/  LDL.LU.64 R4, [R1+0x960] ;  /* 0x0009600001047983 */ /* 0x000ed80000300a00 */
[----:B------:R0:W-:Y:S04]  /*16bc0*/  STL.64 [R1+0xd0], R12 ;  /* 0x0000d00c01007387 */ /* 0x0001e80000100a00 */
[----:B------:R1:W-:Y:S01]  /*16bd0*/  STL.64 [R1+0xd8], R14 ;  /* 0x0000d80e01007387 */ /* 0x0003e20000100a00 */
[----:B0-----:R-:W-:Y:S02]  /*16be0*/  F2FP.F16.E4M3.UNPACK_B R12, R3 ;  /* 0x00000003ff0c723e */ /* 0x001fe400020006ff */
[----:B------:R-:W-:Y:S01]  /*16bf0*/  F2FP.F16.E4M3.UNPACK_B R13, R29 ;  /* 0x0000001dff0d723e */ /* 0x000fe200020006ff */
[----:B------:R-:W4:Y:S01]  /*16c00*/  LDL.LU R3, [R1+0x334] ;  /* 0x0003340001037983 */ /* 0x000f220000300800 */
[----:B-1----:R-:W-:-:S03]  /*16c10*/  F2FP.F16.E4M3.UNPACK_B R14, R28 ;  /* 0x0000001cff0e723e */ /* 0x002fc600020006ff */
[----:B------:R-:W4:Y:S04]  /*16c20*/  LDL.LU R28, [R1+0x34c] ;  /* 0x00034c00011c7983 */ /* 0x000f280000300800 */
[----:B------:R-:W4:Y:S01]  /*16c30*/  LDL.LU R29, [R1+0x350] ;  /* 0x00035000011d7983 */ /* 0x000f220000300800 */
[----:B--2---:R-:W-:-:S05]  /*16c40*/  IMAD R0, R0, 0x100, R2 ;  /* 0x0000010000007824 */ /* 0x004fca00078e0202 */
[----:B------:R-:W-:-:S07]  /*16c50*/  F2FP.F16.E4M3.UNPACK_B R15, R0 ;  /* 0x00000000ff0f723e */ /* 0x000fce00020006ff */
[----:B---3--:R-:W-:-:S15]  /*16c60*/  HMMA.16816.F32 R8, R12, R4, R8 ;  /* 0x000000040c08723c */ /* 0x008fde0000001808 */
[----:B------:R-:W-:-:S04]  /*16c70*/  NOP ;  /* 0x0000000000007918 */ /* 0x000fc80000000000 */
        /* <DEDUP_REMOVED lines=20> */
[----:B------:R-:W3:Y:S01]  /*16dc0*/  LDL.LU R9, [R1+0x338] ;  /* 0x0003380001097983 */ /* 0x000ee20000300800 */
[----:B--2---:R-:W-:-:S15]  /*16dd0*/  HMMA.16816.F32 R16, R12, R10, R16 ;  /* 0x0000000a0c10723c */ /* 0x004fde0000001810 */
[----:B------:R-:W-:-:S04]  /*16de0*/  NOP ;  /* 0x0000000000007918 */ /* 0x000fc80000000000 */
[----:B------:R-:W-:Y:S04]  /*16df0*/  STL.64 [R1+0x60], R16 ;  /* 0x0000601001007387 */ /* 0x000fe80000100a00 */
[----:B------:R0:W-:Y:S04]  /*16e00*/  STL.64 [R1+0x68], R18 ;  /* 0x0000681201007387 */ /* 0x0001e80000100a00 */
[----:B0-----:R-:W2:Y:S04]  /*16e10*/  LDL.LU.64 R18, [R1+0x928] ;  /* 0x0009280001127983 */ /* 0x001ea80000300a00 */
[----:B------:R-:W4:Y:S02]  /*16e20*/  LDL.LU.64 R16, [R1+0x920] ;  /* 0x0009200001107983 */ /* 0x000f240000300a00 */
[----:B----4-:R-:W-:-:S15]  /*16e30*/  HMMA.16816.F32 R24, R12, R16, R24 ;  /* 0x000000100c18723c */ /* 0x010fde0000001818 */
[----:B------:R-:W-:-:S04]  /*16e40*/  NOP ;  /* 0x0000000000007918 */ /* 0x000fc80000000000 */
[----:B------:R-:W-:Y:S01]  /*16e50*/  IMAD.MOV.U32 R2, RZ, RZ, R26 ;  /* 0x000000ffff027224 */ /* 0x000fe200078e001a */
[----:B------:R0:W-:Y:S01]  /*16e60*/  STL.64 [R1+0x40], R24 ;  /* 0x0000401801007387 */ /* 0x0001e20000100a00 */
[----:B------:R-:W-:-:S03]  /*16e70*/  IMAD.MOV.U32 R0, RZ, RZ, R27 ;  /* 0x000000ffff007224 */ /* 0x000fc600078e001b */
[----:B------:R-:W2:Y:S04]  /*16e80*/  LDL.LU.64 R26, [R1+0x918] ;  /* 0x00091800011a7983 */ /* 0x000ea80000300a00 */
[----:B0-----:R-:W2:Y:S04]  /*16e90*/  LDL.LU.64 R24, [R1+0x910] ;  /* 0x0009100001187983 */ /* 0x001ea80000300a00 */
[----:B------:R-:W-:Y:S04]  /*16ea0*/  STL [R1+0x8b4], R0 ;  /* 0x0008b40001007387 */ /* 0x000fe80000100800 */
[----:B------:R-:W-:Y:S01]  /*16eb0*/  STL [R1+0x8b0], R2 ;  /* 0x0008b00201007387 */ /* 0x000fe20000100800 */
[----:B--2---:R-:W-:Y:S03]  /*16ec0*/  HMMA.16816.F32 R16, R12, R18, R24 ;  /* 0x000000120c10723c */ /* 0x004fe60000001818 */
[----:B------:R-:W2:Y:S04]  /*16ed0*/  LDL.LU.64 R26, [R1+0x908] ;  /* 0x00090800011a7983 */ /* 0x000ea80000300a00 */
[----:B------:R-:W2:-:S12]  /*16ee0*/  LDL.LU.64 R24, [R1+0x900] ;  /* 0x0009000001187983 */ /* 0x000e980000300a00 */
[----:B------:R0:W-:Y:S04]  /*16ef0*/  STL.64 [R1+0x20], R16 ;  /* 0x0000201001007387 */ /* 0x0001e80000100a00 */
[----:B------:R1:W-:Y:S04]  /*16f00*/  STL.64 [R1+0x28], R18 ;  /* 0x0000281201007387 */ /* 0x0003e80000100a00 */
[----:B0-----:R-:W4:Y:S04]  /*16f10*/  LDL.LU R16, [R1] ;  /* 0x0000000001107983 */ /* 0x001f280000300800 */
[----:B------:R-:W4:Y:S04]  /*16f20*/  LDL.LU R17, [R1+0x4] ;  /* 0x0000040001117983 */ /* 0x000f280000300800 */
[----:B-1----:R-:W4:Y:S04]  /*16f30*/  LDL.LU R18, [R1+0x8] ;  /* 0x0000080001127983 */ /* 0x002f280000300800 */
[----:B------:R-:W4:Y:S01]  /*16f40*/  LDL.LU R19, [R1+0xc] ;  /* 0x00000c0001137983 */ /* 0x000f220000300800 */
[----:B---3--:R-:W-:-:S02]  /*16f50*/  IMAD R3, R3, 0x100, R9 ;  /* 0x0000010003037824 */ /* 0x008fc400078e0209 */
[----:B------:R-:W-:Y:S01]  /*16f60*/  IMAD R5, R5, 0x100, R7 ;  /* 0x0000010005057824 */ /* 0x000fe200078e0207 */
[C---:B--2---:R-:W-:Y:S08]  /*16f70*/  HMMA.16816.F32 R8, R12.reuse, R22, R24 ;  /* 0x000000160c08723c */ /* 0x044ff00000001818 */
[----:B----4-:R-:W-:-:S15]  /*16f80*/  HMMA.16816.F32 R16, R12, R20, R16 ;  /* 0x000000140c10723c */ /* 0x010fde0000001810 */
[----:B------:R-:W-:-:S04]  /*16f90*/  NOP ;  /* 0x0000000000007918 */ /* 0x000fc80000000000 */
[----:B------:R-:W-:Y:S01]  /*16fa0*/  IMAD.MOV.U32 R0, RZ, RZ, R18 ;  /* 0x000000ffff007224 */ /* 0x000fe200078e0012 */
[----:B------:R-:W-:Y:S04]  /*16fb0*/  STL.64 [R1+0x10], R16 ;  /* 0x0000101001007387 */ /* 0x000fe80000100a00 */
[----:B------:R-:W-:Y:S04]  /*16fc0*/  STL [R1+0x8c8], R0 ;  /* 0x0008c80001007387 */ /* 0x000fe80000100800 */
[----:B------:R-:W2:Y:S04]  /*16fd0*/  LDL.LU R24, [R1+0xe0] ;  /* 0x0000e00001187983 */ /* 0x000ea80000300800 */
[----:B------:R0:W-:Y:S04]  /*16fe0*/  STL.64 [R1], R8 ;  /* 0x0000000801007387 */ /* 0x0001e80000100a00 */
[----:B------:R-:W-:Y:S04]  /*16ff0*/  STL.64 [R1+0x8], R10 ;  /* 0x0000080a01007387 */ /* 0x000fe80000100a00 */
[----:B------:R-:W2:Y:S04]  /*17000*/  LDL.LU R25, [R1+0xe4] ;  /* 0x0000e40001197983 */ /* 0x000ea80000300800 */
[----:B------:R-:W3:Y:S04]  /*17010*/  LDL.LU R26, [R1+0xe8] ;  /* 0x0000e800011a7983 */ /* 0x000ee80000300800 */
[----:B------:R-:W3:Y:S04]  /*17020*/  LDL.LU R27, [R1+0xec] ;  /* 0x0000ec00011b7983 */ /* 0x000ee80000300800 */
[----:B------:R-:W4:Y:S04]  /*17030*/  LDL R7, [R1+0x14c] ;  /* 0x00014c0001077983 */ /* 0x000f280000100800 */
[----:B0-----:R-:W2:Y:S04]  /*17040*/  LDL R8, [R1+0x158] ;  /* 0x0001580001087983 */ /* 0x001ea80000100800 */
[----:B------:R-:W2:Y:S04]  /*17050*/  LDL.LU R20, [R1+0x110] ;  /* 0x0001100001147983 */ /* 0x000ea80000300800 */
[----:B------:R-:W2:Y:S04]  /*17060*/  LDL.LU R21, [R1+0x114] ;  /* 0x0001140001157983 */ /* 0x000ea80000300800 */
[----:B------:R-:W2:Y:S04]  /*17070*/  LDL.LU R22, [R1+0x118] ;  /* 0x0001180001167983 */ /* 0x000ea80000300800 */
[----:B------:R-:W2:Y:S04]  /*17080*/  LDL.LU R23, [R1+0x11c] ;  /* 0x00011c0001177983 */ /* 0x000ea80000300800 */
[----:B------:R-:W3:Y:S04]  /*17090*/  LDL R0, [R1+0x13c] ;  /* 0x00013c0001007983 */ /* 0x000ee80000100800 */
[----:B------:R-:W3:Y:S04]  /*170a0*/  LDL R18, [R1+0x148] ;  /* 0x0001480001127983 */ /* 0x000ee80000100800 */
[----:B--2---:R-:W-:Y:S04]  /*170b0*/  STL.64 [R1+0x8e8], R22 ;  /* 0x0008e81601007387 */ /* 0x004fe80000100a00 */
[----:B------:R0:W-:Y:S04]  /*170c0*/  STL.64 [R1+0x8e0], R20 ;  /* 0x0008e01401007387 */ /* 0x0001e80000100a00 */
[----:B0-----:R-:W2:Y:S04]  /*170d0*/  LDL.LU R20, [R1+0xf0] ;  /* 0x0000f00001147983 */ /* 0x001ea80000300800 */
[----:B------:R-:W2:Y:S04]  /*170e0*/  LDL.LU R21, [R1+0xf4] ;  /* 0x0000f40001157983 */ /* 0x000ea80000300800 */
[----:B------:R-:W2:Y:S04]  /*170f0*/  LDL.LU R22, [R1+0xf8] ;  /* 0x0000f80001167983 */ /* 0x000ea80000300800 */
[----:B------:R-:W2:Y:S01]  /*17100*/  LDL.LU R23, [R1+0xfc] ;  /* 0x0000fc0001177983 */ /* 0x000ea20000300800 */
[----:B------:R-:W-:-:S03]  /*17110*/  F2FP.F16.E4M3.UNPACK_B R12, R3 ;  /* 0x00000003ff0c723e */ /* 0x000fc600020006ff */
[----:B--2---:R-:W-:Y:S04]  /*17120*/  STL.64 [R1+0x8f8], R22 ;  /* 0x0008f81601007387 */ /* 0x004fe80000100a00 */
[----:B------:R0:W-:Y:S04]  /*17130*/  STL.64 [R1+0x8f0], R20 ;  /* 0x0008f01401007387 */ /* 0x0001e80000100a00 */
[----:B0-----:R-:W2:Y:S04]  /*17140*/  LDL.LU R20, [R1+0x90] ;  /* 0x0000900001147983 */ /* 0x001ea80000300800 */
[----:B------:R-:W2:Y:S04]  /*17150*/  LDL.LU R21, [R1+0x94] ;  /* 0x0000940001157983 */ /* 0x000ea80000300800 */
[----:B------:R-:W2:Y:S04]  /*17160*/  LDL.LU R22, [R1+0x98] ;  /* 0x0000980001167983 */ /* 0x000ea80000300800 */
[----:B------:R-:W2:Y:S04]  /*17170*/  LDL.LU R23, [R1+0x9c] ;  /* 0x00009c0001177983 */ /* 0x000ea80000300800 */
[----:B------:R-:W2:Y:S04]  /*17180*/  LDL R9, [R1+0x15c] ;  /* 0x00015c0001097983 */ /* 0x000ea80000100800 */
[----:B------:R-:W2:Y:S04]  /*17190*/  LDL R10, [R1+0x168] ;  /* 0x00016800010a7983 */ /* 0x000ea80000100800 */
[----:B------:R-:W2:Y:S04]  /*171a0*/  LDL R11, [R1+0x16c] ;  /* 0x00016c00010b7983 */ /* 0x000ea80000100800 */
[----:B------:R-:W2:Y:S04]  /*171b0*/  LDL R16, [R1+0x178] ;  /* 0x0001780001107983 */ /* 0x000ea80000100800 */
[----:B---3--:R-:W-:Y:S04]  /*171c0*/  STL.64 [R1+0x8d8], R26 ;  /* 0x0008d81a01007387 */ /* 0x008fe80000100a00 */
[----:B------:R0:W-:Y:S04]  /*171d0*/  STL.64 [R1+0x8d0], R24 ;  /* 0x0008d01801007387 */ /* 0x0001e80000100a00 */
[----:B0-----:R-:W3:Y:S04]  /*171e0*/  LDL.LU R24, [R1+0x120] ;  /* 0x0001200001187983 */ /* 0x001ee80000300800 */
[----:B------:R-:W3:Y:S04]  /*171f0*/  LDL.LU R25, [R1+0x124] ;  /* 0x0001240001197983 */ /* 0x000ee80000300800 */
[----:B------:R-:W3:Y:S04]  /*17200*/  LDL.LU R26, [R1+0x128] ;  /* 0x00012800011a7983 */ /* 0x000ee80000300800 */
[----:B------:R-:W3:Y:S04]  /*17210*/  LDL.LU R27, [R1+0x12c] ;  /* 0x00012c00011b7983 */ /* 0x000ee80000300800 */
[----:B------:R-:W2:Y:S01]  /*17220*/  LDL R3, [R1+0x138] ;  /* 0x0001380001037983 */ /* 0x000ea20000100800 */
[----:B------:R-:W-:-:S02]  /*17230*/  IMAD R4, R4, 0x100, R6 ;  /* 0x0000010004047824 */ /* 0x000fc400078e0206 */
[----:B------:R-:W-:Y:S01]  /*17240*/  IMAD R6, R28, 0x100, R29 ;  /* 0x000001001c067824 */ /* 0x000fe200078e021d */
[----:B------:R-:W-:Y:S01]  /*17250*/  F2FP.F16.E4M3.UNPACK_B R13, R5 ;  /* 0x00000005ff0d723e */ /* 0x000fe200020006ff */
[----:B------:R-:W-:Y:S01]  /*17260*/  IMAD.MOV.U32 R2, RZ, RZ, R19 ;  /* 0x000000ffff027224 */ /* 0x000fe200078e0013 */
[----:B------:R-:W-:Y:S01]  /*17270*/  F2FP.F16.E4M3.UNPACK_B R14, R4 ;  /* 0x00000004ff0e723e */ /* 0x000fe200020006ff */
[----:B------:R-:W3:Y:S01]  /*17280*/  LDL R17, [R1+0x17c] ;  /* 0x00017c0001117983 */ /* 0x000ee20000100800 */
[----:B------:R-:W-:Y:S02]  /*17290*/  F2FP.F16.E4M3.UNPACK_B R15, R6 ;  /* 0x00000006ff0f723e */ /* 0x000fe400020006ff */
[----:B------:R-:W-:Y:S01]  /*172a0*/  F2FP.F16.E4M3.UNPACK_B R5, R0 ;  /* 0x00000000ff05723e */ /* 0x000fe200020006ff */
[----:B------:R-:W3:Y:S04]  /*172b0*/  LDL R19, [R1+0x188] ;  /* 0x0001880001137983 */ /* 0x000ee80000100800 */
[----:B------:R-:W3:Y:S04]  /*172c0*/  LDL R29, [R1+0x18c] ;  /* 0x00018c00011d7983 */ /* 0x000ee80000100800 */
[----:B------:R-:W3:Y:S01]  /*172d0*/  LDL R28, [R1+0x1a8] ;  /* 0x0001a800011c7983 */ /* 0x000ee20000100800 */
[----:B--2---:R-:W-:-:S07]  /*172e0*/  F2FP.F16.E4M3.UNPACK_B R4, R3 ;  /* 0x00000003ff04723e */ /* 0x004fce00020006ff */
[----:B------:R-:W-:-:S15]  /*172f0*/  HMMA.16816.F32 R20, R12, R4, R20 ;  /* 0x000000040c14723c */ /* 0x000fde0000001814 */
[----:B------:R-:W-:-:S04]  /*17300*/  NOP ;  /* 0x0000000000007918 */ /* 0x000fc80000000000 */
[----:B------:R-:W-:Y:S04]  /*17310*/  STL.64 [R1+0x30], R20 ;  /* 0x0000301401007387 */ /* 0x000fe80000100a00 */
[----:B------:R0:W-:Y:S04]  /*17320*/  STL.64 [R1+0x38], R22 ;  /* 0x0000381601007387 */ /* 0x0001e80000100a00 */
[----:B0-----:R-:W2:Y:S04]  /*17330*/  LDL.LU.64 R22, [R1+0x8f8] ;  /* 0x0008f80001167983 */ /* 0x001ea80000300a00 */
[----:B------:R-:W2:Y:S01]  /*17340*/  LDL.LU.64 R20, [R1+0x8f0] ;  /* 0x0008f00001147983 */ /* 0x000ea20000300a00 */
[----:B------:R-:W-:-:S02]  /*17350*/  F2FP.F16.E4M3.UNPACK_B R6, R18 ;  /* 0x00000012ff06723e */ /* 0x000fc400020006ff */
[----:B----4-:R-:W-:-:S07]  /*17360*/  F2FP.F16.E4M3.UNPACK_B R7, R7 ;  /* 0x00000007ff07723e */ /* 0x010fce00020006ff */
[----:B--2---:R-:W-:-:S15]  /*17370*/  HMMA.16816.F32 R20, R12, R6, R20 ;  /* 0x000000060c14723c */ /* 0x004fde0000001814 */
[----:B------:R-:W-:-:S04]  /*17380*/  NOP ;  /* 0x0000000000007918 */ /* 0x000fc80000000000 */
[----:B------:R-:W-:Y:S04]  /*17390*/  STL.64 [R1+0x50], R20 ;  /* 0x0000501401007387 */ /* 0x000fe80000100a00 */
[----:B------:R0:W-:Y:S04]  /*173a0*/  STL.64 [R1+0x58], R22 ;  /* 0x0000581601007387 */ /* 0x0001e80000100a00 */
[----:B0-----:R-:W2:Y:S04]  /*173b0*/  LDL.LU.64 R22, [R1+0x8e8] ;  /* 0x0008e80001167983 */ /* 0x001ea80000300a00 */
[----:B------:R-:W2:Y:S01]  /*173c0*/  LDL.LU.64 R20, [R1+0x8e0] ;  /* 0x0008e00001147983 */ /* 0x000ea20000300a00 */
[----:B------:R-:W-:-:S02]  /*173d0*/  F2FP.F16.E4M3.UNPACK_B R8, R8 ;  /* 0x00000008ff08723e */ /* 0x000fc400020006ff */
[----:B------:R-:W-:Y:S02]  /*173e0*/  F2FP.F16.E4M3.UNPACK_B R9, R9 ;  /* 0x00000009ff09723e */ /* 0x000fe400020006ff */
[----:B------:R-:W-:Y:S02]  /*173f0*/  F2FP.F16.E4M3.UNPACK_B R10, R10 ;  /* 0x0000000aff0a723e */ /* 0x000fe400020006ff */
[----:B------:R-:W-:Y:S01]  /*17400*/  F2FP.F16.E4M3.UNPACK_B R11, R11 ;  /* 0x0000000bff0b723e */ /* 0x000fe200020006ff */
[----:B------:R-:W-:Y:S04]  /*17410*/  STL.64 [R1+0x8c0], R6 ;  /* 0x0008c00601007387 */ /* 0x000fe80000100a00 */
[----:B------:R0:W-:Y:S02]  /*17420*/  STL.64 [R1+0x8b8], R4 ;  /* 0x0008b80401007387 */ /* 0x0001e40000100a00 */
[C---:B---3--:R-:W-:Y:S02]  /*17430*/  HMMA.16816.F32 R24, R12.reuse, R10, R24 ;  /* 0x0000000a0c18723c */ /* 0x048fe40000001818 */
[----:B0-----:R-:W3:Y:S04]  /*17440*/  LDL.LU R4, [R1+0xb0] ;  /* 0x0000b00001047983 */ /* 0x001ee80000300800 */
[----:B------:R-:W3:Y:S04]  /*17450*/  LDL.LU R5, [R1+0xb4] ;  /* 0x0000b40001057983 */ /* 0x000ee80000300800 */
[----:B------:R-:W3:Y:S04]  /*17460*/  LDL.LU R6, [R1+0xb8] ;  /* 0x0000b80001067983 */ /* 0x000ee80000300800 */
[----:B------:R-:W3:Y:S01]  /*17470*/  LDL.LU R7, [R1+0xbc] ;  /* 0x0000bc0001077983 */ /* 0x000ee20000300800 */
[----:B--2---:R-:W-:-:S15]  /*17480*/  HMMA.16816.F32 R20, R12, R8, R20 ;  /* 0x000000080c14723c */ /* 0x004fde0000001814 */
[----:B------:R-:W-:-:S04]  /*17490*/  NOP ;  /* 0x0000000000007918 */ /* 0x000fc80000000000 */
[----:B------:R0:W-:Y:S04]  /*174a0*/  STL.64 [R1+0x70], R20 ;  /* 0x0000701401007387 */ /* 0x0001e80000100a00 */
[----:B------:R1:W-:Y:S04]  /*174b0*/  STL.64 [R1+0x78], R22 ;  /* 0x0000781601007387 */ /* 0x0003e80000100a00 */
[----:B0-----:R-:W2:Y:S04]  /*174c0*/  LDL R21, [R1+0x1ac] ;  /* 0x0001ac0001157983 */ /* 0x001ea80000100800 */
[----:B-1----:R-:W4:Y:S04]  /*174d0*/  LDL R23, [R1+0x19c] ;  /* 0x00019c0001177983 */ /* 0x002f280000100800 */
[----:B------:R-:W4:Y:S04]  /*174e0*/  LDL R22, [R1+0x198] ;  /* 0x0001980001167983 */ /* 0x000f280000100800 */
[----:B------:R-:W-:Y:S04]  /*174f0*/  STL.64 [R1+0x90], R24 ;  /* 0x0000901801007387 */ /* 0x000fe80000100a00 */
[----:B------:R0:W-:Y:S04]  /*17500*/  STL.64 [R1+0x98], R26 ;  /* 0x0000981a01007387 */ /* 0x0001e80000100a00 */
[----:B0-----:R-:W4:Y:S04]  /*17510*/  LDL.LU.64 R26, [R1+0x8d8] ;  /* 0x0008d800011a7983 */ /* 0x001f280000300a00 */
[----:B------:R-:W4:Y:S04]  /*17520*/  LDL.LU.64 R24, [R1+0x8d0] ;  /* 0x0008d00001187983 */ /* 0x000f280000300a00 */
[----:B------:R-:W-:Y:S04]  /*17530*/  STL.64 [R1+0x898], R10 ;  /* 0x0008980a01007387 */ /* 0x000fe80000100a00 */
[----:B------:R0:W-:Y:S04]  /*17540*/  STL.64 [R1+0x890], R8 ;  /* 0x0008900801007387 */ /* 0x0001e80000100a00 */
[----:B0-----:R-:W4:Y:S04]  /*17550*/  LDL.LU R8, [R1+0x100] ;  /* 0x0001000001087983 */ /* 0x001f280000300800 */
[----:B------:R-:W4:Y:S04]  /*17560*/  LDL.LU R9, [R1+0x104] ;  /* 0x0001040001097983 */ /* 0x000f280000300800 */
[----:B------:R-:W4:Y:S04]  /*17570*/  LDL.LU R10, [R1+0x108] ;  /* 0x00010800010a7983 */ /* 0x000f280000300800 */
[----:B------:R-:W4:Y:S01]  /*17580*/  LDL.LU R11, [R1+0x10c] ;  /* 0x00010c00010b7983 */ /* 0x000f220000300800 */
[----:B------:R-:W-:-:S02]  /*17590*/  F2FP.F16.E4M3.UNPACK_B R16, R16 ;  /* 0x00000010ff10723e */ /* 0x000fc400020006ff */
[----:B------:R-:W-:-:S07]  /*175a0*/  F2FP.F16.E4M3.UNPACK_B R17, R17 ;  /* 0x00000011ff11723e */ /* 0x000fce00020006ff */
[----:B---3--:R-:W-:Y:S01]  /*175b0*/  HMMA.16816.F32 R4, R12, R16, R4 ;  /* 0x000000100c04723c */ /* 0x008fe20000001804 */
[----:B------:R-:W-:Y:S02]  /*175c0*/  F2FP.F16.E4M3.UNPACK_B R18, R19 ;  /* 0x00000013ff12723e */ /* 0x000fe400020006ff */
[----:B------:R-:W-:-:S15]  /*175d0*/  F2FP.F16.E4M3.UNPACK_B R19, R29 ;  /* 0x0000001dff13723e */ /* 0x000fde00020006ff */
[----:B------:R-:W-:Y:S01]  /*175e0*/  NOP ;  /* 0x0000000000007918 */ /* 0x000fe20000000000 */
[----:B------:R-:W-:Y:S04]  /*175f0*/  STL.64 [R1+0xb0], R4 ;  /* 0x0000b00401007387 */ /* 0x000fe80000100a00 */
[----:B------:R4:W-:Y:S01]  /*17600*/  STL.64 [R1+0xb8], R6 ;  /* 0x0000b80601007387 */ /* 0x0009e20000100a00 */
[----:B------:R-:W-:Y:S02]  /*17610*/  F2FP.F16.E4M3.UNPACK_B R20, R28 ;  /* 0x0000001cff14723e */ /* 0x000fe400020006ff */
[----:B--2---:R-:W-:Y:S01]  /*17620*/  F2FP.F16.E4M3.UNPACK_B R21, R21 ;  /* 0x00000015ff15723e */ /* 0x004fe200020006ff */
[----:B----4-:R-:W-:-:S15]  /*17630*/  HMMA.16816.F32 R4, R12, R18, R24 ;  /* 0x000000120c04723c */ /* 0x010fde0000001818 */
[----:B------:R-:W-:-:S04]  /*17640*/  NOP ;  /* 0x0000000000007918 */ /* 0x000fc80000000000 */
[----:B------:R0:W-:Y:S01]  /*17650*/  STL.64 [R1+0xe0], R4 ;  /* 0x0000e00401007387 */ /* 0x0001e20000100a00 */
[----:B------:R-:W-:-:S03]  /*17660*/  IMAD.MOV.U32 R29, RZ, RZ, R7 ;  /* 0x000000ffff1d7224 */ /* 0x000fc600078e0007 */
[----:B------:R1:W-:Y:S04]  /*17670*/  STL [R1+0xe8], R6 ;  /* 0x0000e80601007387 */ /* 0x0003e80000100800 */
[----:B0-----:R-:W2:Y:S04]  /*17680*/  LDL.LU R4, [R1+0xd0] ;  /* 0x0000d00001047983 */ /* 0x001ea80000300800 */
[----:B------:R-:W2:Y:S04]  /*17690*/  LDL.LU R5, [R1+0xd4] ;  /* 0x0000d40001057983 */ /* 0x000ea80000300800 */
[----:B-1----:R-:W2:Y:S04]  /*176a0*/  LDL.LU R6, [R1+0xd8] ;  /* 0x0000d80001067983 */ /* 0x002ea80000300800 */
[----:B------:R-:W2:Y:S04]  /*176b0*/  LDL.LU R7, [R1+0xdc] ;  /* 0x0000dc0001077983 */ /* 0x000ea80000300800 */
[----:B------:R-:W3:Y:S04]  /*176c0*/  LDL.LU R0, [R1+0x358] ;  /* 0x0003580001007983 */ /* 0x000ee80000300800 */
[----:B------:R-:W3:Y:S04]  /*176d0*/  LDL.LU R24, [R1+0x354] ;  /* 0x0003540001187983 */ /* 0x000ee80000300800 */
[----:B------:R-:W4:Y:S04]  /*176e0*/  LDL.LU R26, [R1+0x364] ;  /* 0x00036400011a7983 */ /* 0x000f280000300800 */
[----:B------:R-:W2:Y:S04]  /*176f0*/  LDL.LU R3, [R1+0x360] ;  /* 0x0003600001037983 */ /* 0x000ea80000300800 */
[----:B------:R-:W2:Y:S04]  /*17700*/  LDL.LU R25, [R1+0x35c] ;  /* 0x00035c0001197983 */ /* 0x000ea80000300800 */
[----:B------:R-:W2:Y:S04]  /*17710*/  LDL.LU R27, [R1+0x370] ;  /* 0x00037000011b7983 */ /* 0x000ea80000300800 */
[----:B------:R-:W2:Y:S04]  /*17720*/  LDL.LU R28, [R1+0x36c] ;  /* 0x00036c00011c7983 */ /* 0x000ea80000300800 */
[----:B------:R-:W-:Y:S04]  /*17730*/  STL.64 [R1+0x878], R18 ;  /* 0x0008781201007387 */ /* 0x000fe80000100a00 */
[----:B------:R0:W-:Y:S02]  /*17740*/  STL.64 [R1+0x870], R16 ;  /* 0x0008701001007387 */ /* 0x0001e40000100a00 */
[----:B0-----:R-:W-:Y:S02]  /*17750*/  HMMA.16816.F32 R16, R12, R20, R8 ;  /* 0x000000140c10723c */ /* 0x001fe40000001808 */
[----:B------:R0:W-:Y:S04]  /*17760*/  STL [R1+0x828], R29 ;  /* 0x0008281d01007387 */ /* 0x0001e80000100800 */
[----:B0-----:R-:W4:Y:S04]  /*17770*/  LDL.LU R29, [R1+0x368] ;  /* 0x00036800011d7983 */ /* 0x001f280000300800 */
[----:B------:R-:W2:Y:S09]  /*17780*/  LDL.LU R8, [R1+0xa0] ;  /* 0x0000a00001087983 */ /* 0x000eb20000300800 */
[----:B------:R-:W-:Y:S04]  /*17790*/  STL.64 [R1+0xf0], R16 ;  /* 0x0000f01001007387 */ /* 0x000fe80000100a00 */
[----:B------:R-:W-:Y:S04]  /*177a0*/  STL.64 [R1+0xf8], R18 ;  /* 0x0000f81201007387 */ /* 0x000fe80000100a00 */
        /* <DEDUP_REMOVED lines=9> */
[----:B------:R-:W2:Y:S04]  /*17840*/  LDL.LU R16, [R1+0x60] ;  /* 0x0000600001107983 */ /* 0x000ea80000300800 */
[----:B------:R-:W2:Y:S04]  /*17850*/  LDL.LU R17, [R1+0x64] ;  /* 0x0000640001117983 */ /* 0x000ea80000300800 */
[----:B------:R-:W2:Y:S04]  /*17860*/  LDL.LU R18, [R1+0x68] ;  /* 0x0000680001127983 */ /* 0x000ea80000300800 */
[----:B------:R-:W2:Y:S01]  /*17870*/  LDL.LU R19, [R1+0x6c] ;  /* 0x00006c0001137983 */ /* 0x000ea20000300800 */
[----:B------:R-:W-:-:S02]  /*17880*/  F2FP.F16.E4M3.UNPACK_B R22, R22 ;  /* 0x00000016ff16723e */ /* 0x000fc400020006ff */
[----:B------:R-:W-:Y:S01]  /*17890*/  F2FP.F16.E4M3.UNPACK_B R23, R23 ;  /* 0x00000017ff17723e */ /* 0x000fe200020006ff */
[----:B---3--:R-:W-:-:S06]  /*178a0*/  IMAD R24, R24, 0x100, R0 ;  /* 0x0000010018187824 */ /* 0x008fcc00078e0200 */
[----:B------:R-:W-:Y:S01]  /*178b0*/  HMMA.16816.F32 R12, R12, R22, R4 ;  /* 0x000000160c0c723c */ /* 0x000fe20000001804 */
[----:B--2---:R-:W-:Y:S04]  /*178c0*/  STL.64 [R1+0x888], R18 ;  /* 0x0008881201007387 */ /* 0x004fe80000100a00 */
[----:B------:R0:W-:Y:S04]  /*178d0*/  STL.64 [R1+0x880], R16 ;  /* 0x0008801001007387 */ /* 0x0001e80000100a00 */
[----:B0-----:R-:W2:Y:S04]  /*178e0*/  LDL.LU R16, [R1+0x80] ;  /* 0x0000800001107983 */ /* 0x001ea80000300800 */
[----:B------:R-:W2:Y:S04]  /*178f0*/  LDL.LU R17, [R1+0x84] ;  /* 0x0000840001117983 */ /* 0x000ea80000300800 */
[----:B------:R-:W2:Y:S04]  /*17900*/  LDL.LU R18, [R1+0x88] ;  /* 0x0000880001127983 */ /* 0x000ea80000300800 */
[----:B------:R-:W2:Y:S04]  /*17910*/  LDL.LU R19, [R1+0x8c] ;  /* 0x00008c0001137983 */ /* 0x000ea80000300800 */
[----:B------:R-:W3:Y:S04]  /*17920*/  LDL.LU R0, [R1+0x8c8] ;  /* 0x0008c80001007983 */ /* 0x000ee80000300800 */
[----:B------:R-:W2:Y:S04]  /*17930*/  LDL.LU.64 R6, [R1+0x8c0] ;  /* 0x0008c00001067983 */ /* 0x000ea80000300a00 */
[----:B------:R-:W2:Y:S01]  /*17940*/  LDL.LU.64 R4, [R1+0x8b8] ;  /* 0x0008b80001047983 */ /* 0x000ea20000300a00 */
[----:B----4-:R-:W-:-:S02]  /*17950*/  IMAD R26, R26, 0x100, R29 ;  /* 0x000001001a1a7824 */ /* 0x010fc400078e021d */
[----:B------:R-:W-:Y:S02]  /*17960*/  IMAD R25, R25, 0x100, R3 ;  /* 0x0000010019197824 */ /* 0x000fe400078e0203 */
[----:B------:R-:W-:Y:S01]  /*17970*/  IMAD R27, R28, 0x100, R27 ;  /* 0x000001001c1b7824 */ /* 0x000fe200078e021b */
[----:B------:R-:W-:Y:S02]  /*17980*/  F2FP.F16.E4M3.UNPACK_B R24, R24 ;  /* 0x00000018ff18723e */ /* 0x000fe400020006ff */
[----:B------:R-:W-:Y:S02]  /*17990*/  F2FP.F16.E4M3.UNPACK_B R26, R26 ;  /* 0x0000001aff1a723e */ /* 0x000fe400020006ff */
[----:B------:R-:W-:Y:S02]  /*179a0*/  F2FP.F16.E4M3.UNPACK_B R25, R25 ;  /* 0x00000019ff19723e */ /* 0x000fe400020006ff */
[----:B------:R-:W-:Y:S01]  /*179b0*/  F2FP.F16.E4M3.UNPACK_B R27, R27 ;  /* 0x0000001bff1b723e */ /* 0x000fe200020006ff */
[----:B------:R-:W-:Y:S01]  /*179c0*/  IMAD.MOV.U32 R29, RZ, RZ, R13 ;  /* 0x000000ffff1d7224 */ /* 0x000fe200078e000d */
[----:B------:R0:W-:Y:S01]  /*179d0*/  STL [R1+0xd0], R12 ;  /* 0x0000d00c01007387 */ /* 0x0001e20000100800 */
[----:B------:R-:W-:-:S02]  /*179e0*/  IMAD.MOV.U32 R28, RZ, RZ, R14 ;  /* 0x000000ffff1c7224 */ /* 0x000fc400078e000e */
[----:B------:R-:W-:Y:S02]  /*179f0*/  IMAD.MOV.U32 R3, RZ, RZ, R15 ;  /* 0x000000ffff037224 */ /* 0x000fe400078e000f */
[----:B------:R-:W-:Y:S01]  /*17a00*/  IMAD.MOV.U32 R15, RZ, RZ, R2 ;  /* 0x000000ffff0f7224 */ /* 0x000fe200078e0002 */
[----:B0-----:R-:W4:Y:S04]  /*17a10*/  LDL.LU R12, [R1+0x10] ;  /* 0x00001000010c7983 */ /* 0x001f280000300800 */
[----:B------:R-:W4:Y:S01]  /*17a20*/  LDL.LU R13, [R1+0x14] ;  /* 0x00001400010d7983 */ /* 0x000f220000300800 */
[C---:B--2---:R-:W-:Y:S01]  /*17a30*/  HMMA.16816.F32 R8, R24.reuse, R4, R8 ;  /* 0x000000041808723c */ /* 0x044fe20000001808 */
[----:B---3--:R-:W-:Y:S02]  /*17a40*/  IMAD.MOV.U32 R14, RZ, RZ, R0 ;  /* 0x000000ffff0e7224 */ /* 0x008fe400078e0000 */
[----:B------:R-:W2:Y:S04]  /*17a50*/  LDL.LU R0, [R1+0x8b4] ;  /* 0x0008b40001007983 */ /* 0x000ea80000300800 */
[----:B------:R-:W3:Y:S04]  /*17a60*/  LDL.LU R2, [R1+0x8b0] ;  /* 0x0008b00001027983 */ /* 0x000ee80000300800 */
[----:B------:R-:W-:Y:S04]  /*17a70*/  STL [R1+0x834], R29 ;  /* 0x0008341d01007387 */ /* 0x000fe80000100800 */
[----:B------:R-:W-:Y:S04]  /*17a80*/  STL [R1+0x830], R28 ;  /* 0x0008301c01007387 */ /* 0x000fe80000100800 */
[----:B------:R-:W-:Y:S04]  /*17a90*/  STL [R1+0x82c], R3 ;  /* 0x00082c0301007387 */ /* 0x000fe80000100800 */
[----:B------:R-:W-:Y:S04]  /*17aa0*/  STL.64 [R1+0xc0], R8 ;  /* 0x0000c00801007387 */ /* 0x000fe80000100a00 */
[----:B------:R0:W-:Y:S04]  /*17ab0*/  STL.64 [R1+0xc8], R10 ;  /* 0x0000c80a01007387 */ /* 0x0001e80000100a00 */
[----:B0-----:R-:W2:Y:S04]  /*17ac0*/  LDL.LU.64 R10, [R1+0x8a8] ;  /* 0x0008a800010a7983 */ /* 0x001ea80000300a00 */
[----:B------:R-:W2:Y:S02]  /*17ad0*/  LDL.LU.64 R8, [R1+0x8a0] ;  /* 0x0008a00001087983 */ /* 0x000ea40000300a00 */
[----:B--2---:R-:W-:Y:S02]  /*17ae0*/  HMMA.16816.F32 R4, R24, R6, R8 ;  /* 0x000000061804723c */ /* 0x004fe40000001808 */
[----:B------:R-:W2:Y:S04]  /*17af0*/  LDL.LU.64 R10, [R1+0x898] ;  /* 0x00089800010a7983 */ /* 0x000ea80000300a00 */
[----:B------:R-:W2:-:S13]  /*17b00*/  LDL.LU.64 R8, [R1+0x890] ;  /* 0x0008900001087983 */ /* 0x000e9a0000300a00 */
[----:B------:R0:W-:Y:S01]  /*17b10*/  STL [R1+0xa0], R4 ;  /* 0x0000a00401007387 */ /* 0x0001e20000100800 */
[----:B------:R-:W-:Y:S02]  /*17b20*/  IMAD.MOV.U32 R28, RZ, RZ, R5 ;  /* 0x000000ffff1c7224 */ /* 0x000fe400078e0005 */
[----:B------:R-:W-:Y:S01]  /*17b30*/  IMAD.MOV.U32 R3, RZ, RZ, R6 ;  /* 0x000000ffff037224 */ /* 0x000fe200078e0006 */
[----:B------:R1:W-:Y:S04]  /*17b40*/  STL [R1+0xac], R7 ;  /* 0x0000ac0701007387 */ /* 0x0003e80000100800 */
[----:B0-----:R-:W3:Y:S04]  /*17b50*/  LDL.LU R4, [R1+0x20] ;  /* 0x0000200001047983 */ /* 0x001ee80000300800 */
[----:B------:R-:W3:Y:S04]  /*17b60*/  LDL.LU R5, [R1+0x24] ;  /* 0x0000240001057983 */ /* 0x000ee80000300800 */
[----:B------:R-:W3:Y:S04]  /*17b70*/  LDL.LU R6, [R1+0x28] ;  /* 0x0000280001067983 */ /* 0x000ee80000300800 */
[----:B-1----:R-:W3:Y:S04]  /*17b80*/  LDL.LU R7, [R1+0x2c] ;  /* 0x00002c0001077983 */ /* 0x002ee80000300800 */
[----:B------:R-:W-:Y:S04]  /*17b90*/  STL [R1+0x83c], R28 ;  /* 0x00083c1c01007387 */ /* 0x000fe80000100800 */
[----:B------:R-:W-:Y:S01]  /*17ba0*/  STL [R1+0x838], R3 ;  /* 0x0008380301007387 */ /* 0x000fe20000100800 */
[----:B--2---:R-:W-:-:S15]  /*17bb0*/  HMMA.16816.F32 R16, R24, R8, R16 ;  /* 0x000000081810723c */ /* 0x004fde0000001810 */
[----:B------:R-:W-:-:S04]  /*17bc0*/  NOP ;  /* 0x0000000000007918 */ /* 0x000fc80000000000 */
[----:B------:R-:W-:Y:S04]  /*17bd0*/  STL.64 [R1+0x80], R16 ;  /* 0x0000801001007387 */ /* 0x000fe80000100a00 */
[----:B------:R0:W-:Y:S04]  /*17be0*/  STL.64 [R1+0x88], R18 ;  /* 0x0000881201007387 */ /* 0x0001e80000100a00 */
[----:B0-----:R-:W2:Y:S04]  /*17bf0*/  LDL.LU.64 R18, [R1+0x888] ;  /* 0x0008880001127983 */ /* 0x001ea80000300a00 */
[----:B------:R-:W2:Y:S02]  /*17c00*/  LDL.LU.64 R16, [R1+0x880] ;  /* 0x0008800001107983 */ /* 0x000ea40000300a00 */
[----:B--2---:R-:W-:Y:S02]  /*17c10*/  HMMA.16816.F32 R8, R24, R10, R16 ;  /* 0x0000000a1808723c */ /* 0x004fe40000001810 */
[----:B------:R-:W2:Y:S04]  /*17c20*/  LDL.LU.64 R18, [R1+0x878] ;  /* 0x0008780001127983 */ /* 0x000ea80000300a00 */
[----:B------:R-:W4:-:S13]  /*17c30*/  LDL.LU.64 R16, [R1+0x870] ;  /* 0x0008700001107983 */ /* 0x000f1a0000300a00 */
[----:B------:R0:W-:Y:S04]  /*17c40*/  STL.64 [R1+0x60], R8 ;  /* 0x0000600801007387 */ /* 0x0001e80000100a00 */
[----:B------:R3:W-:Y:S04]  /*17c50*/  STL.64 [R1+0x68], R10 ;  /* 0x0000680a01007387 */ /* 0x0007e80000100a00 */
[----:B0-----:R-:W4:Y:S04]  /*17c60*/  LDL.LU R8, [R1+0x40] ;  /* 0x0000400001087983 */ /* 0x001f280000300800 */
[----:B------:R-:W4:Y:S01]  /*17c70*/  LDL.LU R9, [R1+0x44] ;  /* 0x0000440001097983 */ /* 0x000f220000300800 */
[----:B---3--:R-:W-:-:S02]  /*17c80*/  IMAD.MOV.U32 R10, RZ, RZ, R2 ;  /* 0x000000ffff0a7224 */ /* 0x008fc400078e0002 */
[----:B------:R-:W-:Y:S01]  /*17c90*/  IMAD.MOV.U32 R11, RZ, RZ, R0 ;  /* 0x000000ffff0b7224 */ /* 0x000fe200078e0000 */
[C---:B--2---:R-:W-:Y:S08]  /*17ca0*/  HMMA.16816.F32 R4, R24.reuse, R18, R4 ;  /* 0x000000121804723c */ /* 0x044ff00000001804 */
[----:B----4-:R-:W-:Y:S11]  /*17cb0*/  HMMA.16816.F32 R8, R24, R16, R8 ;  /* 0x000000101808723c */ /* 0x010ff60000001808 */
[----:B------:R-:W-:-:S02]  /*17cc0*/  IMAD.MOV.U32 R28, RZ, RZ, R5 ;  /* 0x000000ffff1c7224 */ /* 0x000fc400078e0005 */
[----:B------:R-:W-:Y:S02]  /*17cd0*/  IMAD.MOV.U32 R19, RZ, RZ, R6 ;  /* 0x000000ffff137224 */ /* 0x000fe400078e0006 */
[----:B------:R-:W-:-:S04]  /*17ce0*/  IMAD.MOV.U32 R18, RZ, RZ, R7 ;  /* 0x000000ffff127224 */ /* 0x000fc800078e0007 */
[----:B------:R-:W-:Y:S04]  /*17cf0*/  STL [R1+0x44], R9 ;  /* 0x0000440901007387 */ /* 0x000fe80000100800 */
[----:B------:R-:W-:Y:S04]  /*17d00*/  STL [R1+0x48], R10 ;  /* 0x0000480a01007387 */ /* 0x000fe80000100800 */
[----:B------:R0:W-:Y:S02]  /*17d10*/  STL [R1+0x20], R4 ;  /* 0x0000200401007387 */ /* 0x0001e40000100800 */
[----:B0-----:R-:W-:Y:S01]  /*17d20*/  HMMA.16816.F32 R4, R24, R20, R12 ;  /* 0x000000141804723c */ /* 0x001fe2000000180c */
[----:B------:R-:W-:-:S02]  /*17d30*/  IMAD.MOV.U32 R3, RZ, RZ, R8 ;  /* 0x000000ffff037224 */ /* 0x000fc400078e0008 */
[----:B------:R-:W-:-:S15]  /*17d40*/  IMAD.MOV.U32 R29, RZ, RZ, R11 ;  /* 0x000000ffff1d7224 */ /* 0x000fde00078e000b */
[----:B------:R-:W-:Y:S01]  /*17d50*/  NOP ;  /* 0x0000000000007918 */ /* 0x000fe20000000000 */
[----:B------:R0:W-:Y:S04]  /*17d60*/  STL.64 [R1+0x10], R4 ;  /* 0x0000100401007387 */ /* 0x0001e80000100a00 */
[----:B------:R-:W2:Y:S04]  /*17d70*/  LDL.LU R12, [R1+0x378] ;  /* 0x00037800010c7983 */ /* 0x000ea80000300800 */
[----:B------:R-:W3:Y:S04]  /*17d80*/  LDL.LU R14, [R1+0x374] ;  /* 0x00037400010e7983 */ /* 0x000ee80000300800 */
[----:B------:R-:W4:Y:S04]  /*17d90*/  LDL.LU R20, [R1+0x388] ;  /* 0x0003880001147983 */ /* 0x000f280000300800 */
[----:B------:R-:W4:Y:S01]  /*17da0*/  LDL.LU R13, [R1+0x384] ;  /* 0x00038400010d7983 */ /* 0x000f220000300800 */
[----:B------:R-:W-:-:S03]  /*17db0*/  IMAD.MOV.U32 R0, RZ, RZ, R7 ;  /* 0x000000ffff007224 */ /* 0x000fc600078e0007 */
[----:B------:R-:W2:Y:S04]  /*17dc0*/  LDL.LU R21, [R1+0x390] ;  /* 0x0003900001157983 */ /* 0x000ea80000300800 */
[----:B------:R-:W2:Y:S04]  /*17dd0*/  LDL.LU R15, [R1+0x380] ;  /* 0x00038000010f7983 */ /* 0x000ea80000300800 */
[----:B0-----:R-:W2:Y:S04]  /*17de0*/  LDL.LU R4, [R1+0x138] ;  /* 0x0001380001047983 */ /* 0x001ea80000300800 */
        /* <DEDUP_REMOVED lines=11> */
[----:B------:R-:W2:Y:S01]  /*17ea0*/  LDL.LU R11, [R1+0x3c] ;  /* 0x00003c00010b7983 */ /* 0x000ea20000300800 */
[----:B------:R-:W-:-:S03]  /*17eb0*/  IMAD.MOV.U32 R2, RZ, RZ, R6 ;  /* 0x000000ffff027224 */ /* 0x000fc600078e0006 */
[----:B--2---:R-:W-:Y:S04]  /*17ec0*/  STL.64 [R1+0x868], R10 ;  /* 0x0008680a01007387 */ /* 0x004fe80000100a00 */
[----:B------:R0:W-:Y:S04]  /*17ed0*/  STL.64 [R1+0x860], R8 ;  /* 0x0008600801007387 */ /* 0x0001e80000100a00 */
[----:B0-----:R-:W2:Y:S04]  /*17ee0*/  LDL.LU R8, [R1] ;  /* 0x0000000001087983 */ /* 0x001ea80000300800 */
[----:B------:R-:W2:Y:S04]  /*17ef0*/  LDL.LU R9, [R1+0x4] ;  /* 0x0000040001097983 */ /* 0x000ea80000300800 */
[----:B------:R-:W2:Y:S04]  /*17f00*/  LDL.LU R10, [R1+0x8] ;  /* 0x00000800010a7983 */ /* 0x000ea80000300800 */
[----:B------:R-:W2:Y:S04]  /*17f10*/  LDL.LU R11, [R1+0xc] ;  /* 0x00000c00010b7983 */ /* 0x000ea80000300800 */
[----:B------:R-:W2:Y:S04]  /*17f20*/  LDL.LU R6, [R1+0x148] ;  /* 0x0001480001067983 */ /* 0x000ea80000300800 */
[----:B------:R-:W2:Y:S04]  /*17f30*/  LDL.LU R16, [R1+0x178] ;  /* 0x0001780001107983 */ /* 0x000ea80000300800 */
[----:B------:R-:W2:Y:S04]  /*17f40*/  LDL.LU R17, [R1+0x17c] ;  /* 0x00017c0001117983 */ /* 0x000ea80000300800 */
[----:B------:R-:W-:Y:S04]  /*17f50*/  STL.64 [R1+0x848], R18 ;  /* 0x0008481201007387 */ /* 0x000fe80000100a00 */
[----:B--2---:R0:W-:Y:S04]  /*17f60*/  STL.64 [R1+0x840], R16 ;  /* 0x0008401001007387 */ /* 0x0041e80000100a00 */
[----:B0-----:R-:W2:Y:S04]  /*17f70*/  LDL.LU R16, [R1+0x50] ;  /* 0x0000500001107983 */ /* 0x001ea80000300800 */
[----:B------:R-:W2:Y:S04]  /*17f80*/  LDL.LU R17, [R1+0x54] ;  /* 0x0000540001117983 */ /* 0x000ea80000300800 */
[----:B------:R-:W2:Y:S04]  /*17f90*/  LDL.LU R18, [R1+0x58] ;  /* 0x0000580001127983 */ /* 0x000ea80000300800 */
[----:B------:R-:W2:Y:S04]  /*17fa0*/  LDL.LU R19, [R1+0x5c] ;  /* 0x00005c0001137983 */ /* 0x000ea80000300800 */
[----:B------:R0:W-:Y:S04]  /*17fb0*/  STL [R1+0x7e8], R0 ;  /* 0x0007e80001007387 */ /* 0x0001e80000100800 */
[----:B0-----:R-:W3:Y:S04]  /*17fc0*/  LDL.LU R0, [R1+0x38c] ;  /* 0x00038c0001007983 */ /* 0x001ee80000300800 */
[----:B------:R0:W-:Y:S04]  /*17fd0*/  STL [R1+0x7d0], R2 ;  /* 0x0007d00201007387 */ /* 0x0001e80000100800 */
[----:B0-----:R-:W2:Y:S01]  /*17fe0*/  LDL.LU R2, [R1+0x37c] ;  /* 0x00037c0001027983 */ /* 0x001ea20000300800 */
[----:B------:R-:W-:Y:S03]  /*17ff0*/  HMMA.16816.F32 R24, R24, R22, R8 ;  /* 0x000000161818723c */ /* 0x000fe60000001808 */
[----:B------:R-:W2:Y:S04]  /*18000*/  LDL.LU.64 R10, [R1+0x868] ;  /* 0x00086800010a7983 */ /* 0x000ea80000300a00 */
[----:B------:R-:W2:Y:S01]  /*18010*/  LDL.LU.64 R8, [R1+0x860] ;  /* 0x0008600001087983 */ /* 0x000ea20000300a00 */
[----:B----4-:R-:W-:-:S02]  /*18020*/  IMAD R13, R13, 0x100, R20 ;  /* 0x000001000d0d7824 */ /* 0x010fc400078e0214 */
[----:B------:R-:W-:Y:S01]  /*18030*/  IMAD R15, R15, 0x100, R21 ;  /* 0x000001000f0f7824 */ /* 0x000fe200078e0215 */
[----:B------:R-:W-:Y:S01]  /*18040*/  F2FP.F16.E4M3.UNPACK_B R4, R4.H1 ;  /* 0x00000004ff04723e */ /* 0x000fe200030006ff */
[----:B------:R-:W4:Y:S01]  /*18050*/  LDL.LU R20, [R1+0x90] ;  /* 0x0000900001147983 */ /* 0x000f220000300800 */
[----:B------:R-:W-:Y:S02]  /*18060*/  F2FP.F16.E4M3.UNPACK_B R5, R5.H1 ;  /* 0x00000005ff05723e */ /* 0x000fe400030006ff */
[----:B------:R-:W-:Y:S01]  /*18070*/  F2FP.F16.E4M3.UNPACK_B R13, R13 ;  /* 0x0000000dff0d723e */ /* 0x000fe200020006ff */
[----:B------:R-:W4:Y:S01]  /*18080*/  LDL.LU R21, [R1+0x94] ;  /* 0x0000940001157983 */ /* 0x000f220000300800 */
[----:B------:R-:W-:-:S03]  /*18090*/  F2FP.F16.E4M3.UNPACK_B R15, R15 ;  /* 0x0000000fff0f723e */ /* 0x000fc600020006ff */
[----:B------:R-:W4:Y:S04]  /*180a0*/  LDL.LU R22, [R1+0x98] ;  /* 0x0000980001167983 */ /* 0x000f280000300800 */
[----:B------:R-:W4:Y:S04]  /*180b0*/  LDL.LU R23, [R1+0x9c] ;  /* 0x00009c0001177983 */ /* 0x000f280000300800 */
[----:B------:R-:W-:Y:S04]  /*180c0*/  STL.64 [R1+0x770], R26 ;  /* 0x0007701a01007387 */ /* 0x000fe80000100a00 */
[----:B------:R0:W-:Y:S04]  /*180d0*/  STL.64 [R1+0x768], R24 ;  /* 0x0007681801007387 */ /* 0x0001e80000100a00 */
[----:B0-----:R-:W4:Y:S04]  /*180e0*/  LDL.LU R24, [R1+0x70] ;  /* 0x0000700001187983 */ /* 0x001f280000300800 */
[----:B------:R-:W4:Y:S04]  /*180f0*/  LDL.LU R25, [R1+0x74] ;  /* 0x0000740001197983 */ /* 0x000f280000300800 */
[----:B------:R-:W4:Y:S04]  /*18100*/  LDL.LU R26, [R1+0x78] ;  /* 0x00007800011a7983 */ /* 0x000f280000300800 */
[----:B------:R-:W4:Y:S01]  /*18110*/  LDL.LU R27, [R1+0x7c] ;  /* 0x00007c00011b7983 */ /* 0x000f220000300800 */
[----:B---3--:R-:W-:-:S05]  /*18120*/  IMAD R14, R14, 0x100, R0 ;  /* 0x000001000e0e7824 */ /* 0x008fca00078e0200 */
[----:B------:R-:W-:Y:S01]  /*18130*/  F2FP.F16.E4M3.UNPACK_B R14, R14 ;  /* 0x0000000eff0e723e */ /* 0x000fe200020006ff */
[----:B--2---:R-:W-:-:S05]  /*18140*/  IMAD R12, R12, 0x100, R2 ;  /* 0x000001000c0c7824 */ /* 0x004fca00078e0202 */
[----:B------:R-:W-:-:S07]  /*18150*/  F2FP.F16.E4M3.UNPACK_B R12, R12 ;  /* 0x0000000cff0c723e */ /* 0x000fce00020006ff */
[----:B------:R-:W-:-:S15]  /*18160*/  HMMA.16816.F32 R8, R12, R4, R8 ;  /* 0x000000040c08723c */ /* 0x000fde0000001808 */
[----:B------:R-:W-:-:S04]  /*18170*/  NOP ;  /* 0x0000000000007918 */ /* 0x000fc80000000000 */
[----:B------:R-:W-:Y:S04]  /*18180*/  STL.64 [R1+0x100], R8 ;  /* 0x0001000801007387 */ /* 0x000fe80000100a00 */
[----:B------:R0:W-:Y:S04]  /*18190*/  STL.64 [R1+0x108], R10 ;  /* 0x0001080a01007387 */ /* 0x0001e80000100a00 */
[----:B0-----:R-:W2:Y:S04]  /*181a0*/  LDL.LU.64 R10, [R1+0x858] ;  /* 0x00085800010a7983 */ /* 0x001ea80000300a00 */
[----:B------:R-:W3:Y:S01]  /*181b0*/  LDL.LU.64 R8, [R1+0x850] ;  /* 0x0008500001087983 */ /* 0x000ee20000300a00 */
[----:B------:R-:W-:-:S02]  /*181c0*/  F2FP.F16.E4M3.UNPACK_B R6, R6.H1 ;  /* 0x00000006ff06723e */ /* 0x000fc400030006ff */
[----:B------:R-:W-:-:S07]  /*181d0*/  F2FP.F16.E4M3.UNPACK_B R7, R7.H1 ;  /* 0x00000007ff07723e */ /* 0x000fce00030006ff */
[----:B------:R-:W-:-:S15]  /*181e0*/  HMMA.16816.F32 R16, R12, R6, R16 ;  /* 0x000000060c10723c */ /* 0x000fde0000001810 */
[----:B------:R-:W-:-:S04]  /*181f0*/  NOP ;  /* 0x0000000000007918 */ /* 0x000fc80000000000 */
[----:B------:R-:W-:Y:S04]  /*18200*/  STL.64 [R1+0x1c0], R16 ;  /* 0x0001c01001007387 */ /* 0x000fe80000100a00 */
[----:B------:R0:W-:Y:S04]  /*18210*/  STL.64 [R1+0x1c8], R18 ;  /* 0x0001c81201007387 */ /* 0x0001e80000100a00 */
[----:B0-----:R-:W2:Y:S04]  /*18220*/  LDL.LU.64 R18, [R1+0x848] ;  /* 0x0008480001127983 */ /* 0x001ea80000300a00 */
[----:B------:R-:W2:Y:S04]  /*18230*/  LDL.LU.64 R16, [R1+0x840] ;  /* 0x0008400001107983 */ /* 0x000ea80000300a00 */
[----:B------:R-:W-:Y:S04]  /*18240*/  STL.64 [R1+0x7e0], R6 ;  /* 0x0007e00601007387 */ /* 0x000fe80000100a00 */
[----:B------:R4:W-:Y:S01]  /*18250*/  STL.64 [R1+0x7d8], R4 ;  /* 0x0007d80401007387 */ /* 0x0009e20000100a00 */
[----:B---3--:R-:W-:-:S02]  /*18260*/  F2FP.F16.E4M3.UNPACK_B R8, R8.H1 ;  /* 0x00000008ff08723e */ /* 0x008fc400030006ff */
[----:B------:R-:W-:-:S07]  /*18270*/  F2FP.F16.E4M3.UNPACK_B R9, R9.H1 ;  /* 0x00000009ff09723e */ /* 0x000fce00030006ff */
[----:B----4-:R-:W-:Y:S01]  /*18280*/  HMMA.16816.F32 R4, R12, R8, R24 ;  /* 0x000000080c04723c */ /* 0x010fe20000001818 */
[----:B--2---:R-:W-:Y:S02]  /*18290*/  F2FP.F16.E4M3.UNPACK_B R10, R10.H1 ;  /* 0x0000000aff0a723e */ /* 0x004fe400030006ff */
[----:B------:R-:W-:-:S15]  /*182a0*/  F2FP.F16.E4M3.UNPACK_B R11, R11.H1 ;  /* 0x0000000bff0b723e */ /* 0x000fde00030006ff */
[----:B------:R-:W-:Y:S01]  /*182b0*/  NOP ;  /* 0x0000000000007918 */ /* 0x000fe20000000000 */
[----:B------:R-:W-:Y:S04]  /*182c0*/  STL.64 [R1+0x1e0], R4 ;  /* 0x0001e00401007387 */ /* 0x000fe80000100a00 */
[----:B------:R0:W-:Y:S02]  /*182d0*/  STL.64 [R1+0x1e8], R6 ;  /* 0x0001e80601007387 */ /* 0x0001e40000100a00 */
[----:B0-----:R-:W-:Y:S02]  /*182e0*/  HMMA.16816.F32 R4, R12, R10, R20 ;  /* 0x0000000a0c04723c */ /* 0x001fe40000001814 */
[----:B------:R-:W-:Y:S04]  /*182f0*/  STL.64 [R1+0x7b8], R10 ;  /* 0x0007b80a01007387 */ /* 0x000fe80000100a00 */
[----:B------:R-:W-:-:S13]  /*18300*/  STL.64 [R1+0x7b0], R8 ;  /* 0x0007b00801007387 */ /* 0x000fda0000100a00 */
[----:B------:R-:W-:Y:S04]  /*18310*/  STL.64 [R1+0x200], R4 ;  /* 0x0002000401007387 */ /* 0x000fe80000100a00 */
[----:B------:R-:W-:Y:S04]  /*18320*/  STL.64 [R1+0x208], R6 ;  /* 0x0002080601007387 */ /* 0x000fe80000100a00 */
[----:B------:R-:W2:Y:S01]  /*18330*/  LDL.LU R24, [R1+0x20] ;  /* 0x0000200001187983 */ /* 0x000ea20000300800 */
[----:B------:R-:W-:Y:S02]  /*18340*/  IMAD.MOV.U32 R26, RZ, RZ, R19 ;  /* 0x000000ffff1a7224 */ /* 0x000fe400078e0013 */
[----:B------:R-:W-:-:S02]  /*18350*/  IMAD.MOV.U32 R27, RZ, RZ, R18 ;  /* 0x000000ffff1b7224 */ /* 0x000fc400078e0012 */
[----:B------:R-:W-:Y:S02]  /*18360*/  IMAD.MOV.U32 R25, RZ, RZ, R28 ;  /* 0x000000ffff197224 */ /* 0x000fe400078e001c */
[----:B------:R-:W3:Y:S04]  /*18370*/  LDL.LU R28, [R1+0x83c] ;  /* 0x00083c00011c7983 */ /* 0x000ee80000300800 */
[----:B------:R-:W-:Y:S04]  /*18380*/  STL.64 [R1+0x780], R26 ;  /* 0x0007801a01007387 */ /* 0x000fe80000100a00 */
[----:B--2---:R0:W-:Y:S02]  /*18390*/  STL.64 [R1+0x778], R24 ;  /* 0x0007781801007387 */ /* 0x0041e40000100a00 */
[----:B0-----:R-:W-:-:S02]  /*183a0*/  IMAD.MOV.U32 R24, RZ, RZ, R3 ;  /* 0x000000ffff187224 */ /* 0x001fc400078e0003 */
[----:B------:R-:W2:Y:S01]  /*183b0*/  LDL.LU R3, [R1+0x838] ;  /* 0x0008380001037983 */ /* 0x000ea20000300800 */
[----:B------:R-:W-:-:S03]  /*183c0*/  IMAD.MOV.U32 R27, RZ, RZ, R29 ;  /* 0x000000ffff1b7224 */ /* 0x000fc600078e001d */
[----:B------:R-:W4:Y:S01]  /*183d0*/  LDL.LU R25, [R1+0x44] ;  /* 0x0000440001197983 */ /* 0x000f220000300800 */
[----:B---3--:R-:W-:-:S03]  /*183e0*/  IMAD.MOV.U32 R9, RZ, RZ, R28 ;  /* 0x000000ffff097224 */ /* 0x008fc600078e001c */
[----:B------:R-:W3:Y:S04]  /*183f0*/  LDL.LU R26, [R1+0x48] ;  /* 0x00004800011a7983 */ /* 0x000ee80000300800 */
[----:B------:R-:W3:Y:S04]  /*18400*/  LDL.LU R29, [R1+0x834] ;  /* 0x00083400011d7983 */ /* 0x000ee80000300800 */
[----:B------:R-:W4:Y:S04]  /*18410*/  LDL.LU R8, [R1+0xa0] ;  /* 0x0000a00001087983 */ /* 0x000f280000300800 */
[----:B------:R-:W4:Y:S01]  /*18420*/  LDL.LU R28, [R1+0x830] ;  /* 0x00083000011c7983 */ /* 0x000f220000300800 */
[----:B--2---:R-:W-:-:S03]  /*18430*/  IMAD.MOV.U32 R10, RZ, RZ, R3 ;  /* 0x000000ffff0a7224 */ /* 0x004fc600078e0003 */
[----:B------:R-:W2:Y:S04]  /*18440*/  LDL.LU R3, [R1+0x82c] ;  /* 0x00082c0001037983 */ /* 0x000ea80000300800 */
[----:B------:R-:W2:Y:S04]  /*18450*/  LDL.LU R11, [R1+0xac] ;  /* 0x0000ac00010b7983 */ /* 0x000ea80000300800 */
[----:B------:R-:W2:Y:S01]  /*18460*/  LDL.LU R4, [R1+0xd0] ;  /* 0x0000d00001047983 */ /* 0x000ea20000300800 */
[----:B---3--:R-:W-:Y:S02]  /*18470*/  IMAD.MOV.U32 R5, RZ, RZ, R29 ;  /* 0x000000ffff057224 */ /* 0x008fe400078e001d */
[----:B----4-:R-:W-:-:S02]  /*18480*/  IMAD.MOV.U32 R6, RZ, RZ, R28 ;  /* 0x000000ffff067224 */ /* 0x010fc400078e001c */
[----:B--2---:R-:W-:Y:S01]  /*18490*/  IMAD.MOV.U32 R7, RZ, RZ, R3 ;  /* 0x000000ffff077224 */ /* 0x004fe200078e0003 */
[----:B------:R-:W-:Y:S04]  /*184a0*/  STL [R1+0x7ec], R4 ;  /* 0x0007ec0401007387 */ /* 0x000fe80000100800 */
[----:B------:R-:W2:Y:S04]  /*184b0*/  LDL.LU R29, [R1+0x828] ;  /* 0x00082800011d7983 */ /* 0x000ea80000300800 */
[----:B------:R-:W-:Y:S04]  /*184c0*/  STL [R1+0x7f0], R5 ;  /* 0x0007f00501007387 */ /* 0x000fe80000100800 */
[----:B------:R0:W-:Y:S04]  /*184d0*/  STL [R1+0x7f4], R6 ;  /* 0x0007f40601007387 */ /* 0x0001e80000100800 */
[----:B------:R-:W3:Y:S04]  /*184e0*/  LDL.LU R21, [R1+0x1ac] ;  /* 0x0001ac0001157983 */ /* 0x000ee80000300800 */
[----:B------:R-:W4:Y:S04]  /*184f0*/  LDL.LU R22, [R1+0x198] ;  /* 0x0001980001167983 */ /* 0x000f280000300800 */
[----:B------:R-:W4:Y:S04]  /*18500*/  LDL.LU R23, [R1+0x19c] ;  /* 0x00019c0001177983 */ /* 0x000f280000300800 */
[----:B0-----:R-:W2:Y:S04]  /*18510*/  LDL.LU R6, [R1+0x694] ;  /* 0x0006940001067983 */ /* 0x001ea80000300800 */
[----:B------:R-:W3:Y:S04]  /*18520*/  LDL.LU R3, [R1+0x690] ;  /* 0x0006900001037983 */ /* 0x000ee80000300800 */
[----:B------:R-:W3:Y:S04]  /*18530*/  LDL.LU R5, [R1+0x6a4] ;  /* 0x0006a40001057983 */ /* 0x000ee80000300800 */
[----:B------:R-:W3:Y:S04]  /*18540*/  LDL.LU R28, [R1+0x68c] ;  /* 0x00068c00011c7983 */ /* 0x000ee80000300800 */
[----:B------:R-:W3:Y:S04]  /*18550*/  LDL.LU R4, [R1+0x6a0] ;  /* 0x0006a00001047983 */ /* 0x000ee80000300800 */
[----:B--2---:R-:W-:Y:S04]  /*18560*/  STL.64 [R1+0x800], R6 ;  /* 0x0008000601007387 */ /* 0x004fe80000100a00 */
[----:B---3--:R0:W-:Y:S04]  /*18570*/  STL.64 [R1+0x7f8], R4 ;  /* 0x0007f80401007387 */ /* 0x0081e80000100a00 */
[----:B0-----:R-:W2:Y:S04]  /*18580*/  LDL.LU R4, [R1+0xf0] ;  /* 0x0000f00001047983 */ /* 0x001ea80000300800 */
[----:B------:R-:W2:Y:S04]  /*18590*/  LDL.LU R5, [R1+0xf4] ;  /* 0x0000f40001057983 */ /* 0x000ea80000300800 */
[----:B------:R-:W3:Y:S04]  /*185a0*/  LDL.LU R6, [R1+0xf8] ;  /* 0x0000f80001067983 */ /* 0x000ee80000300800 */
[----:B------:R-:W3:Y:S04]  /*185b0*/  LDL.LU R7, [R1+0xfc] ;  /* 0x0000fc0001077983 */ /* 0x000ee80000300800 */
[----:B------:R-:W2:Y:S04]  /*185c0*/  LDL.LU R18, [R1+0x188] ;  /* 0x0001880001127983 */ /* 0x000ea80000300800 */
[----:B------:R-:W2:Y:S04]  /*185d0*/  LDL.LU R19, [R1+0x18c] ;  /* 0x00018c0001137983 */ /* 0x000ea80000300800 */
[----:B------:R-:W2:Y:S04]  /*185e0*/  LDL.LU R20, [R1+0x1a8] ;  /* 0x0001a80001147983 */ /* 0x000ea80000300800 */
[----:B----4-:R-:W-:Y:S04]  /*185f0*/  STL.64 [R1+0x820], R22 ;  /* 0x0008201601007387 */ /* 0x010fe80000100a00 */
[----:B--2---:R0:W-:Y:S04]  /*18600*/  STL.64 [R1+0x818], R20 ;  /* 0x0008181401007387 */ /* 0x0041e80000100a00 */
[----:B0-----:R-:W2:Y:S04]  /*18610*/  LDL.LU R20, [R1+0xb0] ;  /* 0x0000b00001147983 */ /* 0x001ea80000300800 */
[----:B------:R-:W2:Y:S04]  /*18620*/  LDL.LU R21, [R1+0xb4] ;  /* 0x0000b40001157983 */ /* 0x000ea80000300800 */
[----:B------:R-:W2:Y:S04]  /*18630*/  LDL.LU R22, [R1+0xb8] ;  /* 0x0000b80001167983 */ /* 0x000ea80000300800 */
[----:B------:R-:W2:Y:S04]  /*18640*/  LDL.LU R23, [R1+0xbc] ;  /* 0x0000bc0001177983 */ /* 0x000ea80000300800 */
[----:B---3--:R0:W-:Y:S04]  /*18650*/  STL.64 [R1+0x810], R6 ;  /* 0x0008100601007387 */ /* 0x0081e80000100a00 */
[----:B------:R1:W-:Y:S01]  /*18660*/  STL.64 [R1+0x808], R4 ;  /* 0x0008080401007387 */ /* 0x0003e20000100a00 */
[----:B0-----:R-:W-:-:S03]  /*18670*/  IMAD.MOV.U32 R7, RZ, RZ, R29 ;  /* 0x000000ffff077224 */ /* 0x001fc600078e001d */
[----:B-1----:R-:W3:Y:S04]  /*18680*/  LDL.LU R4, [R1+0xe0] ;  /* 0x0000e00001047983 */ /* 0x002ee80000300800 */
[----:B------:R-:W3:Y:S04]  /*18690*/  LDL.LU R5, [R1+0xe4] ;  /* 0x0000e40001057983 */ /* 0x000ee80000300800 */
[----:B------:R-:W3:Y:S04]  /*186a0*/  LDL.LU R6, [R1+0xe8] ;  /* 0x0000e80001067983 */ /* 0x000ee80000300800 */
[----:B------:R-:W4:Y:S04]  /*186b0*/  LDL.LU R29, [R1+0x69c] ;  /* 0x00069c00011d7983 */ /* 0x000f280000300800 */
[----:B------:R-:W4:Y:S04]  /*186c0*/  LDL.LU R0, [R1+0x6a8] ;  /* 0x0006a80001007983 */ /* 0x000f280000300800 */
[----:B------:R-:W4:Y:S04]  /*186d0*/  LDL.LU R2, [R1+0x698] ;  /* 0x0006980001027983 */ /* 0x000f280000300800 */
        /* <DEDUP_REMOVED lines=12> */
[----:B------:R-:W-:-:S02]  /*187a0*/  F2FP.F16.E4M3.UNPACK_B R16, R16.H1 ;  /* 0x00000010ff10723e */ /* 0x000fc400030006ff */
[----:B------:R-:W-:Y:S02]  /*187b0*/  F2FP.F16.E4M3.UNPACK_B R17, R17.H1 ;  /* 0x00000011ff11723e */ /* 0x000fe400030006ff */
[----:B------:R-:W-:Y:S02]  /*187c0*/  F2FP.F16.E4M3.UNPACK_B R18, R18.H1 ;  /* 0x00000012ff12723e */ /* 0x000fe400030006ff */
[----:B------:R-:W-:-:S03]  /*187d0*/  F2FP.F16.E4M3.UNPACK_B R19, R19.H1 ;  /* 0x00000013ff13723e */ /* 0x000fc600030006ff */
[C---:B--2---:R-:W-:Y:S08]  /*187e0*/  HMMA.16816.F32 R20, R12.reuse, R16, R20 ;  /* 0x000000100c14723c */ /* 0x044ff00000001814 */
[----:B---3--:R-:W-:Y:S01]  /*187f0*/  HMMA.16816.F32 R4, R12, R18, R4 ;  /* 0x000000120c04723c */ /* 0x008fe20000001804 */
        /* <DEDUP_REMOVED lines=8> */
[----:B0-----:R-:W3:Y:S04]  /*18880*/  LDL.LU.64 R22, [R1+0x820] ;  /* 0x0008200001167983 */ /* 0x001ee80000300a00 */
[----:B------:R-:W4:Y:S04]  /*18890*/  LDL.LU.64 R20, [R1+0x818] ;  /* 0x0008180001147983 */ /* 0x000f280000300a00 */
[----:B------:R-:W-:Y:S04]  /*188a0*/  STL.64 [R1+0xe0], R4 ;  /* 0x0000e00401007387 */ /* 0x000fe80000100a00 */
[----:B------:R0:W-:Y:S04]  /*188b0*/  STL.64 [R1+0xe8], R6 ;  /* 0x0000e80601007387 */ /* 0x0001e80000100a00 */
[----:B0-----:R-:W2:Y:S04]  /*188c0*/  LDL.LU.64 R6, [R1+0x810] ;  /* 0x0008100001067983 */ /* 0x001ea80000300a00 */
[----:B------:R-:W2:Y:S01]  /*188d0*/  LDL.LU.64 R4, [R1+0x808] ;  /* 0x0008080001047983 */ /* 0x000ea20000300a00 */
[----:B----4-:R-:W-:-:S02]  /*188e0*/  F2FP.F16.E4M3.UNPACK_B R20, R20.H1 ;  /* 0x00000014ff14723e */ /* 0x010fc400030006ff */
[----:B------:R-:W-:-:S07]  /*188f0*/  F2FP.F16.E4M3.UNPACK_B R21, R21.H1 ;  /* 0x00000015ff15723e */ /* 0x000fce00030006ff */
[----:B--2---:R-:W-:-:S15]  /*18900*/  HMMA.16816.F32 R4, R12, R20, R4 ;  /* 0x000000140c04723c */ /* 0x004fde0000001804 */
[----:B------:R-:W-:-:S04]  /*18910*/  NOP ;  /* 0x0000000000007918 */ /* 0x000fc80000000000 */
[----:B------:R-:W-:Y:S04]  /*18920*/  STL.64 [R1+0x210], R4 ;  /* 0x0002100401007387 */ /* 0x000fe80000100a00 */
[----:B------:R0:W-:Y:S04]  /*18930*/  STL.64 [R1+0x218], R6 ;  /* 0x0002180601007387 */ /* 0x0001e80000100a00 */
[----:B0-----:R-:W2:Y:S04]  /*18940*/  LDL.LU.64 R6, [R1+0x800] ;  /* 0x0008000001067983 */ /* 0x001ea80000300a00 */
[----:B------:R-:W4:Y:S01]  /*18950*/  LDL.LU.64 R4, [R1+0x7f8] ;  /* 0x0007f80001047983 */ /* 0x000f220000300a00 */
[----:B--2---:R-:W-:-:S03]  /*18960*/  IMAD R3, R3, 0x100, R6 ;  /* 0x0000010003037824 */ /* 0x004fc600078e0206 */
[----:B------:R-:W2:Y:S01]  /*18970*/  LDL.LU R6, [R1+0x7f4] ;  /* 0x0007f40001067983 */ /* 0x000ea20000300800 */
[----:B----4-:R-:W-:-:S03]  /*18980*/  IMAD R28, R28, 0x100, R5 ;  /* 0x000001001c1c7824 */ /* 0x010fc600078e0205 */
[----:B------:R-:W2:Y:S01]  /*18990*/  LDL.LU R5, [R1+0x7f0] ;  /* 0x0007f00001057983 */ /* 0x000ea20000300800 */
[----:B------:R-:W-:-:S03]  /*189a0*/  IMAD R29, R29, 0x100, R4 ;  /* 0x000001001d1d7824 */ /* 0x000fc600078e0204 */
[----:B------:R-:W2:Y:S01]  /*189b0*/  LDL.LU R4, [R1+0x7ec] ;  /* 0x0007ec0001047983 */ /* 0x000ea20000300800 */
[----:B---3--:R-:W-:Y:S02]  /*189c0*/  F2FP.F16.E4M3.UNPACK_B R22, R22.H1 ;  /* 0x00000016ff16723e */ /* 0x008fe400030006ff */
[----:B------:R-:W-:Y:S01]  /*189d0*/  F2FP.F16.E4M3.UNPACK_B R23, R23.H1 ;  /* 0x00000017ff17723e */ /* 0x000fe200030006ff */
[----:B------:R-:W-:Y:S02]  /*189e0*/  IMAD R2, R2, 0x100, R0 ;  /* 0x0000010002027824 */ /* 0x000fe400078e0200 */
[----:B------:R-:W3:Y:S04]  /*189f0*/  LDL.LU R0, [R1+0x7e8] ;  /* 0x0007e80001007983 */ /* 0x000ee80000300800 */
[----:B--2---:R-:W-:Y:S01]  /*18a00*/  HMMA.16816.F32 R12, R12, R22, R4 ;  /* 0x000000160c0c723c */ /* 0x004fe20000001804 */
[----:B------:R-:W2:Y:S04]  /*18a10*/  LDL.LU.64 R6, [R1+0x7e0] ;  /* 0x0007e00001067983 */ /* 0x000ea80000300a00 */
[----:B------:R-:W4:-:S14]  /*18a20*/  LDL.LU.64 R4, [R1+0x7d8] ;  /* 0x0007d80001047983 */ /* 0x000f1c0000300a00 */
[----:B------:R0:W-:Y:S04]  /*18a30*/  STL.64 [R1+0xd0], R12 ;  /* 0x0000d00c01007387 */ /* 0x0001e80000100a00 */
[----:B------:R1:W-:Y:S01]  /*18a40*/  STL.64 [R1+0xd8], R14 ;  /* 0x0000d80e01007387 */ /* 0x0003e20000100a00 */
[----:B0-----:R-:W-:Y:S02]  /*18a50*/  F2FP.F16.E4M3.UNPACK_B R12, R3 ;  /* 0x00000003ff0c723e */ /* 0x001fe400020006ff */
[----:B------:R-:W-:Y:S01]  /*18a60*/  F2FP.F16.E4M3.UNPACK_B R13, R29 ;  /* 0x0000001dff0d723e */ /* 0x000fe200020006ff */
[----:B------:R-:W0:Y:S01]  /*18a70*/  LDC R3, c[0x0][0x3a8] ;  /* 0x0000ea00ff037b82 */ /* 0x000e220000000800 */
[----:B-1----:R-:W-:Y:S02]  /*18a80*/  F2FP.F16.E4M3.UNPACK_B R14, R28 ;  /* 0x0000001cff0e723e */ /* 0x002fe400020006ff */
[----:B------:R-:W-:-:S02]  /*18a90*/  F2FP.F16.E4M3.UNPACK_B R15, R2 ;  /* 0x00000002ff0f723e */ /* 0x000fc400020006ff */
[----:B------:R-:W2:Y:S04]  /*18aa0*/  LDL.LU R2, [R1+0x7d0] ;  /* 0x0007d00001027983 */ /* 0x000ea80000300800 */
[----:B------:R-:W2:Y:S01]  /*18ab0*/  LDL.LU R28, [R1+0x398] ;  /* 0x00039800011c7983 */ /* 0x000ea20000300800 */
[----:B----4-:R-:W-:-:S15]  /*18ac0*/  HMMA.16816.F32 R8, R12, R4, R8 ;  /* 0x000000040c08723c */ /* 0x010fde0000001808 */
[----:B------:R-:W-:-:S04]  /*18ad0*/  NOP ;  /* 0x0000000000007918 */ /* 0x000fc80000000000 */
[----:B------:R-:W-:Y:S04]  /*18ae0*/  STL.64 [R1+0xc0], R8 ;  /* 0x0000c00801007387 */ /* 0x000fe80000100a00 */
[----:B------:R1:W-:Y:S04]  /*18af0*/  STL.64 [R1+0xc8], R10 ;  /* 0x0000c80a01007387 */ /* 0x0003e80000100a00 */
[----:B-1----:R-:W2:Y:S04]  /*18b00*/  LDL.LU.64 R10, [R1+0x7c8] ;  /* 0x0007c800010a7983 */ /* 0x002ea80000300a00 */
[----:B------:R-:W2:Y:S02]  /*18b10*/  LDL.LU.64 R8, [R1+0x7c0] ;  /* 0x0007c00001087983 */ /* 0x000ea40000300a00 */
[----:B--2---:R-:W-:Y:S02]  /*18b20*/  HMMA.16816.F32 R4, R12, R6, R8 ;  /* 0x000000060c04723c */ /* 0x004fe40000001808 */
[----:B------:R-:W2:Y:S04]  /*18b30*/  LDL.LU.64 R10, [R1+0x7b8] ;  /* 0x0007b800010a7983 */ /* 0x000ea80000300a00 */
[----:B------:R-:W4:-:S13]  /*18b40*/  LDL.LU.64 R8, [R1+0x7b0] ;  /* 0x0007b00001087983 */ /* 0x000f1a0000300a00 */
[----:B------:R1:W-:Y:S04]  /*18b50*/  STL.64 [R1+0xa0], R4 ;  /* 0x0000a00401007387 */ /* 0x0003e80000100a00 */
[----:B------:R0:W-:Y:S04]  /*18b60*/  STL.64 [R1+0xa8], R6 ;  /* 0x0000a80601007387 */ /* 0x0001e80000100a00 */
[----:B-1----:R-:W2:Y:S04]  /*18b70*/  LDL.LU R4, [R1+0x10] ;  /* 0x0000100001047983 */ /* 0x002ea80000300800 */
[----:B------:R-:W2:Y:S01]  /*18b80*/  LDL.LU R5, [R1+0x14] ;  /* 0x0000140001057983 */ /* 0x000ea20000300800 */
[----:B0-----:R-:W-:-:S02]  /*18b90*/  IMAD.MOV.U32 R6, RZ, RZ, R2 ;  /* 0x000000ffff067224 */ /* 0x001fc400078e0002 */
[----:B---3--:R-:W-:Y:S01]  /*18ba0*/  IMAD.MOV.U32 R7, RZ, RZ, R0 ;  /* 0x000000ffff077224 */ /* 0x008fe200078e0000 */
[----:B------:R-:W3:Y:S04]  /*18bb0*/  LDL.LU R2, [R1+0x7ac] ;  /* 0x0007ac0001027983 */ /* 0x000ee80000300800 */
[----:B------:R-:W2:Y:S01]  /*18bc0*/  LDL.LU R0, [R1+0x7a8] ;  /* 0x0007a80001007983 */ /* 0x000ea20000300800 */
[----:B----4-:R-:W-:-:S15]  /*18bd0*/  HMMA.16816.F32 R24, R12, R8, R24 ;  /* 0x000000080c18723c */ /* 0x010fde0000001818 */
[----:B------:R-:W-:-:S04]  /*18be0*/  NOP ;  /* 0x0000000000007918 */ /* 0x000fc80000000000 */
[----:B------:R-:W-:Y:S04]  /*18bf0*/  STL.64 [R1+0x1f0], R24 ;  /* 0x0001f01801007387 */ /* 0x000fe80000100a00 */
[----:B------:R0:W-:Y:S04]  /*18c00*/  STL.64 [R1+0x1f8], R26 ;  /* 0x0001f81a01007387 */ /* 0x0001e80000100a00 */
[----:B0-----:R-:W2:Y:S04]  /*18c10*/  LDL.LU.64 R26, [R1+0x7a0] ;  /* 0x0007a000011a7983 */ /* 0x001ea80000300a00 */
        /* <DEDUP_REMOVED lines=20> */
[----:B------:R-:W2:Y:S01]  /*18d60*/  LDL.LU.64 R24, [R1+0x768] ;  /* 0x0007680001187983 */ /* 0x000ea20000300a00 */
[----:B------:R-:W-:Y:S03]  /*18d70*/  HMMA.16816.F32 R4, R12, R20, R4 ;  /* 0x000000140c04723c */ /* 0x000fe60000001804 */
[----:B------:R-:W3:Y:S04]  /*18d80*/  LDL.LU R9, [R1+0x3b8] ;  /* 0x0003b80001097983 */ /* 0x000ee80000300800 */
[----:B------:R-:W3:-:S12]  /*18d90*/  LDL.LU R10, [R1+0x3c0] ;  /* 0x0003c000010a7983 */ /* 0x000ed80000300800 */
[----:B------:R-:W-:Y:S04]  /*18da0*/  STL.64 [R1+0x90], R4 ;  /* 0x0000900401007387 */ /* 0x000fe80000100a00 */
[----:B------:R0:W-:Y:S04]  /*18db0*/  STL.64 [R1+0x98], R6 ;  /* 0x0000980601007387 */ /* 0x0001e80000100a00 */
[----:B------:R-:W3:Y:S04]  /*18dc0*/  LDL.LU R19, [R1+0x3c8] ;  /* 0x0003c80001137983 */ /* 0x000ee80000300800 */
[----:B0-----:R-:W3:Y:S04]  /*18dd0*/  LDL.LU R6, [R1+0x394] ;  /* 0x0003940001067983 */ /* 0x001ee80000300800 */
[----:B------:R-:W3:Y:S04]  /*18de0*/  LDL.LU R7, [R1+0x39c] ;  /* 0x00039c0001077983 */ /* 0x000ee80000300800 */
[----:B------:R-:W3:Y:S01]  /*18df0*/  LDL.LU R4, [R1+0x3d8] ;  /* 0x0003d80001047983 */ /* 0x000ee20000300800 */
[----:B------:R-:W-:Y:S01]  /*18e00*/  IADD3 R28, P5, PT, R28, UR77, RZ ;  /* 0x0000004d1c1c7c10 */ /* 0x000fe2000ffbe0ff */
[----:B--2---:R-:W-:Y:S02]  /*18e10*/  HMMA.16816.F32 R12, R12, R22, R24 ;  /* 0x000000160c0c723c */ /* 0x004fe40000001818 */
[----:B------:R-:W2:Y:S04]  /*18e20*/  LDL.LU R25, [R1+0x3b0] ;  /* 0x0003b00001197983 */ /* 0x000ea80000300800 */
[----:B------:R-:W2:-:S13]  /*18e30*/  LDL.LU R26, [R1+0x3d0] ;  /* 0x0003d000011a7983 */ /* 0x000e9a0000300800 */
[----:B------:R-:W-:Y:S04]  /*18e40*/  STL.64 [R1+0x110], R12 ;  /* 0x0001100c01007387 */ /* 0x000fe80000100a00 */
[----:B------:R-:W-:Y:S04]  /*18e50*/  STL.64 [R1+0x118], R14 ;  /* 0x0001180e01007387 */ /* 0x000fe80000100a00 */
[----:B------:R-:W2:Y:S04]  /*18e60*/  LDL.LU R16, [R1+0x3a4] ;  /* 0x0003a40001107983 */ /* 0x000ea80000300800 */
[----:B------:R-:W2:Y:S04]  /*18e70*/  LDL.LU R5, [R1+0x3e0] ;  /* 0x0003e00001057983 */ /* 0x000ea80000300800 */
[----:B------:R-:W2:Y:S04]  /*18e80*/  LDL.LU R27, [R1+0x3ac] ;  /* 0x0003ac00011b7983 */ /* 0x000ea80000300800 */
[----:B------:R-:W2:Y:S04]  /*18e90*/  LDL.LU R11, [R1+0x3e8] ;  /* 0x0003e800010b7983 */ /* 0x000ea80000300800 */
[----:B------:R-:W2:Y:S04]  /*18ea0*/  LDL.LU R29, [R1+0x3b4] ;  /* 0x0003b400011d7983 */ /* 0x000ea80000300800 */
[----:B------:R-:W2:Y:S04]  /*18eb0*/  LDL.LU R20, [R1+0x3f0] ;  /* 0x0003f00001147983 */ /* 0x000ea80000300800 */
[----:B------:R0:W-:Y:S04]  /*18ec0*/  STL [R1+0x398], R28 ;  /* 0x0003981c01007387 */ /* 0x0001e80000100800 */
[----:B0-----:R-:W2:Y:S01]  /*18ed0*/  LDL.LU R28, [R1+0x3bc] ;  /* 0x0003bc00011c7983 */ /* 0x001ea20000300800 */
[----:B------:R-:W-:Y:S01]  /*18ee0*/  IMAD.SHL.U32 R3, R3, 0x40, RZ ;  /* 0x0000004003037824 */ /* 0x000fe200078e00ff */
[----:B----4-:R-:W-:-:S02]  /*18ef0*/  IADD3 R8, P6, PT, R8, UR77, RZ ;  /* 0x0000004d08087c10 */ /* 0x010fc4000ffde0ff */
[----:B------:R-:W4:Y:S02]  /*18f00*/  LDL.LU R21, [R1+0x3f8] ;  /* 0x0003f80001157983 */ /* 0x000f240000300800 */
[C---:B------:R-:W-:Y:S02]  /*18f10*/  IADD3 R0, P0, PT, R3.reuse, R0, RZ ;  /* 0x0000000003007210 */ /* 0x040fe40007f1e0ff */
[----:B------:R0:W-:Y:S02]  /*18f20*/  STL [R1+0x3a0], R8 ;  /* 0x0003a00801007387 */ /* 0x0001e40000100800 */
[----:B---3--:R-:W-:Y:S02]  /*18f30*/  LEA.HI.X.SX32 R2, R3, R2, 0x1, P0 ;  /* 0x0000000203027211 */ /* 0x008fe400000f0eff */
[----:B------:R-:W-:Y:S01]  /*18f40*/  IADD3 R17, P0, PT, R17, UR77, RZ ;  /* 0x0000004d11117c10 */ /* 0x000fe2000ff1e0ff */
[----:B------:R-:W-:Y:S02]  /*18f50*/  USHF.R.S32.HI UR48, URZ, 0x1f, UR77 ;  /* 0x0000001fff307899 */ /* 0x000fe4000801144d */
[----:B------:R-:W-:Y:S01]  /*18f60*/  IADD3 R9, P2, PT, R9, UR77, RZ ;  /* 0x0000004d09097c10 */ /* 0x000fe2000ff5e0ff */
[----:B0-----:R-:W3:Y:S01]  /*18f70*/  LDL.LU R8, [R1+0x3c4] ;  /* 0x0003c40001087983 */ /* 0x001ee20000300800 */
[----:B------:R-:W-:-:S03]  /*18f80*/  IADD3 R10, P3, PT, R10, UR77, RZ ;  /* 0x0000004d0a0a7c10 */ /* 0x000fc6000ff7e0ff */
[----:B------:R-:W3:Y:S01]  /*18f90*/  LDL.LU R18, [R1+0x680] ;  /* 0x0006800001127983 */ /* 0x000ee20000300800 */
[----:B------:R-:W-:-:S03]  /*18fa0*/  IADD3 R19, P4, PT, R19, UR77, RZ ;  /* 0x0000004d13137c10 */ /* 0x000fc6000ff9e0ff */
[----:B------:R0:W-:Y:S01]  /*18fb0*/  STL [R1+0x3a8], R17 ;  /* 0x0003a81101007387 */ /* 0x0001e20000100800 */
[----:B------:R-:W-:-:S03]  /*18fc0*/  IADD3.X R6, PT, PT, R6, UR48, RZ, P5, !PT ;  /* 0x0000003006067c10 */ /* 0x000fc6000affe4ff */
[----:B0-----:R-:W3:Y:S04]  /*18fd0*/  LDL.LU R17, [R1+0x3cc] ;  /* 0x0003cc0001117983 */ /* 0x001ee80000300800 */
[----:B------:R0:W-:Y:S01]  /*18fe0*/  STL [R1+0x3b8], R9 ;  /* 0x0003b80901007387 */ /* 0x0001e20000100800 */
[----:B------:R-:W-:-:S03]  /*18ff0*/  IADD3.X R7, PT, PT, R7, UR48, RZ, P6, !PT ;  /* 0x0000003007077c10 */ /* 0x000fc6000b7fe4ff */
[----:B0-----:R-:W3:Y:S01]  /*19000*/  LDL.LU R9, [R1+0x67c] ;  /* 0x00067c0001097983 */ /* 0x001ee20000300800 */
[----:B------:R-:W-:Y:S02]  /*19010*/  IADD3 R4, P6, PT, R4, UR77, RZ ;  /* 0x0000004d04047c10 */ /* 0x000fe4000ffde0ff */
[----:B--2---:R-:W-:-:S05]  /*19020*/  IADD3 R25, P1, PT, R25, UR77, RZ ;  /* 0x0000004d19197c10 */ /* 0x004fca000ff3e0ff */
[----:B------:R-:W-:Y:S04]  /*19030*/  STL [R1+0x3b0], R25 ;  /* 0x0003b01901007387 */ /* 0x000fe80000100800 */
[----:B------:R0:W-:Y:S01]  /*19040*/  STL [R1+0x3c0], R10 ;  /* 0x0003c00a01007387 */ /* 0x0001e20000100800 */
[----:B------:R-:W-:-:S03]  /*19050*/  IADD3 R26, P5, PT, R26, UR77, RZ ;  /* 0x0000004d1a1a7c10 */ /* 0x000fc6000ffbe0ff */
[----:B0-----:R-:W2:Y:S04]  /*19060*/  LDL.LU R10, [R1+0x3d4] ;  /* 0x0003d400010a7983 */ /* 0x001ea80000300800 */
[----:B------:R0:W-:Y:S01]  /*19070*/  STL [R1+0x3c8], R19 ;  /* 0x0003c81301007387 */ /* 0x0001e20000100800 */
[----:B------:R-:W-:-:S03]  /*19080*/  IADD3.X R16, PT, PT, R16, UR48, RZ, P0, !PT ;  /* 0x0000003010107c10 */ /* 0x000fc600087fe4ff */
[----:B0-----:R-:W2:Y:S04]  /*19090*/  LDL.LU R19, [R1+0x408] ;  /* 0x0004080001137983 */ /* 0x001ea80000300800 */
[----:B------:R0:W-:Y:S01]  /*190a0*/  STL [R1+0x394], R6 ;  /* 0x0003940601007387 */ /* 0x0001e20000100800 */
[----:B------:R-:W-:-:S03]  /*190b0*/  IADD3 R5, P0, PT, R5, UR77, RZ ;  /* 0x0000004d05057c10 */ /* 0x000fc6000ff1e0ff */
[----:B0-----:R-:W2:Y:S04]  /*190c0*/  LDL.LU R6, [R1+0x3dc] ;  /* 0x0003dc0001067983 */ /* 0x001ea80000300800 */
[----:B------:R0:W-:Y:S01]  /*190d0*/  STL [R1+0x39c], R7 ;  /* 0x00039c0701007387 */ /* 0x0001e20000100800 */
[----:B------:R-:W-:Y:S02]  /*190e0*/  IADD3.X R27, PT, PT, R27, UR48, RZ, P1, !PT ;  /* 0x000000301b1b7c10 */ /* 0x000fe40008ffe4ff */
[----:B------:R-:W-:Y:S01]  /*190f0*/  IADD3 R11, P1, PT, R11, UR77, RZ ;  /* 0x0000004d0b0b7c10 */ /* 0x000fe2000ff3e0ff */
[----:B0-----:R-:W2:Y:S04]  /*19100*/  LDL.LU R7, [R1+0x410] ;  /* 0x0004100001077983 */ /* 0x001ea80000300800 */
[----:B------:R-:W-:Y:S04]  /*19110*/  STL [R1+0x3d0], R26 ;  /* 0x0003d01a01007387 */ /* 0x000fe80000100800 */
[----:B------:R0:W-:Y:S01]  /*19120*/  STL [R1+0x3d8], R4 ;  /* 0x0003d80401007387 */ /* 0x0001e20000100800 */
[----:B------:R-:W-:-:S03]  /*19130*/  IADD3.X R29, PT, PT, R29, UR48, RZ, P2, !PT ;  /* 0x000000301d1d7c10 */ /* 0x000fc600097fe4ff */
[----:B0-----:R-:W2:Y:S04]  /*19140*/  LDL.LU R4, [R1+0x3e4] ;  /* 0x0003e40001047983 */ /* 0x001ea80000300800 */
[----:B------:R0:W-:Y:S01]  /*19150*/  STL [R1+0x3a4], R16 ;  /* 0x0003a41001007387 */ /* 0x0001e20000100800 */
[----:B------:R-:W-:-:S03]  /*19160*/  IADD3.X R28, PT, PT, R28, UR48, RZ, P3, !PT ;  /* 0x000000301c1c7c10 */ /* 0x000fc60009ffe4ff */
[----:B0-----:R-:W2:Y:S04]  /*19170*/  LDL.LU R16, [R1+0x418] ;  /* 0x0004180001107983 */ /* 0x001ea80000300800 */
[----:B------:R0:W-:Y:S04]  /*19180*/  STL [R1+0x3e0], R5 ;  /* 0x0003e00501007387 */ /* 0x0001e80000100800 */
[----:B0-----:R-:W2:Y:S04]  /*19190*/  LDL.LU R5, [R1+0x3ec] ;  /* 0x0003ec0001057983 */ /* 0x001ea80000300800 */
[----:B------:R0:W-:Y:S04]  /*191a0*/  STL [R1+0x3e8], R11 ;  /* 0x0003e80b01007387 */ /* 0x0001e80000100800 */
[----:B0-----:R-:W2:Y:S04]  /*191b0*/  LDL.LU R11, [R1+0x420] ;  /* 0x00042000010b7983 */ /* 0x001ea80000300800 */
[----:B------:R-:W-:Y:S04]  /*191c0*/  STL [R1+0x3ac], R27 ;  /* 0x0003ac1b01007387 */ /* 0x000fe80000100800 */
[----:B------:R0:W-:Y:S04]  /*191d0*/  STL [R1+0x3b4], R29 ;  /* 0x0003b41d01007387 */ /* 0x0001e80000100800 */
[----:B0-----:R-:W2:Y:S04]  /*191e0*/  LDL.LU R29, [R1+0x3f4] ;  /* 0x0003f400011d7983 */ /* 0x001ea80000300800 */
[----:B------:R0:W-:Y:S04]  /*191f0*/  STL [R1+0x3bc], R28 ;  /* 0x0003bc1c01007387 */ /* 0x0001e80000100800 */
[----:B0-----:R-:W2:Y:S01]  /*19200*/  LDL.LU R28, [R1+0x428] ;  /* 0x00042800011c7983 */ /* 0x001ea20000300800 */
[----:B------:R-:W-:-:S02]  /*19210*/  IADD3 R20, P2, PT, R20, UR77, RZ ;  /* 0x0000004d14147c10 */ /* 0x000fc4000ff5e0ff */
[----:B---3--:R-:W-:Y:S02]  /*19220*/  IADD3.X R8, PT, PT, R8, UR48, RZ, P4, !PT ;  /* 0x0000003008087c10 */ /* 0x008fe4000a7fe4ff */
[----:B----4-:R-:W-:Y:S01]  /*19230*/  IADD3 R21, P3, PT, R21, UR77, RZ ;  /* 0x0000004d15157c10 */ /* 0x010fe2000ff7e0ff */
[----:B------:R-:W-:Y:S01]  /*19240*/  STL [R1+0x3f0], R20 ;  /* 0x0003f01401007387 */ /* 0x000fe20000100800 */
[----:B------:R-:W-:Y:S02]  /*19250*/  IADD3.X R17, PT, PT, R17, UR48, RZ, P5, !PT ;  /* 0x0000003011117c10 */ /* 0x000fe4000affe4ff */
[----:B------:R-:W-:Y:S01]  /*19260*/  IADD3 R18, P4, PT, R18, UR77, RZ ;  /* 0x0000004d12127c10 */ /* 0x000fe2000ff9e0ff */
[----:B------:R0:W-:Y:S01]  /*19270*/  STL [R1+0x3c4], R8 ;  /* 0x0003c40801007387 */ /* 0x0001e20000100800 */
[----:B------:R-:W-:-:S03]  /*19280*/  IADD3 R9, P5, PT, R9, UR77, RZ ;  /* 0x0000004d09097c10 */ /* 0x000fc6000ffbe0ff */
[----:B0-----:R-:W3:Y:S04]  /*19290*/  LDL.LU R8, [R1+0x3fc] ;  /* 0x0003fc0001087983 */ /* 0x001ee80000300800 */
[----:B------:R-:W-:Y:S04]  /*192a0*/  STL [R1+0x3f8], R21 ;  /* 0x0003f81501007387 */ /* 0x000fe80000100800 */
[----:B------:R-:W4:Y:S04]  /*192b0*/  LDL.LU R25, [R1+0x430] ;  /* 0x0004300001197983 */ /* 0x000f280000300800 */
[----:B------:R0:W-:Y:S04]  /*192c0*/  STL [R1+0x3cc], R17 ;  /* 0x0003cc1101007387 */ /* 0x0001e80000100800 */
[----:B------:R-:W-:Y:S04]  /*192d0*/  STL [R1+0x680], R18 ;  /* 0x0006801201007387 */ /* 0x000fe80000100800 */
[----:B0-----:R-:W4:Y:S04]  /*192e0*/  LDL.LU R17, [R1+0x400] ;  /* 0x0004000001117983 */ /* 0x001f280000300800 */
[----:B------:R0:W-:Y:S04]  /*192f0*/  STL [R1+0x67c], R9 ;  /* 0x00067c0901007387 */ /* 0x0001e80000100800 */
[----:B0-----:R-:W4:Y:S04]  /*19300*/  LDL.LU R9, [R1+0x438] ;  /* 0x0004380001097983 */ /* 0x001f280000300800 */
[----:B------:R-:W4:Y:S01]  /*19310*/  LDL.LU R18, [R1+0x404] ;  /* 0x0004040001127983 */ /* 0x000f220000300800 */
[----:B--2---:R-:W-:-:S05]  /*19320*/  IADD3.X R10, PT, PT, R10, UR48, RZ, P6, !PT ;  /* 0x000000300a0a7c10 */ /* 0x004fca000b7fe4ff */
[----:B------:R0:W-:Y:S01]  /*19330*/  STL [R1+0x3d4], R10 ;  /* 0x0003d40a01007387 */ /* 0x0001e20000100800 */
[----:B------:R-:W-:-:S03]  /*19340*/  IADD3 R19, P6, PT, R19, UR77, RZ ;  /* 0x0000004d13137c10 */ /* 0x000fc6000ffde0ff */
[----:B0-----:R-:W2:Y:S04]  /*19350*/  LDL.LU R10, [R1+0x440] ;  /* 0x00044000010a7983 */ /* 0x001ea80000300800 */
[----:B------:R-:W2:Y:S01]  /*19360*/  LDL.LU R26, [R1+0x40c] ;  /* 0x00040c00011a7983 */ /* 0x000ea20000300800 */
[----:B------:R-:W-:-:S05]  /*19370*/  IADD3.X R6, PT, PT, R6, UR48, RZ, P0, !PT ;  /* 0x0000003006067c10 */ /* 0x000fca00087fe4ff */
[----:B------:R0:W-:Y:S04]  /*19380*/  STL [R1+0x3dc], R6 ;  /* 0x0003dc0601007387 */ /* 0x0001e80000100800 */
[----:B------:R-:W-:Y:S01]  /*19390*/  STL [R1+0x408], R19 ;  /* 0x0004081301007387 */ /* 0x000fe20000100800 */
[----:B------:R-:W-:-:S03]  /*193a0*/  IADD3 R7, P0, PT, R7, UR77, RZ ;  /* 0x0000004d07077c10 */ /* 0x000fc6000ff1e0ff */
[----:B0-----:R-:W2:Y:S04]  /*193b0*/  LDL.LU R6, [R1+0x448] ;  /* 0x0004480001067983 */ /* 0x001ea80000300800 */
[----:B------:R0:W-:Y:S04]  /*193c0*/  STL [R1+0x410], R7 ;  /* 0x0004100701007387 */ /* 0x0001e80000100800 */
[----:B0-----:R-:W2:Y:S01]  /*193d0*/  LDL.LU R7, [R1+0x414] ;  /* 0x0004140001077983 */ /* 0x001ea20000300800 */
[----:B------:R-:W-:-:S03]  /*193e0*/  IADD3.X R4, PT, PT, R4, UR48, RZ, P1, !PT ;  /* 0x0000003004047c10 */ /* 0x000fc60008ffe4ff */
[----:B------:R-:W2:Y:S04]  /*193f0*/  LDL.LU R19, [R1+0x450] ;  /* 0x0004500001137983 */ /* 0x000ea80000300800 */
        /* <DEDUP_REMOVED lines=16> */
[----:B------:R-:W2:Y:S04]  /*19500*/  LDL.LU R21, [R1+0x434] ;  /* 0x0004340001157983 */ /* 0x000ea80000300800 */
[----:B------:R0:W-:Y:S04]  /*19510*/  STL [R1+0x428], R28 ;  /* 0x0004281c01007387 */ /* 0x0001e80000100800 */
[----:B0-----:R-:W2:Y:S01]  /*19520*/  LDL.LU R28, [R1+0x470] ;  /* 0x00047000011c7983 */ /* 0x001ea20000300800 */
[----:B---3--:R-:W-:-:S03]  /*19530*/  IADD3.X R8, PT, PT, R8, UR48, RZ, P4, !PT ;  /* 0x0000003008087c10 */ /* 0x008fc6000a7fe4ff */
[----:B------:R-:W3:Y:S04]  /*19540*/  LDL.LU R16, [R1+0x43c] ;  /* 0x00043c0001107983 */ /* 0x000ee80000300800 */
[----:B------:R0:W-:Y:S01]  /*19550*/  STL [R1+0x3fc], R8 ;  /* 0x0003fc0801007387 */ /* 0x0001e20000100800 */
[----:B----4-:R-:W-:-:S03]  /*19560*/  IADD3 R25, P4, PT, R25, UR77, RZ ;  /* 0x0000004d19197c10 */ /* 0x010fc6000ff9e0ff */
[----:B0-----:R-:W4:Y:S01]  /*19570*/  LDL.LU R8, [R1+0x478] ;  /* 0x0004780001087983 */ /* 0x001f220000300800 */
[----:B------:R-:W-:-:S05]  /*19580*/  IADD3.X R17, PT, PT, R17, UR48, RZ, P5, !PT ;  /* 0x0000003011117c10 */ /* 0x000fca000affe4ff */
[----:B------:R0:W-:Y:S01]  /*19590*/  STL [R1+0x400], R17 ;  /* 0x0004001101007387 */ /* 0x0001e20000100800 */
[----:B------:R-:W-:-:S03]  /*195a0*/  IADD3 R9, P5, PT, R9, UR77, RZ ;  /* 0x0000004d09097c10 */ /* 0x000fc6000ffbe0ff */
[----:B0-----:R-:W4:Y:S01]  /*195b0*/  LDL.LU R17, [R1+0x444] ;  /* 0x0004440001117983 */ /* 0x001f220000300800 */
[----:B------:R-:W-:-:S03]  /*195c0*/  IADD3.X R18, PT, PT, R18, UR48, RZ, P6, !PT ;  /* 0x0000003012127c10 */ /* 0x000fc6000b7fe4ff */
[----:B------:R-:W-:Y:S04]  /*195d0*/  STL [R1+0x430], R25 ;  /* 0x0004301901007387 */ /* 0x000fe80000100800 */
[----:B------:R0:W-:Y:S04]  /*195e0*/  STL [R1+0x438], R9 ;  /* 0x0004380901007387 */ /* 0x0001e80000100800 */
[----:B0-----:R-:W4:Y:S04]  /*195f0*/  LDL.LU R9, [R1+0x480] ;  /* 0x0004800001097983 */ /* 0x001f280000300800 */
[----:B------:R0:W-:Y:S04]  /*19600*/  STL [R1+0x404], R18 ;  /* 0x0004041201007387 */ /* 0x0001e80000100800 */
[----:B0-----:R-:W4:Y:S01]  /*19610*/  LDL.LU R18, [R1+0x44c] ;  /* 0x00044c0001127983 */ /* 0x001f220000300800 */
[----:B--2---:R-:W-:-:S02]  /*19620*/  IADD3 R10, P6, PT, R10, UR77, RZ ;  /* 0x0000004d0a0a7c10 */ /* 0x004fc4000ffde0ff */
[----:B------:R-:W-:-:S03]  /*19630*/  IADD3.X R26, PT, PT, R26, UR48, RZ, P0, !PT ;  /* 0x000000301a1a7c10 */ /* 0x000fc600087fe4ff */
[----:B------:R0:W-:Y:S04]  /*19640*/  STL [R1+0x440], R10 ;  /* 0x0004400a01007387 */ /* 0x0001e80000100800 */
[----:B0-----:R-:W2:Y:S01]  /*19650*/  LDL.LU R10, [R1+0x488] ;  /* 0x00048800010a7983 */ /* 0x001ea20000300800 */
[----:B------:R-:W-:-:S05]  /*19660*/  IADD3 R6, P0, PT, R6, UR77, RZ ;  /* 0x0000004d06067c10 */ /* 0x000fca000ff1e0ff */
[----:B------:R0:W-:Y:S01]  /*19670*/  STL [R1+0x448], R6 ;  /* 0x0004480601007387 */ /* 0x0001e20000100800 */
[----:B------:R-:W-:-:S03]  /*19680*/  IADD3.X R7, PT, PT, R7, UR48, RZ, P1, !PT ;  /* 0x0000003007077c10 */ /* 0x000fc60008ffe4ff */
[----:B0-----:R-:W2:Y:S01]  /*19690*/  LDL.LU R6, [R1+0x454] ;  /* 0x0004540001067983 */ /* 0x001ea20000300800 */
[----:B------:R-:W-:-:S03]  /*196a0*/  IADD3 R19, P1, PT, R19, UR77, RZ ;  /* 0x0000004d13137c10 */ /* 0x000fc6000ff3e0ff */
[----:B------:R-:W-:Y:S04]  /*196b0*/  STL [R1+0x40c], R26 ;  /* 0x00040c1a01007387 */ /* 0x000fe80000100800 */
[----:B------:R0:W-:Y:S01]  /*196c0*/  STL [R1+0x414], R7 ;  /* 0x0004140701007387 */ /* 0x0001e20000100800 */
[----:B------:R-:W-:-:S03]  /*196d0*/  IADD3.X R4, PT, PT, R4, UR48, RZ, P2, !PT ;  /* 0x0000003004047c10 */ /* 0x000fc600097fe4ff */
[----:B0-----:R-:W2:Y:S04]  /*196e0*/  LDL.LU R7, [R1+0x490] ;  /* 0x0004900001077983 */ /* 0x001ea80000300800 */
        /* <DEDUP_REMOVED lines=8> */
[----:B0-----:R-:W2:Y:S01]  /*19770*/  LDL.LU R5, [R1+0x464] ;  /* 0x0004640001057983 */ /* 0x001ea20000300800 */
[----:B------:R-:W-:-:S03]  /*19780*/  IADD3.X R20, PT, PT, R20, UR48, RZ, P4, !PT ;  /* 0x0000003014147c10 */ /* 0x000fc6000a7fe4ff */
[----:B------:R-:W-:Y:S04]  /*19790*/  STL [R1+0x458], R27 ;  /* 0x0004581b01007387 */ /* 0x000fe80000100800 */
[----:B------:R0:W-:Y:S01]  /*197a0*/  STL [R1+0x460], R11 ;  /* 0x0004600b01007387 */ /* 0x0001e20000100800 */
[----:B------:R-:W-:-:S03]  /*197b0*/  IADD3 R29, P4, PT, R29, UR77, RZ ;  /* 0x0000004d1d1d7c10 */ /* 0x000fc6000ff9e0ff */
[----:B0-----:R-:W2:Y:S01]  /*197c0*/  LDL.LU R11, [R1+0x4a0] ;  /* 0x0004a000010b7983 */ /* 0x001ea20000300800 */
[----:B------:R-:W-:-:S03]  /*197d0*/  IADD3.X R21, PT, PT, R21, UR48, RZ, P5, !PT ;  /* 0x0000003015157c10 */ /* 0x000fc6000affe4ff */
[----:B------:R0:W-:Y:S04]  /*197e0*/  STL [R1+0x468], R29 ;  /* 0x0004681d01007387 */ /* 0x0001e80000100800 */
[----:B0-----:R-:W2:Y:S01]  /*197f0*/  LDL.LU R29, [R1+0x46c] ;  /* 0x00046c00011d7983 */ /* 0x001ea20000300800 */
[----:B------:R-:W-:-:S03]  /*19800*/  IADD3 R28, P5, PT, R28, UR77, RZ ;  /* 0x0000004d1c1c7c10 */ /* 0x000fc6000ffbe0ff */
[----:B------:R-:W-:Y:S04]  /*19810*/  STL [R1+0x42c], R20 ;  /* 0x00042c1401007387 */ /* 0x000fe80000100800 */
[----:B------:R0:W-:Y:S04]  /*19820*/  STL [R1+0x470], R28 ;  /* 0x0004701c01007387 */ /* 0x0001e80000100800 */
[----:B0-----:R-:W2:Y:S01]  /*19830*/  LDL.LU R28, [R1+0x4a8] ;  /* 0x0004a800011c7983 */ /* 0x001ea20000300800 */
[----:B---3--:R-:W-:Y:S02]  /*19840*/  IADD3.X R16, PT, PT, R16, UR48, RZ, P6, !PT ;  /* 0x0000003010107c10 */ /* 0x008fe4000b7fe4ff */
[----:B----4-:R-:W-:Y:S01]  /*19850*/  IADD3 R8, P6, PT, R8, UR77, RZ ;  /* 0x0000004d08087c10 */ /* 0x010fe2000ffde0ff */
[----:B------:R-:W-:Y:S04]  /*19860*/  STL [R1+0x434], R21 ;  /* 0x0004341501007387 */ /* 0x000fe80000100800 */
[----:B------:R-:W3:Y:S04]  /*19870*/  LDL.LU R25, [R1+0x474] ;  /* 0x0004740001197983 */ /* 0x000ee80000300800 */
[----:B------:R0:W-:Y:S04]  /*19880*/  STL [R1+0x478], R8 ;  /* 0x0004780801007387 */ /* 0x0001e80000100800 */
[----:B------:R-:W-:Y:S04]  /*19890*/  STL [R1+0x43c], R16 ;  /* 0x00043c1001007387 */ /* 0x000fe80000100800 */
[----:B0-----:R-:W4:Y:S01]  /*198a0*/  LDL.LU R8, [R1+0x4b0] ;  /* 0x0004b00001087983 */ /* 0x001f220000300800 */
[----:B------:R-:W-:-:S05]  /*198b0*/  IADD3.X R17, PT, PT, R17, UR48, RZ, P0, !PT ;  /* 0x0000003011117c10 */ /* 0x000fca00087fe4ff */
[----:B------:R0:W-:Y:S04]  /*198c0*/  STL [R1+0x444], R17 ;  /* 0x0004441101007387 */ /* 0x0001e80000100800 */
[----:B0-----:R-:W4:Y:S01]  /*198d0*/  LDL.LU R17, [R1+0x47c] ;  /* 0x00047c0001117983 */ /* 0x001f220000300800 */
[----:B------:R-:W-:-:S03]  /*198e0*/  IADD3 R9, P0, PT, R9, UR77, RZ ;  /* 0x0000004d09097c10 */ /* 0x000fc6000ff1e0ff */
[----:B------:R-:W4:Y:S04]  /*198f0*/  LDL.LU R16, [R1+0x4b8] ;  /* 0x0004b80001107983 */ /* 0x000f280000300800 */
[----:B------:R0:W-:Y:S01]  /*19900*/  STL [R1+0x480], R9 ;  /* 0x0004800901007387 */ /* 0x0001e20000100800 */
[----:B------:R-:W-:-:S03]  /*19910*/  IADD3.X R18, PT, PT, R18, UR48, RZ, P1, !PT ;  /* 0x0000003012127c10 */ /* 0x000fc60008ffe4ff */
[----:B0-----:R-:W4:Y:S04]  /*19920*/  LDL.LU R9, [R1+0x484] ;  /* 0x0004840001097983 */ /* 0x001f280000300800 */
[----:B------:R-:W4:Y:S01]  /*19930*/  LDL.LU R26, [R1+0x4c0] ;  /* 0x0004c000011a7983 */ /* 0x000f220000300800 */
[----:B--2---:R-:W-:-:S05]  /*19940*/  IADD3 R10, P1, PT, R10, UR77, RZ ;  /* 0x0000004d0a0a7c10 */ /* 0x004fca000ff3e0ff */
[----:B------:R0:W-:Y:S04]  /*19950*/  STL [R1+0x488], R10 ;  /* 0x0004880a01007387 */ /* 0x0001e80000100800 */
[----:B------:R-:W-:Y:S04]  /*19960*/  STL [R1+0x44c], R18 ;  /* 0x00044c1201007387 */ /* 0x000fe80000100800 */
[----:B0-----:R-:W2:Y:S01]  /*19970*/  LDL.LU R10, [R1+0x48c] ;  /* 0x00048c00010a7983 */ /* 0x001ea20000300800 */
[----:B------:R-:W-:-:S05]  /*19980*/  IADD3.X R6, PT, PT, R6, UR48, RZ, P2, !PT ;  /* 0x0000003006067c10 */ /* 0x000fca00097fe4ff */
[----:B------:R0:W-:Y:S04]  /*19990*/  STL [R1+0x454], R6 ;  /* 0x0004540601007387 */ /* 0x0001e80000100800 */
[----:B0-----:R-:W2:Y:S01]  /*199a0*/  LDL.LU R6, [R1+0x4c8] ;  /* 0x0004c80001067983 */ /* 0x001ea20000300800 */
[----:B------:R-:W-:-:S03]  /*199b0*/  IADD3 R7, P2, PT, R7, UR77, RZ ;  /* 0x0000004d07077c10 */ /* 0x000fc6000ff5e0ff */
[----:B------:R-:W2:Y:S04]  /*199c0*/  LDL.LU R18, [R1+0x494] ;  /* 0x0004940001127983 */ /* 0x000ea80000300800 */
[----:B------:R0:W-:Y:S01]  /*199d0*/  STL [R1+0x490], R7 ;  /* 0x0004900701007387 */ /* 0x0001e20000100800 */
[----:B------:R-:W-:-:S03]  /*199e0*/  IADD3.X R19, PT, PT, R19, UR48, RZ, P3, !PT ;  /* 0x0000003013137c10 */ /* 0x000fc60009ffe4ff */
[----:B0-----:R-:W2:Y:S04]  /*199f0*/  LDL.LU R7, [R1+0x4d0] ;  /* 0x0004d00001077983 */ /* 0x001ea80000300800 */
[----:B------:R-:W2:Y:S01]  /*19a00*/  LDL.LU R27, [R1+0x49c] ;  /* 0x00049c00011b7983 */ /* 0x000ea20000300800 */
[----:B------:R-:W-:-:S05]  /*19a10*/  IADD3 R4, P3, PT, R4, UR77, RZ ;  /* 0x0000004d04047c10 */ /* 0x000fca000ff7e0ff */
[----:B------:R0:W-:Y:S04]  /*19a20*/  STL [R1+0x498], R4 ;  /* 0x0004980401007387 */ /* 0x0001e80000100800 */
[----:B------:R-:W-:Y:S01]  /*19a30*/  STL [R1+0x45c], R19 ;  /* 0x00045c1301007387 */ /* 0x000fe20000100800 */
[----:B------:R-:W-:-:S03]  /*19a40*/  IADD3.X R5, PT, PT, R5, UR48, RZ, P4, !PT ;  /* 0x0000003005057c10 */ /* 0x000fc6000a7fe4ff */
[----:B0-----:R-:W2:Y:S04]  /*19a50*/  LDL.LU R4, [R1+0x4d8] ;  /* 0x0004d80001047983 */ /* 0x001ea80000300800 */
[----:B------:R0:W-:Y:S04]  /*19a60*/  STL [R1+0x464], R5 ;  /* 0x0004640501007387 */ /* 0x0001e80000100800 */
[----:B0-----:R-:W2:Y:S01]  /*19a70*/  LDL.LU R5, [R1+0x4a4] ;  /* 0x0004a40001057983 */ /* 0x001ea20000300800 */
[----:B------:R-:W-:-:S03]  /*19a80*/  IADD3 R11, P4, PT, R11, UR77, RZ ;  /* 0x0000004d0b0b7c10 */ /* 0x000fc6000ff9e0ff */
[----:B------:R-:W2:Y:S04]  /*19a90*/  LDL.LU R20, [R1+0x4e0] ;  /* 0x0004e00001147983 */ /* 0x000ea80000300800 */
[----:B------:R0:W-:Y:S01]  /*19aa0*/  STL [R1+0x4a0], R11 ;  /* 0x0004a00b01007387 */ /* 0x0001e20000100800 */
[----:B------:R-:W-:-:S03]  /*19ab0*/  IADD3.X R29, PT, PT, R29, UR48, RZ, P5, !PT ;  /* 0x000000301d1d7c10 */ /* 0x000fc6000affe4ff */
[----:B0-----:R-:W2:Y:S04]  /*19ac0*/  LDL.LU R11, [R1+0x4ac] ;  /* 0x0004ac00010b7983 */ /* 0x001ea80000300800 */
[----:B------:R-:W2:Y:S04]  /*19ad0*/  LDL.LU R21, [R1+0x4e8] ;  /* 0x0004e80001157983 */ /* 0x000ea80000300800 */
[----:B------:R0:W-:Y:S01]  /*19ae0*/  STL [R1+0x46c], R29 ;  /* 0x00046c1d01007387 */ /* 0x0001e20000100800 */
[----:B------:R-:W-:-:S03]  /*19af0*/  IADD3 R28, P5, PT, R28, UR77, RZ ;  /* 0x0000004d1c1c7c10 */ /* 0x000fc6000ffbe0ff */
[----:B0-----:R-:W2:Y:S04]  /*19b00*/  LDL.LU R29, [R1+0x4b4] ;  /* 0x0004b400011d7983 */ /* 0x001ea80000300800 */
[----:B------:R-:W2:Y:S04]  /*19b10*/  LDL.LU R19, [R1+0x4f0] ;  /* 0x0004f00001137983 */ /* 0x000ea80000300800 */
[----:B------:R0:W-:Y:S04]  /*19b20*/  STL [R1+0x4a8], R28 ;  /* 0x0004a81c01007387 */ /* 0x0001e80000100800 */
[----:B0-----:R-:W2:Y:S01]  /*19b30*/  LDL.LU R28, [R1+0x4bc] ;  /* 0x0004bc00011c7983 */ /* 0x001ea20000300800 */
[----:B---3--:R-:W-:-:S02]  /*19b40*/  IADD3.X R25, PT, PT, R25, UR48, RZ, P6, !PT ;  /* 0x0000003019197c10 */ /* 0x008fc4000b7fe4ff */
[----:B----4-:R-:W-:-:S05]  /*19b50*/  IADD3 R8, P6, PT, R8, UR77, RZ ;  /* 0x0000004d08087c10 */ /* 0x010fca000ffde0ff */
[----:B------:R0:W-:Y:S04]  /*19b60*/  STL [R1+0x4b0], R8 ;  /* 0x0004b00801007387 */ /* 0x0001e80000100800 */
[----:B0-----:R-:W3:Y:S01]  /*19b70*/  LDL.LU R8, [R1+0x4f8] ;  /* 0x0004f80001087983 */ /* 0x001ee20000300800 */
[----:B------:R-:W-:Y:S02]  /*19b80*/  IADD3.X R17, PT, PT, R17, UR48, RZ, P0, !PT ;  /* 0x0000003011117c10 */ /* 0x000fe400087fe4ff */
[----:B------:R-:W-:Y:S01]  /*19b90*/  IADD3 R16, P0, PT, R16, UR77, RZ ;  /* 0x0000004d10107c10 */ /* 0x000fe2000ff1e0ff */
[----:B------:R-:W-:Y:S04]  /*19ba0*/  STL [R1+0x474], R25 ;  /* 0x0004741901007387 */ /* 0x000fe80000100800 */
[----:B------:R0:W-:Y:S01]  /*19bb0*/  STL [R1+0x47c], R17 ;  /* 0x00047c1101007387 */ /* 0x0001e20000100800 */
[----:B------:R-:W-:-:S03]  /*19bc0*/  IADD3.X R9, PT, PT, R9, UR48, RZ, P1, !PT ;  /* 0x0000003009097c10 */ /* 0x000fc60008ffe4ff */
[----:B0-----:R-:W4:Y:S01]  /*19bd0*/  LDL.LU R17, [R1+0x4c4] ;  /* 0x0004c40001117983 */ /* 0x001f220000300800 */
[----:B------:R-:W-:-:S03]  /*19be0*/  IADD3 R26, P1, PT, R26, UR77, RZ ;  /* 0x0000004d1a1a7c10 */ /* 0x000fc6000ff3e0ff */
[----:B------:R0:W-:Y:S04]  /*19bf0*/  STL [R1+0x4b8], R16 ;  /* 0x0004b81001007387 */ /* 0x0001e80000100800 */
[----:B0-----:R-:W4:Y:S04]  /*19c00*/  LDL.LU R16, [R1+0x500] ;  /* 0x0005000001107983 */ /* 0x001f280000300800 */
[----:B------:R0:W-:Y:S04]  /*19c10*/  STL [R1+0x484], R9 ;  /* 0x0004840901007387 */ /* 0x0001e80000100800 */
[----:B0-----:R-:W4:Y:S01]  /*19c20*/  LDL.LU R9, [R1+0x4cc] ;  /* 0x0004cc0001097983 */ /* 0x001f220000300800 */
[----:B--2---:R-:W-:-:S05]  /*19c30*/  IADD3.X R10, PT, PT, R10, UR48, RZ, P2, !PT ;  /* 0x000000300a0a7c10 */ /* 0x004fca00097fe4ff */
[----:B------:R0:W-:Y:S04]  /*19c40*/  STL [R1+0x48c], R10 ;  /* 0x00048c0a01007387 */ /* 0x0001e80000100800 */
[----:B0-----:R-:W2:Y:S04]  /*19c50*/  LDL.LU R10, [R1+0x508] ;  /* 0x00050800010a7983 */ /* 0x001ea80000300800 */
[----:B------:R-:W-:Y:S01]  /*19c60*/  STL [R1+0x4c0], R26 ;  /* 0x0004c01a01007387 */ /* 0x000fe20000100800 */
[----:B------:R-:W-:Y:S02]  /*19c70*/  IADD3 R6, P2, PT, R6, UR77, RZ ;  /* 0x0000004d06067c10 */ /* 0x000fe4000ff5e0ff */
[----:B------:R-:W-:-:S03]  /*19c80*/  IADD3.X R18, PT, PT, R18, UR48, RZ, P3, !PT ;  /* 0x0000003012127c10 */ /* 0x000fc60009ffe4ff */
[----:B------:R0:W-:Y:S04]  /*19c90*/  STL [R1+0x4c8], R6 ;  /* 0x0004c80601007387 */ /* 0x0001e80000100800 */
[----:B0-----:R-:W2:Y:S01]  /*19ca0*/  LDL.LU R6, [R1+0x4d4] ;  /* 0x0004d40001067983 */ /* 0x001ea20000300800 */
[----:B------:R-:W-:-:S03]  /*19cb0*/  IADD3 R7, P3, PT, R7, UR77, RZ ;  /* 0x0000004d07077c10 */ /* 0x000fc6000ff7e0ff */
[----:B------:R0:W-:Y:S01]  /*19cc0*/  STL [R1+0x494], R18 ;  /* 0x0004941201007387 */ /* 0x0001e20000100800 */
[----:B------:R-:W-:-:S03]  /*19cd0*/  IADD3.X R27, PT, PT, R27, UR48, RZ, P4, !PT ;  /* 0x000000301b1b7c10 */ /* 0x000fc6000a7fe4ff */
[----:B0-----:R-:W2:Y:S04]  /*19ce0*/  LDL.LU R18, [R1+0x510] ;  /* 0x0005100001127983 */ /* 0x001ea80000300800 */
        /* <DEDUP_REMOVED lines=10> */
[----:B0-----:R-:W2:Y:S01]  /*19d90*/  LDL.LU R5, [R1+0x4e4] ;  /* 0x0004e40001057983 */ /* 0x001ea20000300800 */
[----:B------:R-:W-:-:S03]  /*19da0*/  IADD3 R21, P6, PT, R21, UR77, RZ ;  /* 0x0000004d15157c10 */ /* 0x000fc6000ffde0ff */
[----:B------:R0:W-:Y:S04]  /*19db0*/  STL [R1+0x4ac], R11 ;  /* 0x0004ac0b01007387 */ /* 0x0001e80000100800 */
[----:B0-----:R-:W2:Y:S01]  /*19dc0*/  LDL.LU R11, [R1+0x520] ;  /* 0x00052000010b7983 */ /* 0x001ea20000300800 */
[----:B------:R-:W-:-:S03]  /*19dd0*/  IADD3.X R29, PT, PT, R29, UR48, RZ, P0, !PT ;  /* 0x000000301d1d7c10 */ /* 0x000fc600087fe4ff */
[----:B------:R-:W-:Y:S01]  /*19de0*/  STL [R1+0x4e0], R20 ;  /* 0x0004e01401007387 */ /* 0x000fe20000100800 */
[----:B------:R-:W-:-:S03]  /*19df0*/  IADD3 R19, P0, PT, R19, UR77, RZ ;  /* 0x0000004d13137c10 */ /* 0x000fc6000ff1e0ff */
[----:B------:R0:W-:Y:S04]  /*19e00*/  STL [R1+0x4b4], R29 ;  /* 0x0004b41d01007387 */ /* 0x0001e80000100800 */
[----:B0-----:R-:W2:Y:S01]  /*19e10*/  LDL.LU R29, [R1+0x4ec] ;  /* 0x0004ec00011d7983 */ /* 0x001ea20000300800 */
[----:B------:R-:W-:-:S03]  /*19e20*/  IADD3.X R28, PT, PT, R28, UR48, RZ, P1, !PT ;  /* 0x000000301c1c7c10 */ /* 0x000fc60008ffe4ff */
[----:B------:R-:W-:Y:S04]  /*19e30*/  STL [R1+0x4e8], R21 ;  /* 0x0004e81501007387 */ /* 0x000fe80000100800 */
[----:B------:R-:W2:Y:S04]  /*19e40*/  LDL.LU R25, [R1+0x528] ;  /* 0x0005280001197983 */ /* 0x000ea80000300800 */
[----:B------:R0:W-:Y:S04]  /*19e50*/  STL [R1+0x4bc], R28 ;  /* 0x0004bc1c01007387 */ /* 0x0001e80000100800 */
[----:B------:R-:W-:Y:S04]  /*19e60*/  STL [R1+0x4f0], R19 ;  /* 0x0004f01301007387 */ /* 0x000fe80000100800 */
[----:B0-----:R-:W2:Y:S01]  /*19e70*/  LDL.LU R28, [R1+0x4f4] ;  /* 0x0004f400011c7983 */ /* 0x001ea20000300800 */
[----:B---3--:R-:W-:-:S05]  /*19e80*/  IADD3 R8, P1, PT, R8, UR77, RZ ;  /* 0x0000004d08087c10 */ /* 0x008fca000ff3e0ff */
[----:B------:R0:W-:Y:S04]  /*19e90*/  STL [R1+0x4f8], R8 ;  /* 0x0004f80801007387 */ /* 0x0001e80000100800 */
[----:B0-----:R-:W3:Y:S01]  /*19ea0*/  LDL.LU R8, [R1+0x530] ;  /* 0x0005300001087983 */ /* 0x001ee20000300800 */
[----:B----4-:R-:W-:-:S03]  /*19eb0*/  IADD3.X R17, PT, PT, R17, UR48, RZ, P2, !PT ;  /* 0x0000003011117c10 */ /* 0x010fc600097fe4ff */
[----:B------:R-:W4:Y:S04]  /*19ec0*/  LDL.LU R19, [R1+0x4fc] ;  /* 0x0004fc0001137983 */ /* 0x000f280000300800 */
[----:B------:R0:W-:Y:S01]  /*19ed0*/  STL [R1+0x4c4], R17 ;  /* 0x0004c41101007387 */ /* 0x0001e20000100800 */
[----:B------:R-:W-:-:S03]  /*19ee0*/  IADD3 R16, P2, PT, R16, UR77, RZ ;  /* 0x0000004d10107c10 */ /* 0x000fc6000ff5e0ff */
[----:B0-----:R-:W4:Y:S04]  /*19ef0*/  LDL.LU R17, [R1+0x538] ;  /* 0x0005380001117983 */ /* 0x001f280000300800 */
[----:B------:R-:W4:Y:S01]  /*19f00*/  LDL.LU R26, [R1+0x504] ;  /* 0x00050400011a7983 */ /* 0x000f220000300800 */
[----:B------:R-:W-:-:S05]  /*19f10*/  IADD3.X R9, PT, PT, R9, UR48, RZ, P3, !PT ;  /* 0x0000003009097c10 */ /* 0x000fca0009ffe4ff */
[----:B------:R0:W-:Y:S04]  /*19f20*/  STL [R1+0x4cc], R9 ;  /* 0x0004cc0901007387 */ /* 0x0001e80000100800 */
[----:B------:R-:W-:Y:S04]  /*19f30*/  STL [R1+0x500], R16 ;  /* 0x0005001001007387 */ /* 0x000fe80000100800 */
[----:B0-----:R-:W4:Y:S01]  /*19f40*/  LDL.LU R9, [R1+0x540] ;  /* 0x0005400001097983 */ /* 0x001f220000300800 */
[----:B--2---:R-:W-:-:S05]  /*19f50*/  IADD3 R10, P3, PT, R10, UR77, RZ ;  /* 0x0000004d0a0a7c10 */ /* 0x004fca000ff7e0ff */
[----:B------:R0:W-:Y:S04]  /*19f60*/  STL [R1+0x508], R10 ;  /* 0x0005080a01007387 */ /* 0x0001e80000100800 */
[----:B0-----:R-:W2:Y:S04]  /*19f70*/  LDL.LU R10, [R1+0x50c] ;  /* 0x00050c00010a7983 */ /* 0x001ea80000300800 */
[----:B------:R-:W2:Y:S01]  /*19f80*/  LDL.LU R16, [R1+0x548] ;  /* 0x0005480001107983 */ /* 0x000ea20000300800 */
[----:B------:R-:W-:-:S05]  /*19f90*/  IADD3.X R6, PT, PT, R6, UR48, RZ, P4, !PT ;  /* 0x0000003006067c10 */ /* 0x000fca000a7fe4ff */
[----:B------:R0:W-:Y:S01]  /*19fa0*/  STL [R1+0x4d4], R6 ;  /* 0x0004d40601007387 */ /* 0x0001e20000100800 */
[----:B------:R-:W-:-:S03]  /*19fb0*/  IADD3 R18, P4, PT, R18, UR77, RZ ;  /* 0x0000004d12127c10 */ /* 0x000fc6000ff9e0ff */
[----:B0-----:R-:W2:Y:S04]  /*19fc0*/  LDL.LU R6, [R1+0x514] ;  /* 0x0005140001067983 */ /* 0x001ea80000300800 */
[----:B------:R-:W2:Y:S01]  /*19fd0*/  LDL.LU R27, [R1+0x550] ;  /* 0x00055000011b7983 */ /* 0x000ea20000300800 */
[----:B------:R-:W-:-:S05]  /*19fe0*/  IADD3.X R7, PT, PT, R7, UR48, RZ, P5, !PT ;  /* 0x0000003007077c10 */ /* 0x000fca000affe4ff */
[----:B------:R0:W-:Y:S04]  /*19ff0*/  STL [R1+0x4dc], R7 ;  /* 0x0004dc0701007387 */ /* 0x0001e80000100800 */
[----:B------:R-:W-:Y:S04]  /*1a000*/  STL [R1+0x510], R18 ;  /* 0x0005101201007387 */ /* 0x000fe80000100800 */
[----:B0-----:R-:W2:Y:S01]  /*1a010*/  LDL.LU R7, [R1+0x51c] ;  /* 0x00051c0001077983 */ /* 0x001ea20000300800 */
[----:B------:R-:W-:-:S05]  /*1a020*/  IADD3 R4, P5, PT, R4, UR77, RZ ;  /* 0x0000004d04047c10 */ /* 0x000fca000ffbe0ff */
        /* <DEDUP_REMOVED lines=8> */
[----:B------:R0:W-:Y:S01]  /*1a0b0*/  STL [R1+0x520], R11 ;  /* 0x0005200b01007387 */ /* 0x0001e20000100800 */
[----:B------:R-:W-:-:S03]  /*1a0c0*/  IADD3.X R29, PT, PT, R29, UR48, RZ, P0, !PT ;  /* 0x000000301d1d7c10 */ /* 0x000fc600087fe4ff */
[----:B0-----:R-:W2:Y:S04]  /*1a0d0*/  LDL.LU R11, [R1+0x568] ;  /* 0x00056800010b7983 */ /* 0x001ea80000300800 */
[----:B------:R-:W2:Y:S04]  /*1a0e0*/  LDL.LU R18, [R1+0x534] ;  /* 0x0005340001127983 */ /* 0x000ea80000300800 */
[----:B------:R0:W-:Y:S04]  /*1a0f0*/  STL [R1+0x4ec], R29 ;  /* 0x0004ec1d01007387 */ /* 0x0001e80000100800 */
[----:B0-----:R-:W2:Y:S01]  /*1a100*/  LDL.LU R29, [R1+0x570] ;  /* 0x00057000011d7983 */ /* 0x001ea20000300800 */
[----:B------:R-:W-:-:S05]  /*1a110*/  IADD3.X R28, PT, PT, R28, UR48, RZ, P1, !PT ;  /* 0x000000301c1c7c10 */ /* 0x000fca0008ffe4ff */
[----:B------:R0:W-:Y:S04]  /*1a120*/  STL [R1+0x4f4], R28 ;  /* 0x0004f41c01007387 */ /* 0x0001e80000100800 */
[----:B0-----:R-:W2:Y:S01]  /*1a130*/  LDL.LU R28, [R1+0x53c] ;  /* 0x00053c00011c7983 */ /* 0x001ea20000300800 */
[----:B------:R-:W-:Y:S02]  /*1a140*/  IADD3 R25, P0, PT, R25, UR77, RZ ;  /* 0x0000004d19197c10 */ /* 0x000fe4000ff1e0ff */
[----:B---3--:R-:W-:Y:S02]  /*1a150*/  IADD3 R8, P1, PT, R8, UR77, RZ ;  /* 0x0000004d08087c10 */ /* 0x008fe4000ff3e0ff */
[----:B----4-:R-:W-:Y:S01]  /*1a160*/  IADD3.X R19, PT, PT, R19, UR48, RZ, P2, !PT ;  /* 0x0000003013137c10 */ /* 0x010fe200097fe4ff */
[----:B------:R-:W-:Y:S04]  /*1a170*/  STL [R1+0x528], R25 ;  /* 0x0005281901007387 */ /* 0x000fe80000100800 */
[----:B------:R0:W-:Y:S01]  /*1a180*/  STL [R1+0x530], R8 ;  /* 0x0005300801007387 */ /* 0x0001e20000100800 */
[----:B------:R-:W-:-:S03]  /*1a190*/  IADD3 R17, P2, PT, R17, UR77, RZ ;  /* 0x0000004d11117c10 */ /* 0x000fc6000ff5e0ff */
[----:B0-----:R-:W3:Y:S01]  /*1a1a0*/  LDL.LU R8, [R1+0x578] ;  /* 0x0005780001087983 */ /* 0x001ee20000300800 */
[----:B------:R-:W-:-:S03]  /*1a1b0*/  IADD3.X R26, PT, PT, R26, UR48, RZ, P3, !PT ;  /* 0x000000301a1a7c10 */ /* 0x000fc60009ffe4ff */
[----:B------:R0:W-:Y:S04]  /*1a1c0*/  STL [R1+0x4fc], R19 ;  /* 0x0004fc1301007387 */ /* 0x0001e80000100800 */
[----:B0-----:R-:W4:Y:S04]  /*1a1d0*/  LDL.LU R19, [R1+0x544] ;  /* 0x0005440001137983 */ /* 0x001f280000300800 */
[----:B------:R0:W-:Y:S01]  /*1a1e0*/  STL [R1+0x538], R17 ;  /* 0x0005381101007387 */ /* 0x0001e20000100800 */
[----:B------:R-:W-:-:S03]  /*1a1f0*/  IADD3 R9, P3, PT, R9, UR77, RZ ;  /* 0x0000004d09097c10 */ /* 0x000fc6000ff7e0ff */
[----:B0-----:R-:W4:Y:S04]  /*1a200*/  LDL.LU R17, [R1+0x580] ;  /* 0x0005800001117983 */ /* 0x001f280000300800 */
[----:B------:R0:W-:Y:S04]  /*1a210*/  STL [R1+0x540], R9 ;  /* 0x0005400901007387 */ /* 0x0001e80000100800 */
[----:B0-----:R-:W4:Y:S04]  /*1a220*/  LDL.LU R9, [R1+0x54c] ;  /* 0x00054c0001097983 */ /* 0x001f280000300800 */
[----:B------:R-:W-:Y:S01]  /*1a230*/  STL [R1+0x504], R26 ;  /* 0x0005041a01007387 */ /* 0x000fe20000100800 */
[----:B--2---:R-:W-:-:S02]  /*1a240*/  IADD3.X R10, PT, PT, R10, UR48, RZ, P4, !PT ;  /* 0x000000300a0a7c10 */ /* 0x004fc4000a7fe4ff */
[----:B------:R-:W-:-:S03]  /*1a250*/  IADD3 R16, P4, PT, R16, UR77, RZ ;  /* 0x0000004d10107c10 */ /* 0x000fc6000ff9e0ff */
[----:B------:R0:W-:Y:S04]  /*1a260*/  STL [R1+0x50c], R10 ;  /* 0x00050c0a01007387 */ /* 0x0001e80000100800 */
[----:B0-----:R-:W2:Y:S04]  /*1a270*/  LDL.LU R10, [R1+0x588] ;  /* 0x00058800010a7983 */ /* 0x001ea80000300800 */
[----:B------:R0:W-:Y:S01]  /*1a280*/  STL [R1+0x548], R16 ;  /* 0x0005481001007387 */ /* 0x0001e20000100800 */
[----:B------:R-:W-:-:S03]  /*1a290*/  IADD3.X R6, PT, PT, R6, UR48, RZ, P5, !PT ;  /* 0x0000003006067c10 */ /* 0x000fc6000affe4ff */
[----:B0-----:R-:W2:Y:S01]  /*1a2a0*/  LDL.LU R16, [R1+0x554] ;  /* 0x0005540001107983 */ /* 0x001ea20000300800 */
[----:B------:R-:W-:-:S03]  /*1a2b0*/  IADD3 R27, P5, PT, R27, UR77, RZ ;  /* 0x0000004d1b1b7c10 */ /* 0x000fc6000ffbe0ff */
[----:B------:R0:W-:Y:S04]  /*1a2c0*/  STL [R1+0x514], R6 ;  /* 0x0005140601007387 */ /* 0x0001e80000100800 */
[----:B0-----:R-:W2:Y:S01]  /*1a2d0*/  LDL.LU R6, [R1+0x590] ;  /* 0x0005900001067983 */ /* 0x001ea20000300800 */
[----:B------:R-:W-:-:S05]  /*1a2e0*/  IADD3.X R7, PT, PT, R7, UR48, RZ, P6, !PT ;  /* 0x0000003007077c10 */ /* 0x000fca000b7fe4ff */
[----:B------:R0:W-:Y:S04]  /*1a2f0*/  STL [R1+0x51c], R7 ;  /* 0x00051c0701007387 */ /* 0x0001e80000100800 */
[----:B0-----:R-:W2:Y:S01]  /*1a300*/  LDL.LU R7, [R1+0x55c] ;  /* 0x00055c0001077983 */ /* 0x001ea20000300800 */
[----:B------:R-:W-:-:S03]  /*1a310*/  IADD3 R4, P6, PT, R4, UR77, RZ ;  /* 0x0000004d04047c10 */ /* 0x000fc6000ffde0ff */
[----:B------:R-:W-:Y:S01]  /*1a320*/  STL [R1+0x550], R27 ;  /* 0x0005501b01007387 */ /* 0x000fe20000100800 */
[----:B------:R-:W-:-:S03]  /*1a330*/  IADD3.X R20, PT, PT, R20, UR48, RZ, P0, !PT ;  /* 0x0000003014147c10 */ /* 0x000fc600087fe4ff */
[----:B------:R0:W-:Y:S04]  /*1a340*/  STL [R1+0x558], R4 ;  /* 0x0005580401007387 */ /* 0x0001e80000100800 */
[----:B0-----:R-:W2:Y:S01]  /*1a350*/  LDL.LU R4, [R1+0x598] ;  /* 0x0005980001047983 */ /* 0x001ea20000300800 */
[----:B------:R-:W-:Y:S02]  /*1a360*/  IADD3 R5, P0, PT, R5, UR77, RZ ;  /* 0x0000004d05057c10 */ /* 0x000fe4000ff1e0ff */
[----:B------:R-:W-:-:S03]  /*1a370*/  IADD3.X R21, PT, PT, R21, UR48, RZ, P1, !PT ;  /* 0x0000003015157c10 */ /* 0x000fc60008ffe4ff */
[----:B------:R0:W-:Y:S04]  /*1a380*/  STL [R1+0x560], R5 ;  /* 0x0005600501007387 */ /* 0x0001e80000100800 */
[----:B0-----:R-:W2:Y:S01]  /*1a390*/  LDL.LU R5, [R1+0x564] ;  /* 0x0005640001057983 */ /* 0x001ea20000300800 */
[----:B------:R-:W-:-:S03]  /*1a3a0*/  IADD3 R11, P1, PT, R11, UR77, RZ ;  /* 0x0000004d0b0b7c10 */ /* 0x000fc6000ff3e0ff */
[----:B------:R-:W-:Y:S01]  /*1a3b0*/  STL [R1+0x524], R20 ;  /* 0x0005241401007387 */ /* 0x000fe20000100800 */
[----:B------:R-:W-:-:S03]  /*1a3c0*/  IADD3.X R18, PT, PT, R18, UR48, RZ, P2, !PT ;  /* 0x0000003012127c10 */ /* 0x000fc600097fe4ff */
[----:B------:R0:W-:Y:S04]  /*1a3d0*/  STL [R1+0x568], R11 ;  /* 0x0005680b01007387 */ /* 0x0001e80000100800 */
[----:B0-----:R-:W2:Y:S01]  /*1a3e0*/  LDL.LU R11, [R1+0x5a0] ;  /* 0x0005a000010b7983 */ /* 0x001ea20000300800 */
[----:B------:R-:W-:-:S03]  /*1a3f0*/  IADD3 R29, P2, PT, R29, UR77, RZ ;  /* 0x0000004d1d1d7c10 */ /* 0x000fc6000ff5e0ff */
[----:B------:R-:W-:Y:S04]  /*1a400*/  STL [R1+0x52c], R21 ;  /* 0x00052c1501007387 */ /* 0x000fe80000100800 */
[----:B------:R0:W-:Y:S04]  /*1a410*/  STL [R1+0x570], R29 ;  /* 0x0005701d01007387 */ /* 0x0001e80000100800 */
[----:B0-----:R-:W2:Y:S01]  /*1a420*/  LDL.LU R29, [R1+0x56c] ;  /* 0x00056c00011d7983 */ /* 0x001ea20000300800 */
[----:B------:R-:W-:-:S03]  /*1a430*/  IADD3.X R28, PT, PT, R28, UR48, RZ, P3, !PT ;  /* 0x000000301c1c7c10 */ /* 0x000fc60009ffe4ff */
[----:B------:R-:W-:Y:S04]  /*1a440*/  STL [R1+0x534], R18 ;  /* 0x0005341201007387 */ /* 0x000fe80000100800 */
[----:B------:R0:W-:Y:S04]  /*1a450*/  STL [R1+0x53c], R28 ;  /* 0x00053c1c01007387 */ /* 0x0001e80000100800 */
[----:B0-----:R-:W2:Y:S01]  /*1a460*/  LDL.LU R28, [R1+0x5a8] ;  /* 0x0005a800011c7983 */ /* 0x001ea20000300800 */
[----:B---3--:R-:W-:-:S05]  /*1a470*/  IADD3 R8, P3, PT, R8, UR77, RZ ;  /* 0x0000004d08087c10 */ /* 0x008fca000ff7e0ff */
[----:B------:R0:W-:Y:S01]  /*1a480*/  STL [R1+0x578], R8 ;  /* 0x0005780801007387 */ /* 0x0001e20000100800 */
[----:B----4-:R-:W-:-:S03]  /*1a490*/  IADD3.X R19, PT, PT, R19, UR48, RZ, P4, !PT ;  /* 0x0000003013137c10 */ /* 0x010fc6000a7fe4ff */
[----:B0-----:R-:W3:Y:S01]  /*1a4a0*/  LDL.LU R8, [R1+0x574] ;  /* 0x0005740001087983 */ /* 0x001ee20000300800 */
[----:B------:R-:W-:-:S05]  /*1a4b0*/  IADD3 R17, P4, PT, R17, UR77, RZ ;  /* 0x0000004d11117c10 */ /* 0x000fca000ff9e0ff */
[----:B------:R0:W-:Y:S01]  /*1a4c0*/  STL [R1+0x580], R17 ;  /* 0x0005801101007387 */ /* 0x0001e20000100800 */
[----:B------:R-:W-:-:S03]  /*1a4d0*/  IADD3.X R9, PT, PT, R9, UR48, RZ, P5, !PT ;  /* 0x0000003009097c10 */ /* 0x000fc6000affe4ff */
[----:B0-----:R-:W4:Y:S04]  /*1a4e0*/  LDL.LU R17, [R1+0x5b0] ;  /* 0x0005b00001117983 */ /* 0x001f280000300800 */
[----:B------:R-:W-:Y:S04]  /*1a4f0*/  STL [R1+0x544], R19 ;  /* 0x0005441301007387 */ /* 0x000fe80000100800 */
[----:B------:R0:W-:Y:S04]  /*1a500*/  STL [R1+0x54c], R9 ;  /* 0x00054c0901007387 */ /* 0x0001e80000100800 */
[----:B0-----:R-:W4:Y:S01]  /*1a510*/  LDL.LU R9, [R1+0x57c] ;  /* 0x00057c0001097983 */ /* 0x001f220000300800 */
[----:B--2---:R-:W-:-:S05]  /*1a520*/  IADD3 R10, P5, PT, R10, UR77, RZ ;  /* 0x0000004d0a0a7c10 */ /* 0x004fca000ffbe0ff */
[----:B------:R0:W-:Y:S01]  /*1a530*/  STL [R1+0x588], R10 ;  /* 0x0005880a01007387 */ /* 0x0001e20000100800 */
[----:B------:R-:W-:-:S03]  /*1a540*/  IADD3.X R16, PT, PT, R16, UR48, RZ, P6, !PT ;  /* 0x0000003010107c10 */ /* 0x000fc6000b7fe4ff */
[----:B0-----:R-:W2:Y:S01]  /*1a550*/  LDL.LU R10, [R1+0x5b8] ;  /* 0x0005b800010a7983 */ /* 0x001ea20000300800 */
[----:B------:R-:W-:-:S05]  /*1a560*/  IADD3 R6, P6, PT, R6, UR77, RZ ;  /* 0x0000004d06067c10 */ /* 0x000fca000ffde0ff */
[----:B------:R0:W-:Y:S04]  /*1a570*/  STL [R1+0x590], R6 ;  /* 0x0005900601007387 */ /* 0x0001e80000100800 */
[----:B0-----:R-:W2:Y:S04]  /*1a580*/  LDL.LU R6, [R1+0x584] ;  /* 0x0005840001067983 */ /* 0x001ea80000300800 */
[----:B------:R-:W-:Y:S01]  /*1a590*/  STL [R1+0x554], R16 ;  /* 0x0005541001007387 */ /* 0x000fe20000100800 */
[----:B------:R-:W-:-:S05]  /*1a5a0*/  IADD3.X R7, PT, PT, R7, UR48, RZ, P0, !PT ;  /* 0x0000003007077c10 */ /* 0x000fca00087fe4ff */
[----:B------:R0:W-:Y:S04]  /*1a5b0*/  STL [R1+0x55c], R7 ;  /* 0x00055c0701007387 */ /* 0x0001e80000100800 */
[----:B0-----:R-:W2:Y:S01]  /*1a5c0*/  LDL.LU R7, [R1+0x5c0] ;  /* 0x0005c00001077983 */ /* 0x001ea20000300800 */
[----:B------:R-:W-:-:S05]  /*1a5d0*/  IADD3 R4, P0, PT, R4, UR77, RZ ;  /* 0x0000004d04047c10 */ /* 0x000fca000ff1e0ff */
[----:B------:R0:W-:Y:S04]  /*1a5e0*/  STL [R1+0x598], R4 ;  /* 0x0005980401007387 */ /* 0x0001e80000100800 */
[----:B0-----:R-:W2:Y:S01]  /*1a5f0*/  LDL.LU R4, [R1+0x58c] ;  /* 0x00058c0001047983 */ /* 0x001ea20000300800 */
        /* <DEDUP_REMOVED lines=12> */
[----:B---3--:R-:W-:-:S05]  /*1a6c0*/  IADD3.X R8, PT, PT, R8, UR48, RZ, P3, !PT ;  /* 0x0000003008087c10 */ /* 0x008fca0009ffe4ff */
[----:B------:R0:W-:Y:S04]  /*1a6d0*/  STL [R1+0x574], R8 ;  /* 0x0005740801007387 */ /* 0x0001e80000100800 */
[----:B0-----:R-:W3:Y:S01]  /*1a6e0*/  LDL.LU R8, [R1+0x5d8] ;  /* 0x0005d80001087983 */ /* 0x001ee20000300800 */
[----:B----4-:R-:W-:-:S05]  /*1a6f0*/  IADD3 R17, P3, PT, R17, UR77, RZ ;  /* 0x0000004d11117c10 */ /* 0x010fca000ff7e0ff */
[----:B------:R0:W-:Y:S04]  /*1a700*/  STL [R1+0x5b0], R17 ;  /* 0x0005b01101007387 */ /* 0x0001e80000100800 */
[----:B0-----:R-:W4:Y:S01]  /*1a710*/  LDL.LU R17, [R1+0x5a4] ;  /* 0x0005a40001117983 */ /* 0x001f220000300800 */
[----:B------:R-:W-:-:S05]  /*1a720*/  IADD3.X R9, PT, PT, R9, UR48, RZ, P4, !PT ;  /* 0x0000003009097c10 */ /* 0x000fca000a7fe4ff */
[----:B------:R0:W-:Y:S04]  /*1a730*/  STL [R1+0x57c], R9 ;  /* 0x00057c0901007387 */ /* 0x0001e80000100800 */
[----:B0-----:R-:W4:Y:S01]  /*1a740*/  LDL.LU R9, [R1+0x5e0] ;  /* 0x0005e00001097983 */ /* 0x001f220000300800 */
[----:B--2---:R-:W-:-:S05]  /*1a750*/  IADD3 R10, P4, PT, R10, UR77, RZ ;  /* 0x0000004d0a0a7c10 */ /* 0x004fca000ff9e0ff */
        /* <DEDUP_REMOVED lines=23> */
[----:B---3--:R-:W-:-:S05]  /*1a8d0*/  IADD3 R8, P1, PT, R8, UR77, RZ ;  /* 0x0000004d08087c10 */ /* 0x008fca000ff3e0ff */
[----:B------:R0:W-:Y:S04]  /*1a8e0*/  STL [R1+0x5d8], R8 ;  /* 0x0005d80801007387 */ /* 0x0001e80000100800 */
[----:B0-----:R-:W3:Y:S01]  /*1a8f0*/  LDL.LU R8, [R1+0x5cc] ;  /* 0x0005cc0001087983 */ /* 0x001ee20000300800 */
[----:B----4-:R-:W-:Y:S02]  /*1a900*/  IADD3.X R17, PT, PT, R17, UR48, RZ, P2, !PT ;  /* 0x0000003011117c10 */ /* 0x010fe400097fe4ff */
[----:B------:R-:W-:-:S05]  /*1a910*/  IADD3 R9, P2, PT, R9, UR77, RZ ;  /* 0x0000004d09097c10 */ /* 0x000fca000ff5e0ff */
[----:B------:R0:W-:Y:S04]  /*1a920*/  STL [R1+0x5e0], R9 ;  /* 0x0005e00901007387 */ /* 0x0001e80000100800 */
[----:B------:R-:W-:Y:S04]  /*1a930*/  STL [R1+0x5a4], R17 ;  /* 0x0005a41101007387 */ /* 0x000fe80000100800 */
[----:B0-----:R-:W4:Y:S04]  /*1a940*/  LDL.LU R9, [R1+0x608] ;  /* 0x0006080001097983 */ /* 0x001f280000300800 */
[----:B------:R-:W4:Y:S01]  /*1a950*/  LDL.LU R19, [R1+0x5d4] ;  /* 0x0005d40001137983 */ /* 0x000f220000300800 */
[----:B--2---:R-:W-:-:S05]  /*1a960*/  IADD3.X R10, PT, PT, R10, UR48, RZ, P3, !PT ;  /* 0x000000300a0a7c10 */ /* 0x004fca0009ffe4ff */
[----:B------:R-:W-:Y:S01]  /*1a970*/  STL [R1+0x5ac], R10 ;  /* 0x0005ac0a01007387 */ /* 0x000fe20000100800 */
[----:B------:R-:W-:-:S05]  /*1a980*/  IADD3 R6, P3, PT, R6, UR77, RZ ;  /* 0x0000004d06067c10 */ /* 0x000fca000ff7e0ff */
[----:B------:R0:W-:Y:S04]  /*1a990*/  STL [R1+0x5e8], R6 ;  /* 0x0005e80601007387 */ /* 0x0001e80000100800 */
[----:B0-----:R-:W2:Y:S01]  /*1a9a0*/  LDL.LU R6, [R1+0x610] ;  /* 0x0006100001067983 */ /* 0x001ea20000300800 */
[----:B------:R-:W-:-:S05]  /*1a9b0*/  IADD3.X R7, PT, PT, R7, UR48, RZ, P4, !PT ;  /* 0x0000003007077c10 */ /* 0x000fca000a7fe4ff */
[----:B------:R0:W-:Y:S04]  /*1a9c0*/  STL [R1+0x5b4], R7 ;  /* 0x0005b40701007387 */ /* 0x0001e80000100800 */
[----:B0-----:R-:W2:Y:S01]  /*1a9d0*/  LDL.LU R7, [R1+0x5dc] ;  /* 0x0005dc0001077983 */ /* 0x001ea20000300800 */
[----:B------:R-:W-:-:S03]  /*1a9e0*/  IADD3 R4, P4, PT, R4, UR77, RZ ;  /* 0x0000004d04047c10 */ /* 0x000fc6000ff9e0ff */
[----:B------:R-:W2:Y:S04]  /*1a9f0*/  LDL.LU R16, [R1+0x618] ;  /* 0x0006180001107983 */ /* 0x000ea80000300800 */
[----:B------:R0:W-:Y:S04]  /*1aa00*/  STL [R1+0x5f0], R4 ;  /* 0x0005f00401007387 */ /* 0x0001e80000100800 */
[----:B0-----:R-:W2:Y:S01]  /*1aa10*/  LDL.LU R4, [R1+0x5e4] ;  /* 0x0005e40001047983 */ /* 0x001ea20000300800 */
[----:B------:R-:W-:-:S05]  /*1aa20*/  IADD3.X R5, PT, PT, R5, UR48, RZ, P5, !PT ;  /* 0x0000003005057c10 */ /* 0x000fca000affe4ff */
[----:B------:R0:W-:Y:S04]  /*1aa30*/  STL [R1+0x5bc], R5 ;  /* 0x0005bc0501007387 */ /* 0x0001e80000100800 */
[----:B0-----:R-:W2:Y:S01]  /*1aa40*/  LDL.LU R5, [R1+0x620] ;  /* 0x0006200001057983 */ /* 0x001ea20000300800 */
[----:B------:R-:W-:-:S03]  /*1aa50*/  IADD3 R11, P5, PT, R11, UR77, RZ ;  /* 0x0000004d0b0b7c10 */ /* 0x000fc6000ffbe0ff */
[----:B------:R-:W2:Y:S04]  /*1aa60*/  LDL.LU R17, [R1+0x5ec] ;  /* 0x0005ec0001117983 */ /* 0x000ea80000300800 */
[----:B------:R-:W-:Y:S01]  /*1aa70*/  STL [R1+0x5f8], R11 ;  /* 0x0005f80b01007387 */ /* 0x000fe20000100800 */
[----:B------:R-:W-:-:S05]  /*1aa80*/  IADD3.X R29, PT, PT, R29, UR48, RZ, P6, !PT ;  /* 0x000000301d1d7c10 */ /* 0x000fca000b7fe4ff */
[----:B------:R0:W-:Y:S04]  /*1aa90*/  STL [R1+0x5c4], R29 ;  /* 0x0005c41d01007387 */ /* 0x0001e80000100800 */
[----:B0-----:R-:W2:Y:S01]  /*1aaa0*/  LDL.LU R29, [R1+0x628] ;  /* 0x00062800011d7983 */ /* 0x001ea20000300800 */
[----:B------:R-:W-:-:S05]  /*1aab0*/  IADD3 R28, P6, PT, R28, UR77, RZ ;  /* 0x0000004d1c1c7c10 */ /* 0x000fca000ffde0ff */
[----:B------:R0:W-:Y:S04]  /*1aac0*/  STL [R1+0x600], R28 ;  /* 0x0006001c01007387 */ /* 0x0001e80000100800 */
[----:B0-----:R-:W2:Y:S04]  /*1aad0*/  LDL.LU R28, [R1+0x5f4] ;  /* 0x0005f400011c7983 */ /* 0x001ea80000300800 */
[----:B------:R-:W2:Y:S01]  /*1aae0*/  LDL.LU R10, [R1+0x630] ;  /* 0x00063000010a7983 */ /* 0x000ea20000300800 */
[----:B---3--:R-:W-:-:S03]  /*1aaf0*/  IADD3.X R8, PT, PT, R8, UR48, RZ, P0, !PT ;  /* 0x0000003008087c10 */ /* 0x008fc600087fe4ff */
[----:B------:R-:W3:Y:S04]  /*1ab00*/  LDL.LU R11, [R1+0x5fc] ;  /* 0x0005fc00010b7983 */ /* 0x000ee80000300800 */
[----:B------:R0:W-:Y:S04]  /*1ab10*/  STL [R1+0x5cc], R8 ;  /* 0x0005cc0801007387 */ /* 0x0001e80000100800 */
[----:B0-----:R-:W3:Y:S01]  /*1ab20*/  LDL.LU R8, [R1+0x638] ;  /* 0x0006380001087983 */ /* 0x001ee20000300800 */
[----:B----4-:R-:W-:Y:S02]  /*1ab30*/  IADD3 R9, P0, PT, R9, UR77, RZ ;  /* 0x0000004d09097c10 */ /* 0x010fe4000ff1e0ff */
[----:B------:R-:W-:-:S03]  /*1ab40*/  IADD3.X R19, PT, PT, R19, UR48, RZ, P1, !PT ;  /* 0x0000003013137c10 */ /* 0x000fc60008ffe4ff */
[----:B------:R0:W-:Y:S04]  /*1ab50*/  STL [R1+0x608], R9 ;  /* 0x0006080901007387 */ /* 0x0001e80000100800 */
[----:B0-----:R-:W4:Y:S01]  /*1ab60*/  LDL.LU R9, [R1+0x604] ;  /* 0x0006040001097983 */ /* 0x001f220000300800 */
[----:B--2---:R-:W-:-:S05]  /*1ab70*/  IADD3 R6, P1, PT, R6, UR77, RZ ;  /* 0x0000004d06067c10 */ /* 0x004fca000ff3e0ff */
[----:B------:R0:W-:Y:S04]  /*1ab80*/  STL [R1+0x610], R6 ;  /* 0x0006100601007387 */ /* 0x0001e80000100800 */
[----:B------:R-:W-:Y:S04]  /*1ab90*/  STL [R1+0x5d4], R19 ;  /* 0x0005d41301007387 */ /* 0x000fe80000100800 */
[----:B0-----:R-:W2:Y:S01]  /*1aba0*/  LDL.LU R6, [R1+0x640] ;  /* 0x0006400001067983 */ /* 0x001ea20000300800 */
[----:B------:R-:W-:Y:S02]  /*1abb0*/  IADD3.X R7, PT, PT, R7, UR48, RZ, P2, !PT ;  /* 0x0000003007077c10 */ /* 0x000fe400097fe4ff */
[----:B------:R-:W-:-:S03]  /*1abc0*/  IADD3 R16, P2, PT, R16, UR77, RZ ;  /* 0x0000004d10107c10 */ /* 0x000fc6000ff5e0ff */
[----:B------:R0:W-:Y:S04]  /*1abd0*/  STL [R1+0x5dc], R7 ;  /* 0x0005dc0701007387 */ /* 0x0001e80000100800 */
[----:B0-----:R-:W2:Y:S01]  /*1abe0*/  LDL.LU R7, [R1+0x60c] ;  /* 0x00060c0001077983 */ /* 0x001ea20000300800 */
[----:B------:R-:W-:-:S05]  /*1abf0*/  IADD3.X R4, PT, PT, R4, UR48, RZ, P3, !PT ;  /* 0x0000003004047c10 */ /* 0x000fca0009ffe4ff */
[----:B------:R0:W-:Y:S04]  /*1ac00*/  STL [R1+0x5e4], R4 ;  /* 0x0005e40401007387 */ /* 0x0001e80000100800 */
[----:B------:R-:W-:Y:S04]  /*1ac10*/  STL [R1+0x618], R16 ;  /* 0x0006181001007387 */ /* 0x000fe80000100800 */
[----:B0-----:R-:W2:Y:S01]  /*1ac20*/  LDL.LU R4, [R1+0x648] ;  /* 0x0006480001047983 */ /* 0x001ea20000300800 */
[----:B------:R-:W-:Y:S02]  /*1ac30*/  IADD3 R5, P3, PT, R5, UR77, RZ ;  /* 0x0000004d05057c10 */ /* 0x000fe4000ff7e0ff */
[----:B------:R-:W-:-:S03]  /*1ac40*/  IADD3.X R17, PT, PT, R17, UR48, RZ, P4, !PT ;  /* 0x0000003011117c10 */ /* 0x000fc6000a7fe4ff */
[----:B------:R0:W-:Y:S04]  /*1ac50*/  STL [R1+0x620], R5 ;  /* 0x0006200501007387 */ /* 0x0001e80000100800 */
[----:B0-----:R-:W2:Y:S01]  /*1ac60*/  LDL.LU R5, [R1+0x614] ;  /* 0x0006140001057983 */ /* 0x001ea20000300800 */
[----:B------:R-:W-:-:S05]  /*1ac70*/  IADD3 R29, P4, PT, R29, UR77, RZ ;  /* 0x0000004d1d1d7c10 */ /* 0x000fca000ff9e0ff */
[----:B------:R0:W-:Y:S04]  /*1ac80*/  STL [R1+0x628], R29 ;  /* 0x0006281d01007387 */ /* 0x0001e80000100800 */
[----:B------:R-:W-:Y:S04]  /*1ac90*/  STL [R1+0x5ec], R17 ;  /* 0x0005ec1101007387 */ /* 0x000fe80000100800 */
[----:B0-----:R-:W2:Y:S01]  /*1aca0*/  LDL.LU R29, [R1+0x650] ;  /* 0x00065000011d7983 */ /* 0x001ea20000300800 */
[----:B------:R-:W-:-:S05]  /*1acb0*/  IADD3.X R28, PT, PT, R28, UR48, RZ, P5, !PT ;  /* 0x000000301c1c7c10 */ /* 0x000fca000affe4ff */
[----:B------:R0:W-:Y:S04]  /*1acc0*/  STL [R1+0x5f4], R28 ;  /* 0x0005f41c01007387 */ /* 0x0001e80000100800 */
[----:B0-----:R-:W2:Y:S01]  /*1acd0*/  LDL.LU R28, [R1+0x61c] ;  /* 0x00061c00011c7983 */ /* 0x001ea20000300800 */
[----:B------:R-:W-:Y:S02]  /*1ace0*/  IADD3 R10, P5, PT, R10, UR77, RZ ;  /* 0x0000004d0a0a7c10 */ /* 0x000fe4000ffbe0ff */
[----:B---3--:R-:W-:Y:S02]  /*1acf0*/  IADD3.X R11, PT, PT, R11, UR48, RZ, P6, !PT ;  /* 0x000000300b0b7c10 */ /* 0x008fe4000b7fe4ff */
[----:B------:R-:W-:Y:S01]  /*1ad00*/  IADD3 R8, P6, PT, R8, UR77, RZ ;  /* 0x0000004d08087c10 */ /* 0x000fe2000ffde0ff */
[----:B------:R0:W-:Y:S04]  /*1ad10*/  STL [R1+0x630], R10 ;  /* 0x0006300a01007387 */ /* 0x0001e80000100800 */
[----:B------:R1:W-:Y:S04]  /*1ad20*/  STL [R1+0x5fc], R11 ;  /* 0x0005fc0b01007387 */ /* 0x0003e80000100800 */
[----:B------:R-:W3:Y:S04]  /*1ad30*/  LDL.LU R26, [R1+0x658] ;  /* 0x00065800011a7983 */ /* 0x000ee80000300800 */
[----:B------:R0:W-:Y:S04]  /*1ad40*/  STL [R1+0x638], R8 ;  /* 0x0006380801007387 */ /* 0x0001e80000100800 */
[----:B------:R-:W3:Y:S01]  /*1ad50*/  LDL.LU R27, [R1+0x624] ;  /* 0x00062400011b7983 */ /* 0x000ee20000300800 */
[----:B----4-:R-:W-:-:S05]  /*1ad60*/  IADD3.X R9, PT, PT, R9, UR48, RZ, P0, !PT ;  /* 0x0000003009097c10 */ /* 0x010fca00087fe4ff */
[----:B------:R4:W-:Y:S04]  /*1ad70*/  STL [R1+0x604], R9 ;  /* 0x0006040901007387 */ /* 0x0009e80000100800 */
[----:B------:R-:W3:Y:S04]  /*1ad80*/  LDL.LU R20, [R1+0x660] ;  /* 0x0006600001147983 */ /* 0x000ee80000300800 */
[----:B------:R-:W3:Y:S01]  /*1ad90*/  LDL.LU R21, [R1+0x62c] ;  /* 0x00062c0001157983 */ /* 0x000ee20000300800 */
[----:B--2---:R-:W-:-:S05]  /*1ada0*/  IADD3 R6, P0, PT, R6, UR77, RZ ;  /* 0x0000004d06067c10 */ /* 0x004fca000ff1e0ff */
[----:B------:R2:W-:Y:S04]  /*1adb0*/  STL [R1+0x640], R6 ;  /* 0x0006400601007387 */ /* 0x0005e80000100800 */
[----:B------:R-:W3:Y:S04]  /*1adc0*/  LDL.LU R18, [R1+0x668] ;  /* 0x0006680001127983 */ /* 0x000ee80000300800 */
[----:B------:R-:W3:Y:S01]  /*1add0*/  LDL.LU R19, [R1+0x634] ;  /* 0x0006340001137983 */ /* 0x000ee20000300800 */
[----:B------:R-:W-:-:S05]  /*1ade0*/  IADD3.X R7, PT, PT, R7, UR48, RZ, P1, !PT ;  /* 0x0000003007077c10 */ /* 0x000fca0008ffe4ff */
[----:B------:R0:W-:Y:S04]  /*1adf0*/  STL [R1+0x60c], R7 ;  /* 0x00060c0701007387 */ /* 0x0001e80000100800 */
[----:B------:R-:W3:Y:S04]  /*1ae00*/  LDL.LU R16, [R1+0x670] ;  /* 0x0006700001107983 */ /* 0x000ee80000300800 */
[----:B------:R-:W3:Y:S01]  /*1ae10*/  LDL.LU R17, [R1+0x63c] ;  /* 0x00063c0001117983 */ /* 0x000ee20000300800 */
[----:B------:R-:W-:-:S05]  /*1ae20*/  IADD3 R4, P1, PT, R4, UR77, RZ ;  /* 0x0000004d04047c10 */ /* 0x000fca000ff3e0ff */
[----:B------:R2:W-:Y:S04]  /*1ae30*/  STL [R1+0x648], R4 ;  /* 0x0006480401007387 */ /* 0x0005e80000100800 */
[----:B0-----:R-:W3:Y:S04]  /*1ae40*/  LDL.LU R10, [R1+0x688] ;  /* 0x00068800010a7983 */ /* 0x001ee80000300800 */
[----:B-1----:R-:W3:Y:S01]  /*1ae50*/  LDL.LU R11, [R1+0x644] ;  /* 0x00064400010b7983 */ /* 0x002ee20000300800 */
[----:B------:R-:W-:-:S05]  /*1ae60*/  IADD3.X R5, PT, PT, R5, UR48, RZ, P2, !PT ;  /* 0x0000003005057c10 */ /* 0x000fca00097fe4ff */
[----:B------:R0:W-:Y:S04]  /*1ae70*/  STL [R1+0x614], R5 ;  /* 0x0006140501007387 */ /* 0x0001e80000100800 */
[----:B------:R-:W3:Y:S04]  /*1ae80*/  LDL.LU R8, [R1+0x678] ;  /* 0x0006780001087983 */ /* 0x000ee80000300800 */
[----:B----4-:R-:W4:Y:S01]  /*1ae90*/  LDL.LU R9, [R1+0x64c] ;  /* 0x00064c0001097983 */ /* 0x010f220000300800 */
[----:B------:R-:W-:-:S05]  /*1aea0*/  IADD3 R29, P2, PT, R29, UR77, RZ ;  /* 0x0000004d1d1d7c10 */ /* 0x000fca000ff5e0ff */
[----:B------:R1:W-:Y:S04]  /*1aeb0*/  STL [R1+0x650], R29 ;  /* 0x0006501d01007387 */ /* 0x0003e80000100800 */
[----:B--2---:R-:W2:Y:S04]  /*1aec0*/  LDL.LU R6, [R1+0x654] ;  /* 0x0006540001067983 */ /* 0x004ea80000300800 */
[----:B------:R-:W2:Y:S04]  /*1aed0*/  LDL.LU R7, [R1+0x65c] ;  /* 0x00065c0001077983 */ /* 0x000ea80000300800 */
[----:B------:R-:W2:Y:S01]  /*1aee0*/  LDL.LU R4, [R1+0x664] ;  /* 0x0006640001047983 */ /* 0x000ea20000300800 */
[----:B------:R-:W-:-:S05]  /*1aef0*/  IADD3.X R28, PT, PT, R28, UR48, RZ, P3, !PT ;  /* 0x000000301c1c7c10 */ /* 0x000fca0009ffe4ff */
[----:B------:R3:W-:Y:S04]  /*1af00*/  STL [R1+0x61c], R28 ;  /* 0x00061c1c01007387 */ /* 0x0007e80000100800 */
[----:B0-----:R-:W2:Y:S04]  /*1af10*/  LDL.LU R5, [R1+0x66c] ;  /* 0x00066c0001057983 */ /* 0x001ea80000300800 */
[----:B-1----:R-:W2:Y:S04]  /*1af20*/  LDL.LU R29, [R1+0x684] ;  /* 0x00068400011d7983 */ /* 0x002ea80000300800 */
[----:B---3--:R-:W3:Y:S01]  /*1af30*/  LDL.LU R28, [R1+0x674] ;  /* 0x00067400011c7983 */ /* 0x008ee20000300800 */
[----:B------:R-:W-:-:S02]  /*1af40*/  IADD3 R26, P3, PT, R26, UR77, RZ ;  /* 0x0000004d1a1a7c10 */ /* 0x000fc4000ff7e0ff */
[----:B------:R-:W-:-:S03]  /*1af50*/  IADD3.X R27, PT, PT, R27, UR48, RZ, P4, !PT ;  /* 0x000000301b1b7c10 */ /* 0x000fc6000a7fe4ff */
[----:B------:R0:W-:Y:S04]  /*1af60*/  STL [R1+0x658], R26 ;  /* 0x0006581a01007387 */ /* 0x0001e80000100800 */
[----:B------:R0:W-:Y:S01]  /*1af70*/  STL [R1+0x624], R27 ;  /* 0x0006241b01007387 */ /* 0x0001e20000100800 */
[----:B------:R-:W-:Y:S02]  /*1af80*/  UIADD3 UR13, UP4, UPT, UR77, UR13, URZ ;  /* 0x0000000d4d0d7290 */ /* 0x000fe4000ff9e0ff */
[----:B------:R-:W-:Y:S02]  /*1af90*/  UIADD3 UR14, UP6, UPT, UR77, UR14, URZ ;  /* 0x0000000e4d0e7290 */ /* 0x000fe4000ffde0ff */
[----:B------:R-:W-:Y:S02]  /*1afa0*/  UIADD3 UR15, UP5, UPT, UR77, UR15, URZ ;  /* 0x0000000f4d0f7290 */ /* 0x000fe4000ffbe0ff */
[----:B------:R-:W-:-:S02]  /*1afb0*/  UIADD3.X UR69, UPT, UPT, UR48, UR69, URZ, UP4, !UPT ;  /* 0x0000004530457290 */ /* 0x000fc4000a7fe4ff */
[----:B------:R-:W-:Y:S02]  /*1afc0*/  UIADD3.X UR68, UPT, UPT, UR48, UR68, URZ, UP6, !UPT ;  /* 0x0000004430447290 */ /* 0x000fe4000b7fe4ff */
[----:B------:R-:W-:Y:S01]  /*1afd0*/  UIADD3.X UR67, UPT, UPT, UR48, UR67, URZ, UP5, !UPT ;  /* 0x0000004330437290 */ /* 0x000fe2000affe4ff */
[----:B------:R-:W-:Y:S02]  /*1afe0*/  IADD3 R20, P4, PT, R20, UR77, RZ ;  /* 0x0000004d14147c10 */ /* 0x000fe4000ff9e0ff */
[----:B------:R-:W-:-:S03]  /*1aff0*/  IADD3.X R21, PT, PT, R21, UR48, RZ, P5, !PT ;  /* 0x0000003015157c10 */ /* 0x000fc6000affe4ff */
[----:B------:R0:W-:Y:S04]  /*1b000*/  STL [R1+0x660], R20 ;  /* 0x0006601401007387 */ /* 0x0001e80000100800 */
[----:B------:R0:W-:Y:S01]  /*1b010*/  STL [R1+0x62c], R21 ;  /* 0x00062c1501007387 */ /* 0x0001e20000100800 */
[----:B------:R-:W-:Y:S02]  /*1b020*/  UIADD3 UR8, UP3, UPT, UR77, UR8, URZ ;  /* 0x000000084d087290 */ /* 0x000fe4000ff7e0ff */
[----:B------:R-:W-:Y:S02]  /*1b030*/  UIADD3 UR9, UP2, UPT, UR77, UR9, URZ ;  /* 0x000000094d097290 */ /* 0x000fe4000ff5e0ff */
[----:B------:R-:W-:Y:S02]  /*1b040*/  UIADD3 UR16, UP1, UPT, UR77, UR16, URZ ;  /* 0x000000104d107290 */ /* 0x000fe4000ff3e0ff */
[----:B------:R-:W-:-:S02]  /*1b050*/  UIADD3 UR17, UP4, UPT, UR77, UR17, URZ ;  /* 0x000000114d117290 */ /* 0x000fc4000ff9e0ff */
[----:B------:R-:W-:Y:S02]  /*1b060*/  UIADD3 UR18, UP6, UPT, UR77, UR18, URZ ;  /* 0x000000124d127290 */ /* 0x000fe4000ffde0ff */
[----:B------:R-:W-:Y:S02]  /*1b070*/  UIADD3 UR19, UP5, UPT, UR77, UR19, URZ ;  /* 0x000000134d137290 */ /* 0x000fe4000ffbe0ff */
[----:B------:R-:W-:Y:S02]  /*1b080*/  UIADD3.X UR66, UPT, UPT, UR48, UR66, URZ, UP3, !UPT ;  /* 0x0000004230427290 */ /* 0x000fe40009ffe4ff */
[----:B------:R-:W-:Y:S02]  /*1b090*/  UIADD3.X UR65, UPT, UPT, UR48, UR65, URZ, UP2, !UPT ;  /* 0x0000004130417290 */ /* 0x000fe400097fe4ff */
[----:B------:R-:W-:Y:S02]  /*1b0a0*/  UIADD3.X UR64, UPT, UPT, UR48, UR64, URZ, UP1, !UPT ;  /* 0x0000004030407290 */ /* 0x000fe40008ffe4ff */
[----:B------:R-:W-:-:S02]  /*1b0b0*/  UIADD3.X UR63, UPT, UPT, UR48, UR63, URZ, UP4, !UPT ;  /* 0x0000003f303f7290 */ /* 0x000fc4000a7fe4ff */
[----:B------:R-:W-:Y:S02]  /*1b0c0*/  UIADD3.X UR62, UPT, UPT, UR48, UR62, URZ, UP6, !UPT ;  /* 0x0000003e303e7290 */ /* 0x000fe4000b7fe4ff */
[----:B------:R-:W-:Y:S02]  /*1b0d0*/  UIADD3.X UR61, UPT, UPT, UR48, UR61, URZ, UP5, !UPT ;  /* 0x0000003d303d7290 */ /* 0x000fe4000affe4ff */
[----:B------:R-:W-:Y:S02]  /*1b0e0*/  UIADD3 UR20, UP3, UPT, UR77, UR20, URZ ;  /* 0x000000144d147290 */ /* 0x000fe4000ff7e0ff */
[----:B------:R-:W-:Y:S02]  /*1b0f0*/  UIADD3 UR21, UP2, UPT, UR77, UR21, URZ ;  /* 0x000000154d157290 */ /* 0x000fe4000ff5e0ff */
[----:B------:R-:W-:Y:S02]  /*1b100*/  UIADD3 UR22, UP1, UPT, UR77, UR22, URZ ;  /* 0x000000164d167290 */ /* 0x000fe4000ff3e0ff */
[----:B------:R-:W-:-:S02]  /*1b110*/  UIADD3 UR23, UP4, UPT, UR77, UR23, URZ ;  /* 0x000000174d177290 */ /* 0x000fc4000ff9e0ff */
[----:B------:R-:W-:Y:S02]  /*1b120*/  UIADD3 UR24, UP6, UPT, UR77, UR24, URZ ;  /* 0x000000184d187290 */ /* 0x000fe4000ffde0ff */
[----:B------:R-:W-:Y:S02]  /*1b130*/  UIADD3 UR25, UP5, UPT, UR77, UR25, URZ ;  /* 0x000000194d197290 */ /* 0x000fe4000ffbe0ff */
[----:B------:R-:W-:Y:S02]  /*1b140*/  UIADD3 UR5, UPT, UPT, UR5, -0x1, URZ ;  /* 0xffffffff05057890 */ /* 0x000fe4000fffe0ff */
[----:B------:R-:W-:Y:S02]  /*1b150*/  UIADD3.X UR60, UPT, UPT, UR48, UR60, URZ, UP3, !UPT ;  /* 0x0000003c303c7290 */ /* 0x000fe40009ffe4ff */
[----:B------:R-:W-:Y:S02]  /*1b160*/  UIADD3.X UR59, UPT, UPT, UR48, UR59, URZ, UP2, !UPT ;  /* 0x0000003b303b7290 */ /* 0x000fe400097fe4ff */
[----:B------:R-:W-:-:S02]  /*1b170*/  UIADD3.X UR58, UPT, UPT, UR48, UR58, URZ, UP1, !UPT ;  /* 0x0000003a303a7290 */ /* 0x000fc40008ffe4ff */
[----:B------:R-:W-:Y:S02]  /*1b180*/  UIADD3.X UR57, UPT, UPT, UR48, UR57, URZ, UP4, !UPT ;  /* 0x0000003930397290 */ /* 0x000fe4000a7fe4ff */
[----:B------:R-:W-:Y:S02]  /*1b190*/  UIADD3.X UR56, UPT, UPT, UR48, UR56, URZ, UP6, !UPT ;  /* 0x0000003830387290 */ /* 0x000fe4000b7fe4ff */
[----:B------:R-:W-:Y:S02]  /*1b1a0*/  UIADD3.X UR55, UPT, UPT, UR48, UR55, URZ, UP5, !UPT ;  /* 0x0000003730377290 */ /* 0x000fe4000affe4ff */
[----:B------:R-:W-:Y:S02]  /*1b1b0*/  UISETP.NE.U32.AND UP0, UPT, UR5, URZ, UPT ;  /* 0x000000ff0500728c */ /* 0x000fe4000bf05070 */
[----:B------:R-:W-:Y:S02]  /*1b1c0*/  UIADD3 UR26, UP3, UPT, UR77, UR26, URZ ;  /* 0x0000001a4d1a7290 */ /* 0x000fe4000ff7e0ff */
[----:B------:R-:W-:-:S02]  /*1b1d0*/  UIADD3 UR27, UP2, UPT, UR77, UR27, URZ ;  /* 0x0000001b4d1b7290 */ /* 0x000fc4000ff5e0ff */
[----:B------:R-:W-:Y:S02]  /*1b1e0*/  UIADD3 UR28, UP1, UPT, UR77, UR28, URZ ;  /* 0x0000001c4d1c7290 */ /* 0x000fe4000ff3e0ff */
[----:B------:R-:W-:Y:S02]  /*1b1f0*/  UIADD3 UR29, UP4, UPT, UR77, UR29, URZ ;  /* 0x0000001d4d1d7290 */ /* 0x000fe4000ff9e0ff */
[----:B------:R-:W-:Y:S02]  /*1b200*/  UIADD3 UR30, UP6, UPT, UR77, UR30, URZ ;  /* 0x0000001e4d1e7290 */ /* 0x000fe4000ffde0ff */
[----:B------:R-:W-:Y:S02]  /*1b210*/  UIADD3 UR31, UP5, UPT, UR77, UR31, URZ ;  /* 0x0000001f4d1f7290 */ /* 0x000fe4000ffbe0ff */
[----:B------:R-:W-:Y:S02]  /*1b220*/  UIADD3.X UR54, UPT, UPT, UR48, UR54, URZ, UP3, !UPT ;  /* 0x0000003630367290 */ /* 0x000fe40009ffe4ff */
[----:B------:R-:W-:-:S02]  /*1b230*/  UIADD3.X UR53, UPT, UPT, UR48, UR53, URZ, UP2, !UPT ;  /* 0x0000003530357290 */ /* 0x000fc400097fe4ff */
[----:B------:R-:W-:Y:S02]  /*1b240*/  UIADD3.X UR11, UPT, UPT, UR48, UR11, URZ, UP1, !UPT ;  /* 0x0000000b300b7290 */ /* 0x000fe40008ffe4ff */
[----:B------:R-:W-:Y:S02]  /*1b250*/  UIADD3.X UR10, UPT, UPT, UR48, UR10, URZ, UP4, !UPT ;  /* 0x0000000a300a7290 */ /* 0x000fe4000a7fe4ff */
[----:B------:R-:W-:Y:S02]  /*1b260*/  UIADD3.X UR4, UPT, UPT, UR48, UR4, URZ, UP6, !UPT ;  /* 0x0000000430047290 */ /* 0x000fe4000b7fe4ff */
[----:B------:R-:W-:Y:S02]  /*1b270*/  UIADD3.X UR46, UPT, UPT, UR48, UR46, URZ, UP5, !UPT ;  /* 0x0000002e302e7290 */ /* 0x000fe4000affe4ff */
[----:B------:R-:W-:Y:S02]  /*1b280*/  UIADD3 UR32, UP3, UPT, UR77, UR32, URZ ;  /* 0x000000204d207290 */ /* 0x000fe4000ff7e0ff */
[----:B------:R-:W-:-:S02]  /*1b290*/  UIADD3 UR33, UP2, UPT, UR77, UR33, URZ ;  /* 0x000000214d217290 */ /* 0x000fc4000ff5e0ff */
[----:B------:R-:W-:Y:S02]  /*1b2a0*/  UIADD3 UR34, UP1, UPT, UR77, UR34, URZ ;  /* 0x000000224d227290 */ /* 0x000fe4000ff3e0ff */
[----:B------:R-:W-:Y:S02]  /*1b2b0*/  UIADD3 UR35, UP4, UPT, UR77, UR35, URZ ;  /* 0x000000234d237290 */ /* 0x000fe4000ff9e0ff */
[----:B------:R-:W-:Y:S02]  /*1b2c0*/  UIADD3 UR36, UP6, UPT, UR77, UR36, URZ ;  /* 0x000000244d247290 */ /* 0x000fe4000ffde0ff */
[----:B------:R-:W-:Y:S02]  /*1b2d0*/  UIADD3 UR37, UP5, UPT, UR77, UR37, URZ ;  /* 0x000000254d257290 */ /* 0x000fe4000ffbe0ff */
[----:B------:R-:W-:Y:S02]  /*1b2e0*/  IADD3 R18, P5, PT, R18, UR77, RZ ;  /* 0x0000004d12127c10 */ /* 0x000fe4000ffbe0ff */
[----:B------:R-:W-:-:S03]  /*1b2f0*/  IADD3.X R19, PT, PT, R19, UR48, RZ, P6, !PT ;  /* 0x0000003013137c10 */ /* 0x000fc6000b7fe4ff */
[----:B------:R0:W-:Y:S04]  /*1b300*/  STL [R1+0x668], R18 ;  /* 0x0006681201007387 */ /* 0x0001e80000100800 */
[----:B------:R0:W-:Y:S01]  /*1b310*/  STL [R1+0x634], R19 ;  /* 0x0006341301007387 */ /* 0x0001e20000100800 */
        /* <DEDUP_REMOVED lines=9> */
[----:B----4-:R-:W-:-:S03]  /*1b3b0*/  IADD3.X R9, PT, PT, R9, UR48, RZ, P2, !PT ;  /* 0x0000003009097c10 */ /* 0x010fc600097fe4ff */
[----:B------:R0:W-:Y:S04]  /*1b3c0*/  STL [R1+0x678], R8 ;  /* 0x0006780801007387 */ /* 0x0001e80000100800 */
[----:B------:R0:W-:Y:S01]  /*1b3d0*/  STL [R1+0x64c], R9 ;  /* 0x00064c0901007387 */ /* 0x0001e20000100800 */
[----:B--2---:R-:W-:Y:S02]  /*1b3e0*/  IADD3.X R6, PT, PT, R6, UR48, RZ, P3, !PT ;  /* 0x0000003006067c10 */ /* 0x004fe40009ffe4ff */
[----:B------:R-:W-:-:S03]  /*1b3f0*/  IADD3.X R7, PT, PT, R7, UR48, RZ, P4, !PT ;  /* 0x0000003007077c10 */ /* 0x000fc6000a7fe4ff */
[----:B------:R0:W-:Y:S01]  /*1b400*/  STL [R1+0x654], R6 ;  /* 0x0006540601007387 */ /* 0x0001e20000100800 */
[----:B------:R-:W-:-:S03]  /*1b410*/  IADD3.X R4, PT, PT, R4, UR48, RZ, P5, !PT ;  /* 0x0000003004047c10 */ /* 0x000fc6000affe4ff */
[----:B------:R0:W-:Y:S04]  /*1b420*/  STL [R1+0x65c], R7 ;  /* 0x00065c0701007387 */ /* 0x0001e80000100800 */
[----:B------:R0:W-:Y:S01]  /*1b430*/  STL [R1+0x664], R4 ;  /* 0x0006640401007387 */ /* 0x0001e20000100800 */
[----:B------:R-:W-:Y:S02]  /*1b440*/  IADD3.X R5, PT, PT, R5, UR48, RZ, P6, !PT ;  /* 0x0000003005057c10 */ /* 0x000fe4000b7fe4ff */
[----:B------:R-:W-:Y:S02]  /*1b450*/  IADD3.X R29, PT, PT, R29, UR48, RZ, P0, !PT ;  /* 0x000000301d1d7c10 */ /* 0x000fe400087fe4ff */
[----:B---3--:R-:W-:-:S05]  /*1b460*/  IADD3.X R28, PT, PT, R28, UR48, RZ, P1, !PT ;  /* 0x000000301c1c7c10 */ /* 0x008fca0008ffe4ff */
[----:B------:R0:W-:Y:S04]  /*1b470*/  STL [R1+0x674], R28 ;  /* 0x0006741c01007387 */ /* 0x0001e80000100800 */
[----:B------:R0:W-:Y:S04]  /*1b480*/  STL [R1+0x66c], R5 ;  /* 0x00066c0501007387 */ /* 0x0001e80000100800 */
[----:B------:R0:W-:Y:S01]  /*1b490*/  STL [R1+0x684], R29 ;  /* 0x0006841d01007387 */ /* 0x0001e20000100800 */
        /* <DEDUP_REMOVED lines=12> */
[----:B------:R-:W-:Y:S02]  /*1b560*/  UIADD3 UR12, UPT, UPT, UR12, -0x40, URZ ;  /* 0xffffffc00c0c7890 */ /* 0x000fe4000fffe0ff */
[----:B------:R-:W-:-:S02]  /*1b570*/  UIADD3.X UR74, UPT, UPT, UR48, UR74, URZ, UP3, !UPT ;  /* 0x0000004a304a7290 */ /* 0x000fc40009ffe4ff */
[----:B------:R-:W-:Y:S02]  /*1b580*/  UIADD3.X UR75, UPT, UPT, UR48, UR75, URZ, UP2, !UPT ;  /* 0x0000004b304b7290 */ /* 0x000fe400097fe4ff */
[----:B------:R-:W-:Y:S02]  /*1b590*/  UIADD3.X UR76, UPT, UPT, UR48, UR76, URZ, UP1, !UPT ;  /* 0x0000004c304c7290 */ /* 0x000fe40008ffe4ff */
[----:B------:R-:W-:Y:S02]  /*1b5a0*/  UIADD3.X UR47, UPT, UPT, UR48, UR47, URZ, UP4, !UPT ;  /* 0x0000002f302f7290 */ /* 0x000fe4000a7fe4ff */
[----:B------:R-:W-:Y:S02]  /*1b5b0*/  UIADD3.X UR49, UPT, UPT, UR48, UR49, URZ, UP6, !UPT ;  /* 0x0000003130317290 */ /* 0x000fe4000b7fe4ff */
[----:B------:R-:W-:Y:S01]  /*1b5c0*/  UIADD3.X UR71, UPT, UPT, UR48, UR71, URZ, UP5, !UPT ;  /* 0x0000004730477290 */ /* 0x000fe2000affe4ff */
[----:B0-----:R-:W-:Y:S11]  /*1b5d0*/  BRA.U UP0, `(.L_x_2) ;  /* 0xffffff2900707547 */ /* 0x001ff6000b83ffff */
.L_x_1:
[----:B------:R-:W2:Y:S01]  /*1b5e0*/  LDL.LU R18, [R1+0x100] ;  /* 0x0001000001127983 */ /* 0x000ea20000300800 */
[----:B------:R-:W1:Y:S03]  /*1b5f0*/  LDCU.128 UR8, c[0x0][0x390] ;  /* 0x00007200ff0877ac */ /* 0x000e660008000c00 */
[----:B------:R-:W2:Y:S01]  /*1b600*/  LDL.LU R17, [R1+0x104] ;  /* 0x0001040001117983 */ /* 0x000ea20000300800 */
[----:B------:R-:W3:Y:S01]  /*1b610*/  S2UR UR5, SR_CgaCtaId ;  /* 0x00000000000579c3 */ /* 0x000ee20000008800 */
[----:B------:R-:W-:Y:S01]  /*1b620*/  UMOV UR4, 0x400 ;  /* 0x0000040000047882 */ /* 0x000fe20000000000 */
[----:B------:R-:W4:Y:S01]  /*1b630*/  LDCU UR12, c[0x0][0x39c] ;  /* 0x00007380ff0c77ac */ /* 0x000f220008000800 */
[----:B------:R-:W5:Y:S01]  /*1b640*/  LDL.LU R16, [R1+0x108] ;  /* 0x0001080001107983 */ /* 0x000f620000300800 */
[----:B------:R-:W0:Y:S03]  /*1b650*/  LDCU UR13, c[0x0][0x39c] ;  /* 0x00007380ff0d77ac */ /* 0x000e260008000800 */
[----:B------:R-:W5:Y:S04]  /*1b660*/  LDL.LU R15, [R1+0x10c] ;  /* 0x00010c00010f7983 */ /* 0x000f680000300800 */
[----:B------:R-:W3:Y:S04]  /*1b670*/  LDL.LU R14, [R1+0x1c0] ;  /* 0x0001c000010e7983 */ /* 0x000ee80000300800 */
        /* <DEDUP_REMOVED lines=11> */
[----:B------:R-:W-:Y:S01]  /*1b730*/  BAR.SYNC.DEFER_BLOCKING 0x0 ;  /* 0x0000000000007b1d */ /* 0x000fe20000010000 */
[----:B0-2---:R-:W-:-:S05]  /*1b740*/  F2FP.SATFINITE.E4M3.F32.PACK_AB_MERGE_C R2, R17, R18, RZ ;  /* 0x000000121102723e */ /* 0x005fca00048070ff */
[----:B------:R0:W-:Y:S01]  /*1b750*/  STL [R1+0x18], R2 ;  /* 0x0000180201007387 */ /* 0x0001e20000100800 */
[----:B-----5:R-:W-:Y:S02]  /*1b760*/  F2FP.SATFINITE.E4M3.F32.PACK_AB_MERGE_C R0, R15, R16, RZ ;  /* 0x000000100f00723e */ /* 0x020fe400048070ff */
[----:B---3--:R-:W-:-:S05]  /*1b770*/  F2FP.SATFINITE.E4M3.F32.PACK_AB_MERGE_C R22, R13, R14, RZ ;  /* 0x0000000e0d16723e */ /* 0x008fca00048070ff */
[----:B------:R-:W-:Y:S01]  /*1b780*/  STL [R1+0x788], R22 ;  /* 0x0007881601007387 */ /* 0x000fe20000100800 */
[----:B----4-:R-:W-:-:S03]  /*1b790*/  F2FP.SATFINITE.E4M3.F32.PACK_AB_MERGE_C R21, R11, R12, RZ ;  /* 0x0000000c0b15723e */ /* 0x010fc600048070ff */
[----:B------:R2:W-:Y:S04]  /*1b7a0*/  STL [R1+0x10], R0 ;  /* 0x0000100001007387 */ /* 0x0005e80000100800 */
[----:B------:R-:W-:Y:S01]  /*1b7b0*/  STL [R1+0x78c], R21 ;  /* 0x00078c1501007387 */ /* 0x000fe20000100800 */
[----:B------:R-:W-:-:S05]  /*1b7c0*/  F2FP.SATFINITE.E4M3.F32.PACK_AB_MERGE_C R20, R9, R10, RZ ;  /* 0x0000000a0914723e */ /* 0x000fca00048070ff */
[----:B------:R-:W-:Y:S01]  /*1b7d0*/  STL [R1+0x790], R20 ;  /* 0x0007901401007387 */ /* 0x000fe20000100800 */
[----:B------:R-:W-:-:S05]  /*1b7e0*/  F2FP.SATFINITE.E4M3.F32.PACK_AB_MERGE_C R19, R7, R8, RZ ;  /* 0x000000080713723e */ /* 0x000fca00048070ff */
[----:B------:R-:W-:Y:S01]  /*1b7f0*/  STL [R1+0x784], R19 ;  /* 0x0007841301007387 */ /* 0x000fe20000100800 */
[----:B0-----:R-:W-:-:S03]  /*1b800*/  F2FP.SATFINITE.E4M3.F32.PACK_AB_MERGE_C R2, R5, R6, RZ ;  /* 0x000000060502723e */ /* 0x001fc600048070ff */
[----:B------:R-:W3:Y:S04]  /*1b810*/  LDL.LU R28, [R1+0x21c] ;  /* 0x00021c00011c7983 */ /* 0x000ee80000300800 */
[----:B------:R-:W-:Y:S01]  /*1b820*/  STL [R1+0x100], R2 ;  /* 0x0001000201007387 */ /* 0x000fe20000100800 */
[----:B--2---:R-:W-:-:S03]  /*1b830*/  F2FP.SATFINITE.E4M3.F32.PACK_AB_MERGE_C R0, R3, R4, RZ ;  /* 0x000000040300723e */ /* 0x004fc600048070ff */
[----:B---3--:R0:W-:Y:S04]  /*1b840*/  STL [R1+0x7b4], R28 ;  /* 0x0007b41c01007387 */ /* 0x0081e80000100800 */
[----:B------:R-:W-:Y:S04]  /*1b850*/  STL [R1+0x104], R0 ;  /* 0x0001040001007387 */ /* 0x000fe80000100800 */
[----:B0-----:R-:W2:Y:S04]  /*1b860*/  LDL.LU R28, [R1+0x214] ;  /* 0x00021400011c7983 */ /* 0x001ea80000300800 */
[----:B--2---:R0:W-:Y:S04]  /*1b870*/  STL [R1+0x7bc], R28 ;  /* 0x0007bc1c01007387 */ /* 0x0041e80000100800 */
[----:B0-----:R-:W2:Y:S04]  /*1b880*/  LDL.LU R28, [R1+0xec] ;  /* 0x0000ec00011c7983 */ /* 0x001ea80000300800 */
[----:B--2---:R0:W-:Y:S04]  /*1b890*/  STL [R1+0x7c4], R28 ;  /* 0x0007c41c01007387 */ /* 0x0041e80000100800 */
[----:B0-----:R-:W2:Y:S04]  /*1b8a0*/  LDL.LU R28, [R1+0xe4] ;  /* 0x0000e400011c7983 */ /* 0x001ea80000300800 */
[----:B--2---:R0:W-:Y:S04]  /*1b8b0*/  STL [R1+0x7cc], R28 ;  /* 0x0007cc1c01007387 */ /* 0x0041e80000100800 */
[----:B0-----:R-:W2:Y:S04]  /*1b8c0*/  LDL.LU R28, [R1+0xbc] ;  /* 0x0000bc00011c7983 */ /* 0x001ea80000300800 */
[----:B--2---:R0:W-:Y:S04]  /*1b8d0*/  STL [R1+0x7d4], R28 ;  /* 0x0007d41c01007387 */ /* 0x0041e80000100800 */
[----:B0-----:R-:W2:Y:S04]  /*1b8e0*/  LDL.LU R28, [R1+0xb4] ;  /* 0x0000b400011c7983 */ /* 0x001ea80000300800 */
[----:B------:R-:W3:Y:S04]  /*1b8f0*/  LDL.LU R10, [R1+0xc4] ;  /* 0x0000c400010a7983 */ /* 0x000ee80000300800 */
[----:B---3--:R0:W-:Y:S04]  /*1b900*/  STL [R1+0x7a0], R10 ;  /* 0x0007a00a01007387 */ /* 0x0081e80000100800 */
[----:B0-----:R-:W3:Y:S04]  /*1b910*/  LDL.LU R10, [R1+0xdc] ;  /* 0x0000dc00010a7983 */ /* 0x001ee80000300800 */
        /* <DEDUP_REMOVED lines=21> */
[----:B------:R-:W4:Y:S04]  /*1ba70*/  LDL.LU R8, [R1+0xa4] ;  /* 0x0000a40001087983 */ /* 0x000f280000300800 */
[----:B----4-:R0:W-:Y:S04]  /*1ba80*/  STL [R1+0x798], R8 ;  /* 0x0007980801007387 */ /* 0x0101e80000100800 */
[----:B0-----:R-:W4:Y:S04]  /*1ba90*/  LDL.LU R8, [R1+0xc8] ;  /* 0x0000c80001087983 */ /* 0x001f280000300800 */
[----:B------:R-:W5:Y:S01]  /*1baa0*/  LDL.LU R20, [R1+0xa8] ;  /* 0x0000a80001147983 */ /* 0x000f620000300800 */
[----:B--2---:R-:W-:-:S03]  /*1bab0*/  F2FP.SATFINITE.E4M3.F32.PACK_AB_MERGE_C R28, R28, R10, RZ ;  /* 0x0000000a1c1c723e */ /* 0x004fc600048070ff */
[----:B-----5:R0:W-:Y:S04]  /*1bac0*/  STL [R1+0x794], R20 ;  /* 0x0007941401007387 */ /* 0x0201e80000100800 */
[----:B0-----:R-:W2:Y:S04]  /*1bad0*/  LDL.LU R20, [R1+0xa0] ;  /* 0x0000a00001147983 */ /* 0x001ea80000300800 */
[----:B------:R-:W5:Y:S04]  /*1bae0*/  LDL.LU R6, [R1+0xac] ;  /* 0x0000ac0001067983 */ /* 0x000f680000300800 */
        /* <DEDUP_REMOVED lines=24> */
[----:B------:R0:W-:Y:S04]  /*1bc70*/  STL [R1+0x28], R28 ;  /* 0x0000281c01007387 */ /* 0x0001e80000100800 */
[----:B0-----:R-:W2:Y:S02]  /*1bc80*/  LDL.LU R28, [R1+0x7d4] ;  /* 0x0007d400011c7983 */ /* 0x001ea40000300800 */
[----:B--2---:R-:W-:-:S02]  /*1bc90*/  F2FP.SATFINITE.E4M3.F32.PACK_AB_MERGE_C R28, R28, R10, RZ ;  /* 0x0000000a1c1c723e */ /* 0x004fc400048070ff */
        /* <DEDUP_REMOVED lines=16> */
[----:B------:R-:W3:Y:S04]  /*1bda0*/  LDL.LU R10, [R1+0x7b0] ;  /* 0x0007b000010a7983 */ /* 0x000ee80000300800 */
[----:B------:R0:W-:Y:S04]  /*1bdb0*/  STL [R1+0x780], R28 ;  /* 0x0007801c01007387 */ /* 0x0001e80000100800 */
[----:B0-----:R-:W2:Y:S01]  /*1bdc0*/  LDL.LU R28, [R1+0x1d0] ;  /* 0x0001d000011c7983 */ /* 0x001ea20000300800 */
[----:B---3--:R-:W-:-:S03]  /*1bdd0*/  F2FP.SATFINITE.E4M3.F32.PACK_AB_MERGE_C R10, R10, R23, RZ ;  /* 0x000000170a0a723e */ /* 0x008fc600048070ff */
[----:B------:R-:W3:Y:S04]  /*1bde0*/  LDL.LU R23, [R1+0x7ac] ;  /* 0x0007ac0001177983 */ /* 0x000ee80000300800 */
[----:B------:R0:W-:Y:S04]  /*1bdf0*/  STL [R1+0xd0], R10 ;  /* 0x0000d00a01007387 */ /* 0x0001e80000100800 */
[----:B0-----:R-:W3:Y:S02]  /*1be00*/  LDL.LU R10, [R1+0x7a8] ;  /* 0x0007a800010a7983 */ /* 0x001ee40000300800 */
[----:B---3--:R-:W-:-:S02]  /*1be10*/  F2FP.SATFINITE.E4M3.F32.PACK_AB_MERGE_C R10, R10, R23, RZ ;  /* 0x000000170a0a723e */ /* 0x008fc400048070ff */
[----:B------:R-:W3:Y:S04]  /*1be20*/  LDL.LU R23, [R1+0x7a4] ;  /* 0x0007a40001177983 */ /* 0x000ee80000300800 */
[----:B------:R0:W-:Y:S04]  /*1be30*/  STL [R1+0xd4], R10 ;  /* 0x0000d40a01007387 */ /* 0x0001e80000100800 */
[----:B0-----:R-:W3:Y:S02]  /*1be40*/  LDL.LU R10, [R1+0x7a0] ;  /* 0x0007a000010a7983 */ /* 0x001ee40000300800 */
[----:B---3--:R-:W-:-:S02]  /*1be50*/  F2FP.SATFINITE.E4M3.F32.PACK_AB_MERGE_C R10, R10, R23, RZ ;  /* 0x000000170a0a723e */ /* 0x008fc400048070ff */
[----:B------:R-:W4:Y:S02]  /*1be60*/  LDL.LU R23, [R1+0x79c] ;  /* 0x00079c0001177983 */ /* 0x000f240000300800 */
[----:B----4-:R-:W-:Y:S02]  /*1be70*/  F2FP.SATFINITE.E4M3.F32.PACK_AB_MERGE_C R23, R23, R8, RZ ;  /* 0x000000081717723e */ /* 0x010fe400048070ff */
[----:B------:R-:W3:Y:S02]  /*1be80*/  LDL.LU R8, [R1+0x798] ;  /* 0x0007980001087983 */ /* 0x000ee40000300800 */
[----:B---3--:R-:W-:Y:S02]  /*1be90*/  F2FP.SATFINITE.E4M3.F32.PACK_AB_MERGE_C R8, R8, R20, RZ ;  /* 0x000000140808723e */ /* 0x008fe400048070ff */
[----:B------:R-:W5:Y:S01]  /*1bea0*/  LDL.LU R20, [R1+0x794] ;  /* 0x0007940001147983 */ /* 0x000f620000300800 */
[----:B--2---:R-:W-:Y:S02]  /*1beb0*/  F2FP.SATFINITE.E4M3.F32.PACK_AB_MERGE_C R28, R19, R28, RZ ;  /* 0x0000001c131c723e */ /* 0x004fe400048070ff */
[----:B------:R-:W-:-:S02]  /*1bec0*/  F2FP.SATFINITE.E4M3.F32.PACK_AB_MERGE_C R4, R4, R21, RZ ;  /* 0x000000150404723e */ /* 0x000fc400048070ff */
[----:B------:R-:W-:Y:S02]  /*1bed0*/  F2FP.SATFINITE.E4M3.F32.PACK_AB_MERGE_C R3, R3, R22, RZ ;  /* 0x000000160303723e */ /* 0x000fe400048070ff */
[----:B------:R-:W-:Y:S02]  /*1bee0*/  F2FP.SATFINITE.E4M3.F32.PACK_AB_MERGE_C R19, R2, R0, RZ ;  /* 0x000000000213723e */ /* 0x000fe400048070ff */
[----:B------:R-:W-:Y:S02]  /*1bef0*/  F2FP.SATFINITE.E4M3.F32.PACK_AB_MERGE_C R17, R12, R17, RZ ;  /* 0x000000110c11723e */ /* 0x000fe400048070ff */
[----:B------:R-:W0:Y:S01]  /*1bf00*/  S2R R12, SR_TID.X ;  /* 0x00000000000c7919 */ /* 0x000e220000002100 */
[----:B------:R-:W-:Y:S02]  /*1bf10*/  F2FP.SATFINITE.E4M3.F32.PACK_AB_MERGE_C R15, R15, R16, RZ ;  /* 0x000000100f0f723e */ /* 0x000fe400048070ff */
[----:B-----5:R-:W-:Y:S02]  /*1bf20*/  F2FP.SATFINITE.E4M3.F32.PACK_AB_MERGE_C R6, R6, R20, RZ ;  /* 0x000000140606723e */ /* 0x020fe400048070ff */
[----:B------:R-:W2:Y:S04]  /*1bf30*/  LDL.LU R20, [R1+0x790] ;  /* 0x0007900001147983 */ /* 0x000ea80000300800 */
[----:B------:R-:W3:Y:S04]  /*1bf40*/  LDL.LU R21, [R1+0x78c] ;  /* 0x00078c0001157983 */ /* 0x000ee80000300800 */
[----:B------:R-:W4:Y:S04]  /*1bf50*/  LDL.LU R22, [R1+0x788] ;  /* 0x0007880001167983 */ /* 0x000f280000300800 */
[----:B------:R-:W5:Y:S04]  /*1bf60*/  LDL.LU R2, [R1+0x754] ;  /* 0x0007540001027983 */ /* 0x000f680000300800 */
[----:B------:R-:W-:Y:S04]  /*1bf70*/  STL [R1+0x64], R28 ;  /* 0x0000641c01007387 */ /* 0x000fe80000100800 */
[----:B------:R-:W2:Y:S04]  /*1bf80*/  LDL.LU R0, [R1+0x758] ;  /* 0x0007580001007983 */ /* 0x000ea80000300800 */
[----:B------:R0:W-:Y:S04]  /*1bf90*/  STL [R1+0x6c], R19 ;  /* 0x00006c1301007387 */ /* 0x0001e80000100800 */
[----:B0-----:R-:W3:Y:S04]  /*1bfa0*/  LDL.LU R19, [R1+0x1b0] ;  /* 0x0001b00001137983 */ /* 0x001ee80000300800 */
[----:B------:R-:W-:Y:S04]  /*1bfb0*/  STL [R1+0xa4], R17 ;  /* 0x0000a41101007387 */ /* 0x000fe80000100800 */
[----:B------:R0:W-:Y:S02]  /*1bfc0*/  STL [R1+0x9c], R15 ;  /* 0x00009c0f01007387 */ /* 0x0001e40000100800 */
[----:B0-----:R-:W0:Y:S01]  /*1bfd0*/  S2R R15, SR_TID.X ;  /* 0x00000000000f7919 */ /* 0x001e220000002100 */
[----:B------:R-:W-:-:S04]  /*1bfe0*/  SHF.R.U32.HI R16, RZ, 0x5, R12 ;  /* 0x00000005ff107819 */ /* 0x000fc8000001160c */
[----:B------:R-:W-:Y:S02]  /*1bff0*/  SGXT.U32 R16, R16, 0x1 ;  /* 0x000000011010781a */ /* 0x000fe40000000000 */
[----:B------:R-:W-:Y:S02]  /*1c000*/  F2FP.SATFINITE.E4M3.F32.PACK_AB_MERGE_C R14, R14, R18, RZ ;  /* 0x000000120e0e723e */ /* 0x000fe400048070ff */
[----:B------:R-:W-:Y:S02]  /*1c010*/  F2FP.SATFINITE.E4M3.F32.PACK_AB_MERGE_C R13, R13, R24, RZ ;  /* 0x000000180d0d723e */ /* 0x000fe400048070ff */
[----:B------:R-:W-:Y:S02]  /*1c020*/  F2FP.SATFINITE.E4M3.F32.PACK_AB_MERGE_C R11, R11, R25, RZ ;  /* 0x000000190b0b723e */ /* 0x000fe400048070ff */
[----:B------:R-:W-:Y:S02]  /*1c030*/  F2FP.SATFINITE.E4M3.F32.PACK_AB_MERGE_C R9, R9, R26, RZ ;  /* 0x0000001a0909723e */ /* 0x000fe400048070ff */
[----:B------:R-:W-:-:S02]  /*1c040*/  F2FP.SATFINITE.E4M3.F32.PACK_AB_MERGE_C R7, R7, R27, RZ ;  /* 0x0000001b0707723e */ /* 0x000fc400048070ff */
[----:B------:R-:W-:Y:S02]  /*1c050*/  F2FP.SATFINITE.E4M3.F32.PACK_AB_MERGE_C R5, R5, R29, RZ ;  /* 0x0000001d0505723e */ /* 0x000fe400048070ff */
[----:B-----5:R-:W-:Y:S02]  /*1c060*/  LOP3.LUT R17, R2, 0x200, RZ, 0xc0, !PT ;  /* 0x0000020002117812 */ /* 0x020fe400078ec0ff */
[----:B--2---:R-:W-:Y:S02]  /*1c070*/  LOP3.LUT R18, R0, 0x80, RZ, 0xc0, !PT ;  /* 0x0000008000127812 */ /* 0x004fe400078ec0ff */
[C-C-:B---3--:R-:W-:Y:S02]  /*1c080*/  LOP3.LUT R2, R19.reuse, 0x2, R16.reuse, 0xfe, !PT ;  /* 0x0000000213027812 */ /* 0x148fe400078efe10 */
[C-C-:B------:R-:W-:Y:S02]  /*1c090*/  LOP3.LUT R0, R19.reuse, 0x4, R16.reuse, 0xfe, !PT ;  /* 0x0000000413007812 */ /* 0x140fe400078efe10 */
[----:B------:R-:W-:-:S02]  /*1c0a0*/  LOP3.LUT R24, R19, 0x6, R16, 0xfe, !PT ;  /* 0x0000000613187812 */ /* 0x000fc400078efe10 */
[C-C-:B------:R-:W-:Y:S01]  /*1c0b0*/  LOP3.LUT R25, R19.reuse, 0x8, R16.reuse, 0xfe, !PT ;  /* 0x0000000813197812 */ /* 0x140fe200078efe10 */
[----:B------:R-:W-:Y:S01]  /*1c0c0*/  STL [R1+0x764], R2 ;  /* 0x0007640201007387 */ /* 0x000fe20000100800 */
[C-C-:B------:R-:W-:Y:S02]  /*1c0d0*/  LOP3.LUT R26, R19.reuse, 0xa, R16.reuse, 0xfe, !PT ;  /* 0x0000000a131a7812 */ /* 0x140fe400078efe10 */
[C-C-:B------:R-:W-:Y:S01]  /*1c0e0*/  LOP3.LUT R27, R19.reuse, 0xc, R16.reuse, 0xfe, !PT ;  /* 0x0000000c131b7812 */ /* 0x140fe200078efe10 */
[----:B------:R-:W-:Y:S01]  /*1c0f0*/  STL [R1+0x768], R0 ;  /* 0x0007680001007387 */ /* 0x000fe20000100800 */
[----:B------:R-:W-:-:S03]  /*1c100*/  LOP3.LUT R29, R19, 0xe, R16, 0xfe, !PT ;  /* 0x0000000e131d7812 */ /* 0x000fc600078efe10 */
[----:B------:R-:W-:Y:S04]  /*1c110*/  STL [R1+0x76c], R24 ;  /* 0x00076c1801007387 */ /* 0x000fe80000100800 */
[----:B------:R-:W-:Y:S04]  /*1c120*/  STL [R1+0x770], R25 ;  /* 0x0007701901007387 */ /* 0x000fe80000100800 */
[----:B------:R-:W-:Y:S04]  /*1c130*/  STL [R1+0x774], R26 ;  /* 0x0007741a01007387 */ /* 0x000fe80000100800 */
[----:B------:R-:W-:Y:S04]  /*1c140*/  STL [R1+0x778], R27 ;  /* 0x0007781b01007387 */ /* 0x000fe80000100800 */
[----:B------:R0:W-:Y:S02]  /*1c150*/  STL [R1+0x77c], R29 ;  /* 0x00077c1d01007387 */ /* 0x0001e40000100800 */
[----:B0-----:R-:W-:-:S04]  /*1c160*/  SHF.R.U32.HI R29, RZ, 0x5, R15 ;  /* 0x00000005ff1d7819 */ /* 0x001fc8000001160f */
[----:B------:R-:W-:-:S04]  /*1c170*/  SGXT.U32 R29, R29, 0x1 ;  /* 0x000000011d1d781a */ /* 0x000fc80000000000 */
[C-C-:B------:R-:W-:Y:S02]  /*1c180*/  LOP3.LUT R0, R19.reuse, 0x10, R29.reuse, 0xfe, !PT ;  /* 0x0000001013007812 */ /* 0x140fe400078efe1d */
[C-C-:B------:R-:W-:Y:S02]  /*1c190*/  LOP3.LUT R15, R19.reuse, 0x12, R29.reuse, 0xfe, !PT ;  /* 0x00000012130f7812 */ /* 0x140fe400078efe1d */
[C-C-:B------:R-:W-:Y:S01]  /*1c1a0*/  LOP3.LUT R2, R19.reuse, 0x14, R29.reuse, 0xfe, !PT ;  /* 0x0000001413027812 */ /* 0x140fe200078efe1d */
[----:B------:R0:W-:Y:S04]  /*1c1b0*/  STL [R1], R0 ;  /* 0x0000000001007387 */ /* 0x0001e80000100800 */
[----:B------:R2:W-:Y:S01]  /*1c1c0*/  STL [R1+0x4], R15 ;  /* 0x0000040f01007387 */ /* 0x0005e20000100800 */
[----:B0-----:R-:W-:-:S03]  /*1c1d0*/  LOP3.LUT R0, R19, 0x16, R29, 0xfe, !PT ;  /* 0x0000001613007812 */ /* 0x001fc600078efe1d */
[----:B------:R0:W-:Y:S01]  /*1c1e0*/  STL [R1+0xc], R2 ;  /* 0x00000c0201007387 */ /* 0x0001e20000100800 */
[----:B--2---:R-:W-:-:S03]  /*1c1f0*/  LOP3.LUT R15, R19, 0x18, R29, 0xfe, !PT ;  /* 0x00000018130f7812 */ /* 0x004fc600078efe1d */
[----:B------:R2:W-:Y:S01]  /*1c200*/  STL [R1+0x2c], R0 ;  /* 0x00002c0001007387 */ /* 0x0005e20000100800 */
[----:B0-----:R-:W-:-:S03]  /*1c210*/  LOP3.LUT R2, R19, 0x1a, R29, 0xfe, !PT ;  /* 0x0000001a13027812 */ /* 0x001fc600078efe1d */
[----:B------:R0:W-:Y:S01]  /*1c220*/  STL [R1+0x38], R15 ;  /* 0x0000380f01007387 */ /* 0x0001e20000100800 */
[----:B--2---:R-:W-:-:S03]  /*1c230*/  LOP3.LUT R0, R19, 0x1c, R29, 0xfe, !PT ;  /* 0x0000001c13007812 */ /* 0x004fc600078efe1d */
[----:B------:R2:W-:Y:S04]  /*1c240*/  STL [R1+0x3c], R2 ;  /* 0x00003c0201007387 */ /* 0x0005e80000100800 */
[----:B------:R3:W-:Y:S01]  /*1c250*/  STL [R1+0x40], R0 ;  /* 0x0000400001007387 */ /* 0x0007e20000100800 */
[C-C-:B0-----:R-:W-:Y:S02]  /*1c260*/  LOP3.LUT R15, R19.reuse, 0x1e, R29.reuse, 0xfe, !PT ;  /* 0x0000001e130f7812 */ /* 0x141fe400078efe1d */
[----:B--2---:R-:W-:-:S03]  /*1c270*/  LOP3.LUT R2, R19, 0x20, R29, 0xfe, !PT ;  /* 0x0000002013027812 */ /* 0x004fc600078efe1d */
[----:B------:R0:W-:Y:S01]  /*1c280*/  STL [R1+0x44], R15 ;  /* 0x0000440f01007387 */ /* 0x0001e20000100800 */
[----:B---3--:R-:W-:-:S03]  /*1c290*/  LOP3.LUT R0, R19, 0x22, R29, 0xfe, !PT ;  /* 0x0000002213007812 */ /* 0x008fc600078efe1d */
        /* <DEDUP_REMOVED lines=28> */
[----:B------:R-:W-:Y:S01]  /*1c460*/  STL [R1+0xa8], R15 ;  /* 0x0000a80f01007387 */ /* 0x000fe20000100800 */
[----:B---3--:R-:W-:-:S03]  /*1c470*/  LOP3.LUT R0, R19, 0x40, R29, 0xfe, !PT ;  /* 0x0000004013007812 */ /* 0x008fc600078efe1d */
[----:B------:R0:W-:Y:S01]  /*1c480*/  STL [R1+0xac], R2 ;  /* 0x0000ac0201007387 */ /* 0x0001e20000100800 */
[----:B------:R-:W-:-:S03]  /*1c490*/  LOP3.LUT R24, R19, 0x4a, R29, 0xfe, !PT ;  /* 0x0000004a13187812 */ /* 0x000fc600078efe1d */
[----:B------:R2:W-:Y:S01]  /*1c4a0*/  STL [R1+0xb0], R0 ;  /* 0x0000b00001007387 */ /* 0x0005e20000100800 */
[C-C-:B0-----:R-:W-:Y:S02]  /*1c4b0*/  LOP3.LUT R2, R19.reuse, 0x46, R29.reuse, 0xfe, !PT ;  /* 0x0000004613027812 */ /* 0x141fe400078efe1d */
[----:B--2---:R-:W-:-:S03]  /*1c4c0*/  LOP3.LUT R0, R19, 0x48, R29, 0xfe, !PT ;  /* 0x0000004813007812 */ /* 0x004fc600078efe1d */
[----:B------:R0:W-:Y:S04]  /*1c4d0*/  STL [R1+0xd8], R2 ;  /* 0x0000d80201007387 */ /* 0x0001e80000100800 */
        /* <DEDUP_REMOVED lines=14> */
[----:B------:R-:W-:Y:S01]  /*1c5c0*/  STL [R1+0xf8], R24 ;  /* 0x0000f81801007387 */ /* 0x000fe20000100800 */
[----:B--2---:R-:W-:-:S03]  /*1c5d0*/  LOP3.LUT R0, R19, 0x5a, R29, 0xfe, !PT ;  /* 0x0000005a13007812 */ /* 0x004fc600078efe1d */
[----:B------:R-:W2:Y:S04]  /*1c5e0*/  LDL.LU R27, [R1+0x18] ;  /* 0x00001800011b7983 */ /* 0x000ea80000300800 */
[----:B------:R-:W-:Y:S04]  /*1c5f0*/  STL [R1+0xfc], R2 ;  /* 0x0000fc0201007387 */ /* 0x000fe80000100800 */
[----:B------:R-:W3:Y:S04]  /*1c600*/  LDL.LU R28, [R1+0x10] ;  /* 0x00001000011c7983 */ /* 0x000ee80000300800 */
[----:B------:R0:W-:Y:S04]  /*1c610*/  STL [R1+0x108], R0 ;  /* 0x0001080001007387 */ /* 0x0001e80000100800 */
[----:B0-----:R-:W1:Y:S01]  /*1c620*/  LDL R0, [R1+0x760] ;  /* 0x0007600001007983 */ /* 0x001e620000100800 */
[----:B------:R-:W-:-:S02]  /*1c630*/  LOP3.LUT R24, R19, 0x5c, R29, 0xfe, !PT ;  /* 0x0000005c13187812 */ /* 0x000fc400078efe1d */
[C-C-:B------:R-:W-:Y:S02]  /*1c640*/  LOP3.LUT R2, R19.reuse, 0x5e, R29.reuse, 0xfe, !PT ;  /* 0x0000005e13027812 */ /* 0x140fe400078efe1d */
[C-C-:B------:R-:W-:Y:S01]  /*1c650*/  LOP3.LUT R25, R19.reuse, 0x60, R29.reuse, 0xfe, !PT ;  /* 0x0000006013197812 */ /* 0x140fe200078efe1d */
[----:B------:R0:W-:Y:S04]  /*1c660*/  STL [R1+0x10c], R24 ;  /* 0x00010c1801007387 */ /* 0x0001e80000100800 */
[----:B------:R5:W-:Y:S01]  /*1c670*/  STL [R1+0x110], R2 ;  /* 0x0001100201007387 */ /* 0x000be20000100800 */
[----:B0-----:R-:W-:-:S03]  /*1c680*/  LOP3.LUT R24, R19, 0x62, R29, 0xfe, !PT ;  /* 0x0000006213187812 */ /* 0x001fc600078efe1d */
[----:B------:R0:W-:Y:S01]  /*1c690*/  STL [R1+0x114], R25 ;  /* 0x0001141901007387 */ /* 0x0001e20000100800 */
[----:B-----5:R-:W-:-:S03]  /*1c6a0*/  LOP3.LUT R2, R19, 0x64, R29, 0xfe, !PT ;  /* 0x0000006413027812 */ /* 0x020fc600078efe1d */
[----:B------:R5:W-:Y:S04]  /*1c6b0*/  STL [R1+0x118], R24 ;  /* 0x0001181801007387 */ /* 0x000be80000100800 */
[----:B------:R4:W-:Y:S01]  /*1c6c0*/  STL [R1+0x11c], R2 ;  /* 0x00011c0201007387 */ /* 0x0009e20000100800 */
[C-C-:B0-----:R-:W-:Y:S02]  /*1c6d0*/  LOP3.LUT R25, R19.reuse, 0x66, R29.reuse, 0xfe, !PT ;  /* 0x0000006613197812 */ /* 0x141fe400078efe1d */
[----:B-----5:R-:W-:-:S03]  /*1c6e0*/  LOP3.LUT R24, R19, 0x68, R29, 0xfe, !PT ;  /* 0x0000006813187812 */ /* 0x020fc600078efe1d */
[----:B------:R0:W-:Y:S01]  /*1c6f0*/  STL [R1+0x120], R25 ;  /* 0x0001201901007387 */ /* 0x0001e20000100800 */
[----:B----4-:R-:W-:-:S03]  /*1c700*/  LOP3.LUT R2, R19, 0x6a, R29, 0xfe, !PT ;  /* 0x0000006a13027812 */ /* 0x010fc600078efe1d */
[----:B------:R4:W-:Y:S04]  /*1c710*/  STL [R1+0x124], R24 ;  /* 0x0001241801007387 */ /* 0x0009e80000100800 */
[----:B------:R5:W-:Y:S01]  /*1c720*/  STL [R1+0x128], R2 ;  /* 0x0001280201007387 */ /* 0x000be20000100800 */
[C-C-:B0-----:R-:W-:Y:S02]  /*1c730*/  LOP3.LUT R25, R19.reuse, 0x6c, R29.reuse, 0xfe, !PT ;  /* 0x0000006c13197812 */ /* 0x141fe400078efe1d */
[----:B----4-:R-:W-:-:S03]  /*1c740*/  LOP3.LUT R24, R19, 0x6e, R29, 0xfe, !PT ;  /* 0x0000006e13187812 */ /* 0x010fc600078efe1d */
[----:B------:R0:W-:Y:S01]  /*1c750*/  STL [R1+0x12c], R25 ;  /* 0x00012c1901007387 */ /* 0x0001e20000100800 */
[----:B-----5:R-:W-:-:S03]  /*1c760*/  LOP3.LUT R2, R19, 0x70, R29, 0xfe, !PT ;  /* 0x0000007013027812 */ /* 0x020fc600078efe1d */
[----:B------:R4:W-:Y:S04]  /*1c770*/  STL [R1+0x130], R24 ;  /* 0x0001301801007387 */ /* 0x0009e80000100800 */
[----:B------:R5:W-:Y:S01]  /*1c780*/  STL [R1+0x134], R2 ;  /* 0x0001340201007387 */ /* 0x000be20000100800 */
[C-C-:B0-----:R-:W-:Y:S02]  /*1c790*/  LOP3.LUT R25, R19.reuse, 0x72, R29.reuse, 0xfe, !PT ;  /* 0x0000007213197812 */ /* 0x141fe400078efe1d */
[----:B----4-:R-:W-:-:S03]  /*1c7a0*/  LOP3.LUT R24, R19, 0x74, R29, 0xfe, !PT ;  /* 0x0000007413187812 */ /* 0x010fc600078efe1d */
[----:B------:R-:W-:Y:S01]  /*1c7b0*/  STL [R1+0x138], R25 ;  /* 0x0001381901007387 */ /* 0x000fe20000100800 */
[----:B-----5:R-:W-:-:S03]  /*1c7c0*/  LOP3.LUT R2, R19, 0x76, R29, 0xfe, !PT ;  /* 0x0000007613027812 */ /* 0x020fc600078efe1d */
[----:B------:R0:W-:Y:S04]  /*1c7d0*/  STL [R1+0x13c], R24 ;  /* 0x00013c1801007387 */ /* 0x0001e80000100800 */
[----:B------:R4:W-:Y:S01]  /*1c7e0*/  STL [R1+0x140], R2 ;  /* 0x0001400201007387 */ /* 0x0009e20000100800 */
[C-C-:B0-----:R-:W-:Y:S02]  /*1c7f0*/  LOP3.LUT R24, R19.reuse, 0x78, R29.reuse, 0xfe, !PT ;  /* 0x0000007813187812 */ /* 0x141fe400078efe1d */
[----:B----4-:R-:W-:-:S03]  /*1c800*/  LOP3.LUT R2, R19, 0x7a, R29, 0xfe, !PT ;  /* 0x0000007a13027812 */ /* 0x010fc600078efe1d */
[----:B------:R0:W-:Y:S01]  /*1c810*/  STL [R1+0x144], R24 ;  /* 0x0001441801007387 */ /* 0x0001e20000100800 */
[C---:B------:R-:W-:Y:S02]  /*1c820*/  LOP3.LUT R12, R19.reuse, R16, RZ, 0xfc, !PT ;  /* 0x00000010130c7212 */ /* 0x040fe400078efcff */
[C-C-:B------:R-:W-:Y:S01]  /*1c830*/  LOP3.LUT R15, R19.reuse, 0x42, R29.reuse, 0xfe, !PT ;  /* 0x00000042130f7812 */ /* 0x140fe200078efe1d */
[----:B0-----:R-:W4:Y:S04]  /*1c840*/  LDL.LU R24, [R1+0x28] ;  /* 0x0000280001187983 */ /* 0x001f280000300800 */
[----:B------:R0:W-:Y:S01]  /*1c850*/  STL [R1+0x148], R2 ;  /* 0x0001480201007387 */ /* 0x0001e20000100800 */
[----:B------:R-:W-:-:S03]  /*1c860*/  LOP3.LUT R16, R19, 0x44, R29, 0xfe, !PT ;  /* 0x0000004413107812 */ /* 0x000fc600078efe1d */
[----:B------:R-:W5:Y:S04]  /*1c870*/  LDL.LU R26, [R1+0x24] ;  /* 0x00002400011a7983 */ /* 0x000f680000300800 */
[----:B------:R-:W4:Y:S01]  /*1c880*/  LDL.LU R25, [R1+0x1c] ;  /* 0x00001c0001197983 */ /* 0x000f220000300800 */
[C-C-:B0-----:R-:W-:Y:S02]  /*1c890*/  LOP3.LUT R2, R19.reuse, 0x7c, R29.reuse, 0xfe, !PT ;  /* 0x0000007c13027812 */ /* 0x141fe400078efe1d */
[----:B------:R-:W-:Y:S02]  /*1c8a0*/  LOP3.LUT R29, R19, 0x7e, R29, 0xfe, !PT ;  /* 0x0000007e131d7812 */ /* 0x000fe400078efe1d */
[----:B-1----:R-:W-:Y:S01]  /*1c8b0*/  ISETP.GE.AND P0, PT, R0, UR10, PT ;  /* 0x0000000a00007c0c */ /* 0x002fe2000bf06270 */
[----:B------:R-:W-:Y:S01]  /*1c8c0*/  ULEA UR4, UR5, UR4, 0x18 ;  /* 0x0000000405047291 */ /* 0x000fe2000f8ec0ff */
[----:B------:R-:W4:Y:S01]  /*1c8d0*/  LDL.LU R0, [R1+0x14] ;  /* 0x0000140001007983 */ /* 0x000f220000300800 */
[----:B---3--:R-:W-:Y:S01]  /*1c8e0*/  LOP3.LUT R28, R28, 0xffff, RZ, 0xc0, !PT ;  /* 0x0000ffff1c1c7812 */ /* 0x008fe200078ec0ff */
[----:B------:R-:W0:Y:S02]  /*1c8f0*/  LDCU UR5, c[0x0][0x3b4] ;  /* 0x00007680ff0577ac */ /* 0x000e240008000800 */
[----:B------:R1:W-:Y:S01]  /*1c900*/  STL [R1+0x14c], R2 ;  /* 0x00014c0201007387 */ /* 0x0003e20000100800 */
[----:B------:R-:W-:Y:S01]  /*1c910*/  LOP3.LUT R21, R21, 0xffff, RZ, 0xc0, !PT ;  /* 0x0000ffff15157812 */ /* 0x000fe200078ec0ff */
[----:B------:R-:W3:Y:S02]  /*1c920*/  LDCU UR10, c[0x0][0x39c] ;  /* 0x00007380ff0a77ac */ /* 0x000ee40008000800 */
[----:B-1----:R-:W3:Y:S04]  /*1c930*/  LDL.LU R2, [R1+0x8] ;  /* 0x0000080001027983 */ /* 0x002ee80000300800 */
[----:B------:R-:W3:Y:S01]  /*1c940*/  LDL.LU R19, [R1+0x784] ;  /* 0x0007840001137983 */ /* 0x000ee20000300800 */
[----:B------:R-:W-:-:S02]  /*1c950*/  IADD3 R17, PT, PT, R18, UR4, R17 ;  /* 0x0000000412117c10 */ /* 0x000fc4000fffe011 */
[----:B------:R-:W-:Y:S01]  /*1c960*/  LOP3.LUT R20, R20, 0xffff, RZ, 0xc0, !PT ;  /* 0x0000ffff14147812 */ /* 0x000fe200078ec0ff */
[----:B------:R1:W-:Y:S04]  /*1c970*/  STL [R1+0xcc], R29 ;  /* 0x0000cc1d01007387 */ /* 0x0003e80000100800 */
[----:B------:R-:W-:Y:S04]  /*1c980*/  STL [R1+0x34], R28 ;  /* 0x0000341c01007387 */ /* 0x000fe80000100800 */
[----:B------:R-:W-:Y:S01]  /*1c990*/  STL [R1+0x30], R21 ;  /* 0x0000301501007387 */ /* 0x000fe20000100800 */
[----:B-1----:R-:W-:-:S03]  /*1c9a0*/  LOP3.LUT R29, R10, 0xffff, RZ, 0xc0, !PT ;  /* 0x0000ffff0a1d7812 */ /* 0x002fc600078ec0ff */
[----:B------:R1:W-:Y:S01]  /*1c9b0*/  STL [R1+0x20], R20 ;  /* 0x0000201401007387 */ /* 0x0003e20000100800 */
[----:B------:R-:W-:Y:S02]  /*1c9c0*/  ISETP.LT.AND P5, PT, R15, UR12, !P0 ;  /* 0x0000000c0f007c0c */ /* 0x000fe4000c7a1270 */
[----:B------:R-:W-:Y:S02]  /*1c9d0*/  ISETP.LT.AND P4, PT, R16, UR13, !P0 ;  /* 0x0000000d10007c0c */ /* 0x000fe4000c781270 */
[----:B--2---:R-:W-:Y:S02]  /*1c9e0*/  LOP3.LUT R16, R27, 0xffff, RZ, 0xc0, !PT ;  /* 0x0000ffff1b107812 */ /* 0x004fe400078ec0ff */
[----:B------:R-:W-:Y:S02]  /*1c9f0*/  LOP3.LUT R15, R22, 0xffff, RZ, 0xc0, !PT ;  /* 0x0000ffff160f7812 */ /* 0x000fe400078ec0ff */
[----:B------:R-:W-:Y:S02]  /*1ca00*/  PRMT R10, R20, 0x3340, R1 ;  /* 0x00003340140a7816 */ /* 0x000fe40000000001 */
[----:B-1----:R-:W-:-:S02]  /*1ca10*/  PRMT R20, R16, 0x3340, R15 ;  /* 0x0000334010147816 */ /* 0x002fc4000000000f */
[----:B------:R-:W-:Y:S02]  /*1ca20*/  LOP3.LUT R8, R8, 0xffff, RZ, 0xc0, !PT ;  /* 0x0000ffff08087812 */ /* 0x000fe400078ec0ff */
[----:B------:R-:W-:Y:S02]  /*1ca30*/  LOP3.LUT R4, R4, 0xffff, RZ, 0xc0, !PT ;  /* 0x0000ffff04047812 */ /* 0x000fe400078ec0ff */
[----:B------:R-:W-:Y:S02]  /*1ca40*/  PRMT R10, R20, 0x5410, R10 ;  /* 0x00005410140a7816 */ /* 0x000fe4000000000a */
[----:B------:R-:W-:Y:S02]  /*1ca50*/  PRMT R22, R29, 0x3340, R8 ;  /* 0x000033401d167816 */ /* 0x000fe40000000008 */
[----:B------:R-:W-:Y:S02]  /*1ca60*/  LOP3.LUT R23, R23, 0xffff, RZ, 0xc0, !PT ;  /* 0x0000ffff17177812 */ /* 0x000fe400078ec0ff */
[----:B---3--:R-:W-:-:S02]  /*1ca70*/  LOP3.LUT R18, R19, 0xffff, RZ, 0xc0, !PT ;  /* 0x0000ffff13127812 */ /* 0x008fc400078ec0ff */
[----:B------:R-:W-:-:S03]  /*1ca80*/  PRMT R19, R28, 0x3340, R21 ;  /* 0x000033401c137816 */ /* 0x000fc60000000015 */
[----:B------:R1:W-:Y:S04]  /*1ca90*/  STL [R1+0x18], R18 ;  /* 0x0000181201007387 */ /* 0x0003e80000100800 */
[----:B------:R-:W-:Y:S04]  /*1caa0*/  STL [R1+0x10], R29 ;  /* 0x0000101d01007387 */ /* 0x000fe80000100800 */
[----:B------:R-:W2:Y:S01]  /*1cab0*/  LDL.LU R28, [R1+0x780] ;  /* 0x00078000011c7983 */ /* 0x000ea20000300800 */
[--C-:B-1----:R-:W-:Y:S02]  /*1cac0*/  PRMT R18, R18, 0x3340, R1.reuse ;  /* 0x0000334012127816 */ /* 0x102fe40000000001 */
[----:B------:R-:W-:-:S02]  /*1cad0*/  PRMT R21, R4, 0x3340, R1 ;  /* 0x0000334004157816 */ /* 0x000fc40000000001 */
[----:B------:R-:W-:Y:S01]  /*1cae0*/  PRMT R18, R19, 0x5410, R18 ;  /* 0x0000541013127816 */ /* 0x000fe20000000012 */
[----:B------:R1:W-:Y:S01]  /*1caf0*/  STL [R1+0x48], R10 ;  /* 0x0000480a01007387 */ /* 0x0003e20000100800 */
[----:B----4-:R-:W-:Y:S02]  /*1cb00*/  LOP3.LUT R24, R24, 0xffff, RZ, 0xc0, !PT ;  /* 0x0000ffff18187812 */ /* 0x010fe400078ec0ff */
[----:B------:R-:W-:Y:S01]  /*1cb10*/  LOP3.LUT R25, R25, 0xffff, RZ, 0xc0, !PT ;  /* 0x0000ffff19197812 */ /* 0x000fe200078ec0ff */
[----:B------:R3:W-:Y:S01]  /*1cb20*/  STL [R1+0x50], R18 ;  /* 0x0000501201007387 */ /* 0x0007e20000100800 */
[----:B------:R-:W-:Y:S02]  /*1cb30*/  LOP3.LUT R6, R6, 0xffff, RZ, 0xc0, !PT ;  /* 0x0000ffff06067812 */ /* 0x000fe400078ec0ff */
[----:B-----5:R-:W-:Y:S02]  /*1cb40*/  LOP3.LUT R19, R26, 0xffff, RZ, 0xc0, !PT ;  /* 0x0000ffff1a137812 */ /* 0x020fe400078ec0ff */
[----:B-1----:R-:W-:-:S02]  /*1cb50*/  PRMT R10, R22, 0x5410, R21 ;  /* 0x00005410160a7816 */ /* 0x002fc40000000015 */
[----:B------:R-:W-:Y:S02]  /*1cb60*/  LOP3.LUT R22, R2, 0xffff, RZ, 0xc0, !PT ;  /* 0x0000ffff02167812 */ /* 0x000fe400078ec0ff */
[----:B---3--:R-:W-:Y:S01]  /*1cb70*/  LOP3.LUT R18, R3, 0xffff, RZ, 0xc0, !PT ;  /* 0x0000ffff03127812 */ /* 0x008fe200078ec0ff */
[----:B------:R1:W-:Y:S01]  /*1cb80*/  STL [R1+0x5c], R10 ;  /* 0x00005c0a01007387 */ /* 0x0003e20000100800 */
[----:B------:R-:W-:Y:S02]  /*1cb90*/  LOP3.LUT R20, R0, 0xffff, RZ, 0xc0, !PT ;  /* 0x0000ffff00147812 */ /* 0x000fe400078ec0ff */
[----:B------:R-:W-:Y:S01]  /*1cba0*/  LOP3.LUT R0, R5, 0xffff, RZ, 0xc0, !PT ;  /* 0x0000ffff05007812 */ /* 0x000fe200078ec0ff */
[----:B------:R3:W-:Y:S01]  /*1cbb0*/  STL [R1+0x28], R24 ;  /* 0x0000281801007387 */ /* 0x0007e20000100800 */
[----:B------:R-:W-:Y:S02]  /*1cbc0*/  LOP3.LUT R2, R9, 0xffff, RZ, 0xc0, !PT ;  /* 0x0000ffff09027812 */ /* 0x000fe400078ec0ff */
[----:B------:R-:W-:Y:S01]  /*1cbd0*/  PRMT R21, R23, 0x3340, R6 ;  /* 0x0000334017157816 */ /* 0x000fe20000000006 */
[----:B------:R-:W-:Y:S01]  /*1cbe0*/  STL [R1+0x1c], R25 ;  /* 0x00001c1901007387 */ /* 0x000fe20000100800 */
[----:B------:R-:W-:-:S02]  /*1cbf0*/  LOP3.LUT R29, R13, 0xffff, RZ, 0xc0, !PT ;  /* 0x0000ffff0d1d7812 */ /* 0x000fc400078ec0ff */
[--C-:B-1----:R-:W-:Y:S01]  /*1cc00*/  PRMT R10, R18, 0x3340, R1.reuse ;  /* 0x00003340120a7816 */ /* 0x102fe20000000001 */
[----:B------:R1:W-:Y:S01]  /*1cc10*/  STL [R1+0x24], R19 ;  /* 0x0000241301007387 */ /* 0x0003e20000100800 */
[----:B------:R-:W-:Y:S02]  /*1cc20*/  PRMT R9, R22, 0x3340, R1 ;  /* 0x0000334016097816 */ /* 0x000fe40000000001 */
[----:B------:R-:W-:Y:S01]  /*1cc30*/  PRMT R13, R24, 0x3340, R25 ;  /* 0x00003340180d7816 */ /* 0x000fe20000000019 */
[----:B------:R4:W-:Y:S01]  /*1cc40*/  STL [R1+0x14], R20 ;  /* 0x0000141401007387 */ /* 0x0009e20000100800 */
[----:B------:R-:W-:-:S03]  /*1cc50*/  PRMT R10, R21, 0x5410, R10 ;  /* 0x00005410150a7816 */ /* 0x000fc6000000000a */
[----:B------:R5:W-:Y:S01]  /*1cc60*/  STL [R1+0xc8], R0 ;  /* 0x0000c80001007387 */ /* 0x000be20000100800 */
[----:B---3--:R-:W-:-:S03]  /*1cc70*/  PRMT R24, R13, 0x5410, R9 ;  /* 0x000054100d187816 */ /* 0x008fc60000000009 */
[----:B------:R3:W-:Y:S04]  /*1cc80*/  STL [R1+0xc4], R2 ;  /* 0x0000c40201007387 */ /* 0x0007e80000100800 */
[----:B------:R-:W3:Y:S04]  /*1cc90*/  LDL.LU R21, [R1+0x18] ;  /* 0x0000180001157983 */ /* 0x000ee80000300800 */
[----:B------:R-:W0:Y:S01]  /*1cca0*/  LDL.LU R9, [R1+0x760] ;  /* 0x0007600001097983 */ /* 0x000e220000300800 */
[----:B------:R-:W-:-:S03]  /*1ccb0*/  LOP3.LUT R26, R11, 0xffff, RZ, 0xc0, !PT ;  /* 0x0000ffff0b1a7812 */ /* 0x000fc600078ec0ff */
[----:B------:R-:W3:Y:S04]  /*1ccc0*/  LDL.LU R13, [R1+0x34] ;  /* 0x00003400010d7983 */ /* 0x000ee80000300800 */
[----:B------:R-:W3:Y:S01]  /*1ccd0*/  LDL.LU R11, [R1+0x30] ;  /* 0x00003000010b7983 */ /* 0x000ee20000300800 */
[----:B-1----:R-:W-:Y:S02]  /*1cce0*/  PRMT R19, R19, 0x3340, R20 ;  /* 0x0000334013137816 */ /* 0x002fe40000000014 */
[----:B----4-:R-:W-:Y:S02]  /*1ccf0*/  PRMT R20, R0, 0x3340, R2 ;  /* 0x0000334000147816 */ /* 0x010fe40000000002 */
[----:B------:R-:W-:Y:S02]  /*1cd00*/  LOP3.LUT R25, R14, 0xffff, RZ, 0xc0, !PT ;  /* 0x0000ffff0e197812 */ /* 0x000fe400078ec0ff */
[----:B------:R-:W4:Y:S01]  /*1cd10*/  LDL.LU R14, [R1+0x20] ;  /* 0x00002000010e7983 */ /* 0x000f220000300800 */
[----:B------:R-:W1:Y:S01]  /*1cd20*/  S2R R27, SR_TID.X ;  /* 0x00000000001b7919 */ /* 0x000e620000002100 */
[----:B--2---:R-:W-:-:S04]  /*1cd30*/  LOP3.LUT R28, R28, 0xffff, RZ, 0xc0, !PT ;  /* 0x0000ffff1c1c7812 */ /* 0x004fc800078ec0ff */
[----:B------:R-:W-:-:S04]  /*1cd40*/  PRMT R5, R28, 0x3340, R1 ;  /* 0x000033401c057816 */ /* 0x000fc80000000001 */
[----:B-----5:R-:W-:Y:S02]  /*1cd50*/  PRMT R0, R19, 0x5410, R5 ;  /* 0x0000541013007816 */ /* 0x020fe40000000005 */
[----:B------:R-:W-:Y:S02]  /*1cd60*/  SHF.R.U32.HI R5, RZ, 0x8, R15 ;  /* 0x00000008ff057819 */ /* 0x000fe4000001160f */
[----:B------:R-:W2:Y:S01]  /*1cd70*/  LDL.LU R15, [R1+0x10] ;  /* 0x00001000010f7983 */ /* 0x000ea20000300800 */
[----:B-1----:R-:W-:Y:S02]  /*1cd80*/  LOP3.LUT R27, R27, 0x20, RZ, 0xc0, !PT ;  /* 0x000000201b1b7812 */ /* 0x002fe400078ec0ff */
[----:B------:R-:W-:-:S03]  /*1cd90*/  PRMT R3, R29, 0x3340, R1 ;  /* 0x000033401d037816 */ /* 0x000fc60000000001 */
[----:B------:R-:W-:Y:S01]  /*1cda0*/  IMAD R17, R27, 0x20, R17 ;  /* 0x000000201b117824 */ /* 0x000fe200078e0211 */
[----:B------:R-:W-:Y:S02]  /*1cdb0*/  LOP3.LUT R27, R7, 0xffff, RZ, 0xc0, !PT ;  /* 0x0000ffff071b7812 */ /* 0x000fe400078ec0ff */
[----:B---3--:R-:W-:Y:S02]  /*1cdc0*/  PRMT R2, R20, 0x5410, R3 ;  /* 0x0000541014027816 */ /* 0x008fe40000000003 */
[----:B------:R-:W-:Y:S01]  /*1cdd0*/  PRMT R7, R25, 0x3340, R1 ;  /* 0x0000334019077816 */ /* 0x000fe20000000001 */
[----:B0-----:R-:W-:Y:S01]  /*1cde0*/  IMAD R20, R9, UR5, RZ ;  /* 0x0000000509147c24 */ /* 0x001fe2000f8e02ff */
[----:B------:R-:W-:Y:S01]  /*1cdf0*/  PRMT R9, R27, 0x3340, R26 ;  /* 0x000033401b097816 */ /* 0x000fe2000000001a */
[----:B------:R-:W0:Y:S03]  /*1ce00*/  LDCU UR5, c[0x0][0x39c] ;  /* 0x00007380ff0577ac */ /* 0x000e260008000800 */
[----:B------:R-:W-:-:S02]  /*1ce10*/  PRMT R19, R9, 0x5410, R7 ;  /* 0x0000541009137816 */ /* 0x000fc40000000007 */
[----:B------:R-:W-:Y:S02]  /*1ce20*/  SHF.R.U32.HI R9, RZ, 0x8, R11 ;  /* 0x00000008ff097819 */ /* 0x000fe4000001160b */
[----:B------:R-:W-:Y:S02]  /*1ce30*/  SHF.R.U32.HI R11, RZ, 0x8, R13 ;  /* 0x00000008ff0b7819 */ /* 0x000fe4000001160d */
[----:B------:R-:W-:Y:S02]  /*1ce40*/  SHF.R.U32.HI R13, RZ, 0x8, R21 ;  /* 0x00000008ff0d7819 */ /* 0x000fe40000011615 */
[----:B------:R-:W1:Y:S01]  /*1ce50*/  S2R R21, SR_TID.X ;  /* 0x0000000000157919 */ /* 0x000e620000002100 */
[----:B------:R-:W-:Y:S02]  /*1ce60*/  LOP3.LUT R9, R9, 0xffff, RZ, 0xc0, !PT ;  /* 0x0000ffff09097812 */ /* 0x000fe400078ec0ff */
[----:B------:R-:W-:Y:S02]  /*1ce70*/  LOP3.LUT R11, R11, 0xffff, RZ, 0xc0, !PT ;  /* 0x0000ffff0b0b7812 */ /* 0x000fe400078ec0ff */
[----:B------:R-:W-:-:S02]  /*1ce80*/  LOP3.LUT R13, R13, 0xffff, RZ, 0xc0, !PT ;  /* 0x0000ffff0d0d7812 */ /* 0x000fc400078ec0ff */
[----:B------:R-:W-:Y:S02]  /*1ce90*/  SHF.R.U32.HI R16, RZ, 0x8, R16 ;  /* 0x00000008ff107819 */ /* 0x000fe40000011610 */
[----:B------:R-:W-:Y:S02]  /*1cea0*/  PRMT R11, R11, 0x3340, R9 ;  /* 0x000033400b0b7816 */ /* 0x000fe40000000009 */
[----:B------:R-:W-:Y:S02]  /*1ceb0*/  PRMT R9, R13, 0x3340, R1 ;  /* 0x000033400d097816 */ /* 0x000fe40000000001 */
[----:B------:R-:W-:Y:S02]  /*1cec0*/  LOP3.LUT R16, R16, 0xffff, RZ, 0xc0, !PT ;  /* 0x0000ffff10107812 */ /* 0x000fe400078ec0ff */
[----:B------:R-:W-:Y:S02]  /*1ced0*/  SHF.R.U32.HI R8, RZ, 0x8, R8 ;  /* 0x00000008ff087819 */ /* 0x000fe40000011608 */
[----:B------:R-:W-:-:S02]  /*1cee0*/  LOP3.LUT R5, R5, 0xffff, RZ, 0xc0, !PT ;  /* 0x0000ffff05057812 */ /* 0x000fc400078ec0ff */
[----:B------:R-:W-:Y:S02]  /*1cef0*/  LOP3.LUT R8, R8, 0xffff, RZ, 0xc0, !PT ;  /* 0x0000ffff08087812 */ /* 0x000fe400078ec0ff */
[----:B------:R-:W-:Y:S02]  /*1cf00*/  PRMT R5, R16, 0x3340, R5 ;  /* 0x0000334010057816 */ /* 0x000fe40000000005 */
[----:B----4-:R-:W-:Y:S01]  /*1cf10*/  SHF.R.U32.HI R7, RZ, 0x8, R14 ;  /* 0x00000008ff077819 */ /* 0x010fe2000001160e */
[----:B------:R-:W3:Y:S04]  /*1cf20*/  LDL.LU R16, [R1+0x1c] ;  /* 0x00001c0001107983 */ /* 0x000ee80000300800 */
[----:B------:R-:W4:Y:S01]  /*1cf30*/  LDL.LU R14, [R1+0x14] ;  /* 0x00001400010e7983 */ /* 0x000f220000300800 */
[----:B-1----:R-:W-:-:S05]  /*1cf40*/  IMAD.SHL.U32 R21, R21, 0x10, RZ ;  /* 0x0000001015157824 */ /* 0x002fca00078e00ff */
[----:B------:R-:W-:-:S05]  /*1cf50*/  LOP3.LUT R21, R21, 0x70, RZ, 0xc0, !PT ;  /* 0x0000007015157812 */ /* 0x000fca00078ec0ff */
[----:B------:R-:W-:Y:S02]  /*1cf60*/  IMAD.IADD R21, R21, 0x1, R17 ;  /* 0x0000000115157824 */ /* 0x000fe400078e0211 */
[----:B------:R-:W5:Y:S01]  /*1cf70*/  LDL.LU R17, [R1+0x24] ;  /* 0x0000240001117983 */ /* 0x000f620000300800 */
[----:B--2---:R-:W-:-:S04]  /*1cf80*/  SHF.R.U32.HI R13, RZ, 0x8, R15 ;  /* 0x00000008ff0d7819 */ /* 0x004fc8000001160f */
[----:B------:R-:W-:-:S04]  /*1cf90*/  LOP3.LUT R13, R13, 0xffff, RZ, 0xc0, !PT ;  /* 0x0000ffff0d0d7812 */ /* 0x000fc800078ec0ff */
[----:B------:R-:W-:Y:S02]  /*1cfa0*/  PRMT R8, R13, 0x3340, R8 ;  /* 0x000033400d087816 */ /* 0x000fe40000000008 */
[----:B------:R-:W2:Y:S01]  /*1cfb0*/  LDL.LU R13, [R1+0x28] ;  /* 0x00002800010d7983 */ /* 0x000ea20000300800 */
[----:B------:R-:W-:Y:S02]  /*1cfc0*/  SHF.R.U32.HI R4, RZ, 0x8, R4 ;  /* 0x00000008ff047819 */ /* 0x000fe40000011604 */
[----:B------:R-:W-:Y:S02]  /*1cfd0*/  SHF.R.U32.HI R6, RZ, 0x8, R6 ;  /* 0x00000008ff067819 */ /* 0x000fe40000011606 */
[----:B------:R-:W-:Y:S02]  /*1cfe0*/  LOP3.LUT R15, R4, 0xffff, RZ, 0xc0, !PT ;  /* 0x0000ffff040f7812 */ /* 0x000fe400078ec0ff */
[----:B------:R-:W-:Y:S02]  /*1cff0*/  LOP3.LUT R4, R6, 0xffff, RZ, 0xc0, !PT ;  /* 0x0000ffff06047812 */ /* 0x000fe400078ec0ff */
[----:B------:R-:W-:-:S02]  /*1d000*/  SHF.R.U32.HI R23, RZ, 0x8, R23 ;  /* 0x00000008ff177819 */ /* 0x000fc40000011617 */
[----:B------:R-:W-:Y:S02]  /*1d010*/  SHF.R.U32.HI R6, RZ, 0x8, R18 ;  /* 0x00000008ff067819 */ /* 0x000fe40000011612 */
[----:B------:R-:W-:Y:S02]  /*1d020*/  LOP3.LUT R23, R23, 0xffff, RZ, 0xc0, !PT ;  /* 0x0000ffff17177812 */ /* 0x000fe400078ec0ff */
[----:B------:R-:W-:Y:S02]  /*1d030*/  LOP3.LUT R7, R7, 0xffff, RZ, 0xc0, !PT ;  /* 0x0000ffff07077812 */ /* 0x000fe400078ec0ff */
[----:B------:R-:W-:Y:S02]  /*1d040*/  PRMT R4, R23, 0x3340, R4 ;  /* 0x0000334017047816 */ /* 0x000fe40000000004 */
[--C-:B------:R-:W-:Y:S02]  /*1d050*/  PRMT R7, R7, 0x3340, R1.reuse ;  /* 0x0000334007077816 */ /* 0x100fe40000000001 */
[----:B------:R-:W-:-:S02]  /*1d060*/  PRMT R15, R15, 0x3340, R1 ;  /* 0x000033400f0f7816 */ /* 0x000fc40000000001 */
[----:B------:R-:W-:Y:S02]  /*1d070*/  PRMT R5, R5, 0x5410, R7 ;  /* 0x0000541005057816 */ /* 0x000fe40000000007 */
[----:B------:R-:W-:Y:S02]  /*1d080*/  PRMT R7, R11, 0x5410, R9 ;  /* 0x000054100b077816 */ /* 0x000fe40000000009 */
[----:B------:R-:W-:Y:S02]  /*1d090*/  PRMT R9, R8, 0x5410, R15 ;  /* 0x0000541008097816 */ /* 0x000fe4000000000f */
[----:B---3--:R-:W-:Y:S02]  /*1d0a0*/  SHF.R.U32.HI R16, RZ, 0x8, R16 ;  /* 0x00000008ff107819 */ /* 0x008fe40000011610 */
[----:B----4-:R-:W-:Y:S02]  /*1d0b0*/  SHF.R.U32.HI R14, RZ, 0x8, R14 ;  /* 0x00000008ff0e7819 */ /* 0x010fe4000001160e */
[----:B------:R-:W-:-:S02]  /*1d0c0*/  LOP3.LUT R16, R16, 0xffff, RZ, 0xc0, !PT ;  /* 0x0000ffff10107812 */ /* 0x000fc400078ec0ff */
[----:B------:R-:W-:Y:S02]  /*1d0d0*/  LOP3.LUT R14, R14, 0xffff, RZ, 0xc0, !PT ;  /* 0x0000ffff0e0e7812 */ /* 0x000fe400078ec0ff */
[----:B-----5:R-:W-:-:S04]  /*1d0e0*/  SHF.R.U32.HI R17, RZ, 0x8, R17 ;  /* 0x00000008ff117819 */ /* 0x020fc80000011611 */
[----:B------:R-:W-:-:S04]  /*1d0f0*/  LOP3.LUT R17, R17, 0xffff, RZ, 0xc0, !PT ;  /* 0x0000ffff11117812 */ /* 0x000fc800078ec0ff */
[----:B------:R-:W-:Y:S02]  /*1d100*/  PRMT R14, R17, 0x3340, R14 ;  /* 0x00003340110e7816 */ /* 0x000fe4000000000e */
[----:B--2---:R-:W-:-:S04]  /*1d110*/  SHF.R.U32.HI R18, RZ, 0x8, R13 ;  /* 0x00000008ff127819 */ /* 0x004fc8000001160d */
[----:B------:R-:W-:Y:S02]  /*1d120*/  LOP3.LUT R18, R18, 0xffff, RZ, 0xc0, !PT ;  /* 0x0000ffff12127812 */ /* 0x000fe400078ec0ff */
[----:B------:R-:W-:Y:S02]  /*1d130*/  SHF.R.U32.HI R13, RZ, 0x8, R22 ;  /* 0x00000008ff0d7819 */ /* 0x000fe40000011616 */
[----:B------:R-:W2:Y:S01]  /*1d140*/  LDL.LU R22, [R1+0x5c] ;  /* 0x00005c0001167983 */ /* 0x000ea20000300800 */
[----:B------:R-:W-:-:S03]  /*1d150*/  PRMT R16, R18, 0x3340, R16 ;  /* 0x0000334012107816 */ /* 0x000fc60000000010 */
[----:B------:R-:W3:Y:S04]  /*1d160*/  LDL.LU R23, [R1+0xc8] ;  /* 0x0000c80001177983 */ /* 0x000ee80000300800 */
[----:B------:R-:W4:Y:S04]  /*1d170*/  LDL.LU R18, [R1+0x64] ;  /* 0x0000640001127983 */ /* 0x000f280000300800 */
[----:B------:R-:W5:Y:S04]  /*1d180*/  LDL.LU R17, [R1+0x100] ;  /* 0x0001000001117983 */ /* 0x000f680000300800 */
[----:B------:R-:W2:Y:S04]  /*1d190*/  LDL.LU R8, [R1+0x104] ;  /* 0x0001040001087983 */ /* 0x000ea80000300800 */
[----:B------:R-:W2:Y:S01]  /*1d1a0*/  LDL.LU R15, [R1+0x48] ;  /* 0x00004800010f7983 */ /* 0x000ea20000300800 */
[----:B------:R-:W-:-:S04]  /*1d1b0*/  LOP3.LUT R6, R6, 0xffff, RZ, 0xc0, !PT ;  /* 0x0000ffff06067812 */ /* 0x000fc800078ec0ff */
[----:B------:R-:W-:-:S04]  /*1d1c0*/  PRMT R6, R6, 0x3340, R1 ;  /* 0x0000334006067816 */ /* 0x000fc80000000001 */
[----:B------:R-:W-:Y:S02]  /*1d1d0*/  PRMT R11, R4, 0x5410, R6 ;  /* 0x00005410040b7816 */ /* 0x000fe40000000006 */
[----:B------:R-:W3:Y:S01]  /*1d1e0*/  LDL.LU R6, [R1+0x50] ;  /* 0x0000500001067983 */ /* 0x000ee20000300800 */
[----:B-----5:R-:W-:-:S04]  /*1d1f0*/  LOP3.LUT R17, R17, 0xffff, RZ, 0xc0, !PT ;  /* 0x0000ffff11117812 */ /* 0x020fc800078ec0ff */
[--C-:B------:R-:W-:Y:S02]  /*1d200*/  PRMT R5, R5, 0x5210, R17.reuse ;  /* 0x0000521005057816 */ /* 0x100fe40000000011 */
[----:B--2---:R-:W-:Y:S02]  /*1d210*/  PRMT R4, R15, 0x4210, R17 ;  /* 0x000042100f047816 */ /* 0x004fe40000000011 */
[----:B------:R-:W2:Y:S01]  /*1d220*/  LDL.LU R17, [R1+0x6c] ;  /* 0x00006c0001117983 */ /* 0x000ea20000300800 */
[----:B------:R-:W-:Y:S02]  /*1d230*/  LOP3.LUT R8, R8, 0xffff, RZ, 0xc0, !PT ;  /* 0x0000ffff08087812 */ /* 0x000fe400078ec0ff */
[----:B----4-:R-:W-:Y:S02]  /*1d240*/  LOP3.LUT R18, R18, 0xffff, RZ, 0xc0, !PT ;  /* 0x0000ffff12127812 */ /* 0x010fe400078ec0ff */
[----:B--2---:R-:W-:-:S04]  /*1d250*/  LOP3.LUT R17, R17, 0xffff, RZ, 0xc0, !PT ;  /* 0x0000ffff11117812 */ /* 0x004fc800078ec0ff */
[--C-:B------:R-:W-:Y:S02]  /*1d260*/  PRMT R10, R10, 0x4210, R17.reuse ;  /* 0x000042100a0a7816 */ /* 0x100fe40000000011 */
[----:B------:R-:W-:Y:S02]  /*1d270*/  PRMT R11, R11, 0x5210, R17 ;  /* 0x000052100b0b7816 */ /* 0x000fe40000000011 */
[----:B------:R-:W2:Y:S01]  /*1d280*/  LDL.LU R17, [R1+0xc4] ;  /* 0x0000c40001117983 */ /* 0x000ea20000300800 */
[--C-:B---3--:R-:W-:Y:S02]  /*1d290*/  PRMT R6, R6, 0x4210, R8.reuse ;  /* 0x0000421006067816 */ /* 0x108fe40000000008 */
[----:B------:R-:W-:Y:S02]  /*1d2a0*/  PRMT R7, R7, 0x5210, R8 ;  /* 0x0000521007077816 */ /* 0x000fe40000000008 */
[--C-:B------:R-:W-:Y:S02]  /*1d2b0*/  PRMT R8, R22, 0x4210, R18.reuse ;  /* 0x0000421016087816 */ /* 0x100fe40000000012 */
[----:B------:R-:W-:Y:S01]  /*1d2c0*/  PRMT R9, R9, 0x5210, R18 ;  /* 0x0000521009097816 */ /* 0x000fe20000000012 */
[----:B------:R-:W-:Y:S01]  /*1d2d0*/  STSM.16.M88.4 [R21], R4 ;  /* 0x0000000415007844 */ /* 0x000fe20000000200 */
[----:B------:R-:W-:-:S02]  /*1d2e0*/  SHF.R.U32.HI R18, RZ, 0x8, R23 ;  /* 0x00000008ff127819 */ /* 0x000fc40000011617 */
[----:B------:R-:W-:Y:S01]  /*1d2f0*/  LOP3.LUT R13, R13, 0xffff, RZ, 0xc0, !PT ;  /* 0x0000ffff0d0d7812 */ /* 0x000fe200078ec0ff */
[----:B------:R1:W-:Y:S01]  /*1d300*/  STSM.16.M88.4 [R21+0x100], R8 ;  /* 0x0001000815007844 */ /* 0x0003e20000000200 */
[----:B------:R-:W-:Y:S02]  /*1d310*/  LOP3.LUT R18, R18, 0xffff, RZ, 0xc0, !PT ;  /* 0x0000ffff12127812 */ /* 0x000fe400078ec0ff */
[----:B------:R-:W-:Y:S01]  /*1d320*/  PRMT R13, R13, 0x3340, R1 ;  /* 0x000033400d0d7816 */ /* 0x000fe20000000001 */
[----:B------:R-:W3:Y:S03]  /*1d330*/  LDL.LU R23, [R1+0x9c] ;  /* 0x00009c0001177983 */ /* 0x000ee60000300800 */
[----:B------:R-:W-:Y:S02]  /*1d340*/  PRMT R16, R16, 0x5410, R13 ;  /* 0x0000541010107816 */ /* 0x000fe4000000000d */
[----:B-1----:R-:W-:-:S02]  /*1d350*/  SHF.R.U32.HI R11, RZ, 0x8, R27 ;  /* 0x00000008ff0b7819 */ /* 0x002fc4000001161b */
[----:B------:R-:W-:Y:S02]  /*1d360*/  SHF.R.U32.HI R8, RZ, 0x8, R26 ;  /* 0x00000008ff087819 */ /* 0x000fe4000001161a */
[----:B------:R-:W-:Y:S02]  /*1d370*/  SHF.R.U32.HI R9, RZ, 0x8, R25 ;  /* 0x00000008ff097819 */ /* 0x000fe40000011619 */
[----:B--2---:R-:W-:Y:S02]  /*1d380*/  SHF.R.U32.HI R10, RZ, 0x8, R17 ;  /* 0x00000008ff0a7819 */ /* 0x004fe40000011611 */
[----:B------:R-:W-:Y:S02]  /*1d390*/  SHF.R.U32.HI R17, RZ, 0x8, R29 ;  /* 0x00000008ff117819 */ /* 0x000fe4000001161d */
[----:B------:R-:W-:Y:S01]  /*1d3a0*/  LOP3.LUT R10, R10, 0xffff, RZ, 0xc0, !PT ;  /* 0x0000ffff0a0a7812 */ /* 0x000fe200078ec0ff */
[----:B------:R-:W2:Y:S04]  /*1d3b0*/  LDL.LU R29, [R1+0x77c] ;  /* 0x00077c00011d7983 */ /* 0x000ea80000300800 */
[----:B------:R-:W4:Y:S01]  /*1d3c0*/  LDL.LU R27, [R1+0x778] ;  /* 0x00077800011b7983 */ /* 0x000f220000300800 */
[----:B------:R-:W-:-:S03]  /*1d3d0*/  PRMT R10, R18, 0x3340, R10 ;  /* 0x00003340120a7816 */ /* 0x000fc6000000000a */
[----:B------:R-:W5:Y:S04]  /*1d3e0*/  LDL.LU R26, [R1+0x774] ;  /* 0x00077400011a7983 */ /* 0x000f680000300800 */
[----:B------:R-:W2:Y:S04]  /*1d3f0*/  LDL.LU R25, [R1+0x770] ;  /* 0x0007700001197983 */ /* 0x000ea80000300800 */
[----:B------:R-:W2:Y:S04]  /*1d400*/  LDL.LU R18, [R1+0xa4] ;  /* 0x0000a40001127983 */ /* 0x000ea80000300800 */
[----:B------:R-:W2:Y:S01]  /*1d410*/  LDL.LU R13, [R1+0xd0] ;  /* 0x0000d000010d7983 */ /* 0x000ea20000300800 */
[----:B------:R-:W-:-:S02]  /*1d420*/  SHF.R.U32.HI R15, RZ, 0x8, R28 ;  /* 0x00000008ff0f7819 */ /* 0x000fc4000001161c */
[----:B------:R-:W-:Y:S02]  /*1d430*/  LOP3.LUT R17, R17, 0xffff, RZ, 0xc0, !PT ;  /* 0x0000ffff11117812 */ /* 0x000fe400078ec0ff */
[----:B------:R-:W-:Y:S02]  /*1d440*/  LOP3.LUT R15, R15, 0xffff, RZ, 0xc0, !PT ;  /* 0x0000ffff0f0f7812 */ /* 0x000fe400078ec0ff */
[----:B------:R-:W-:Y:S02]  /*1d450*/  LOP3.LUT R8, R8, 0xffff, RZ, 0xc0, !PT ;  /* 0x0000ffff08087812 */ /* 0x000fe400078ec0ff */
[----:B------:R-:W-:Y:S02]  /*1d460*/  LOP3.LUT R11, R11, 0xffff, RZ, 0xc0, !PT ;  /* 0x0000ffff0b0b7812 */ /* 0x000fe400078ec0ff */
[--C-:B------:R-:W-:Y:S02]  /*1d470*/  PRMT R15, R15, 0x3340, R1.reuse ;  /* 0x000033400f0f7816 */ /* 0x100fe40000000001 */
[----:B------:R-:W-:-:S02]  /*1d480*/  PRMT R17, R17, 0x3340, R1 ;  /* 0x0000334011117816 */ /* 0x000fc40000000001 */
[----:B------:R-:W-:Y:S02]  /*1d490*/  PRMT R8, R11, 0x3340, R8 ;  /* 0x000033400b087816 */ /* 0x000fe40000000008 */
[----:B------:R-:W-:Y:S01]  /*1d4a0*/  PRMT R11, R14, 0x5410, R15 ;  /* 0x000054100e0b7816 */ /* 0x000fe2000000000f */
[----:B------:R-:W1:Y:S01]  /*1d4b0*/  S2R R22, SR_TID.X ;  /* 0x0000000000167919 */ /* 0x000e620000002100 */
[----:B------:R-:W-:Y:S01]  /*1d4c0*/  BAR.SYNC.DEFER_BLOCKING 0x0 ;  /* 0x0000000000007b1d */ /* 0x000fe20000010000 */
[----:B--2---:R-:W-:Y:S02]  /*1d4d0*/  LOP3.LUT R14, R13, 0xffff, RZ, 0xc0, !PT ;  /* 0x0000ffff0d0e7812 */ /* 0x004fe400078ec0ff */
[----:B------:R-:W-:-:S03]  /*1d4e0*/  PRMT R13, R10, 0x5410, R17 ;  /* 0x000054100a0d7816 */ /* 0x000fc60000000011 */
[----:B------:R-:W2:Y:S01]  /*1d4f0*/  LDL.LU R17, [R1+0xd4] ;  /* 0x0000d40001117983 */ /* 0x000ea20000300800 */
[----:B-1----:R-:W-:Y:S02]  /*1d500*/  LOP3.LUT R28, R22, 0x3f, RZ, 0xc0, !PT ;  /* 0x0000003f161c7812 */ /* 0x002fe400078ec0ff */
[----:B------:R-:W1:Y:S01]  /*1d510*/  LDC R22, c[0x0][0x3b8] ;  /* 0x0000ee00ff167b82 */ /* 0x000e620000000800 */
[----:B------:R-:W-:-:S04]  /*1d520*/  LOP3.LUT R9, R9, 0xffff, RZ, 0xc0, !PT ;  /* 0x0000ffff09097812 */ /* 0x000fc800078ec0ff */
[----:B------:R-:W-:-:S04]  /*1d530*/  PRMT R9, R9, 0x3340, R1 ;  /* 0x0000334009097816 */ /* 0x000fc80000000001 */
[----:B------:R-:W-:Y:S02]  /*1d540*/  PRMT R15, R8, 0x5410, R9 ;  /* 0x00005410080f7816 */ /* 0x000fe40000000009 */
[--C-:B------:R-:W-:Y:S02]  /*1d550*/  PRMT R8, R24, 0x4210, R14.reuse ;  /* 0x0000421018087816 */ /* 0x100fe4000000000e */
[----:B------:R-:W-:Y:S01]  /*1d560*/  PRMT R9, R16, 0x5210, R14 ;  /* 0x0000521010097816 */ /* 0x000fe2000000000e */
[----:B------:R-:W4:Y:S01]  /*1d570*/  LDL.LU R24, [R1+0x76c] ;  /* 0x00076c0001187983 */ /* 0x000f220000300800 */
[----:B------:R-:W-:Y:S02]  /*1d580*/  LOP3.LUT R14, R18, 0xffff, RZ, 0xc0, !PT ;  /* 0x0000ffff120e7812 */ /* 0x000fe400078ec0ff */
[----:B---3--:R-:W-:Y:S02]  /*1d590*/  LOP3.LUT R16, R23, 0xffff, RZ, 0xc0, !PT ;  /* 0x0000ffff17107812 */ /* 0x008fe400078ec0ff */
[C---:B------:R-:W-:Y:S01]  /*1d5a0*/  ISETP.LT.AND P1, PT, R12.reuse, UR11, !P0 ;  /* 0x0000000b0c007c0c */ /* 0x040fe2000c721270 */
[----:B-1----:R-:W-:Y:S01]  /*1d5b0*/  IMAD R23, R12, R22, RZ ;  /* 0x000000160c177224 */ /* 0x002fe200078e02ff */
[----:B------:R-:W-:-:S02]  /*1d5c0*/  PRMT R12, R2, 0x4210, R14 ;  /* 0x00004210020c7816 */ /* 0x000fc4000000000e */
[----:B------:R-:W-:Y:S01]  /*1d5d0*/  LEA R28, R28, UR4, 0x4 ;  /* 0x000000041c1c7c11 */ /* 0x000fe2000f8e20ff */
[----:B------:R-:W1:Y:S01]  /*1d5e0*/  LDCU UR4, c[0x0][0x39c] ;  /* 0x00007380ff0477ac */ /* 0x000e620008000800 */
[----:B------:R-:W-:Y:S02]  /*1d5f0*/  PRMT R13, R13, 0x5210, R14 ;  /* 0x000052100d0d7816 */ /* 0x000fe4000000000e */
[--C-:B------:R-:W-:Y:S01]  /*1d600*/  PRMT R14, R19, 0x4210, R16.reuse ;  /* 0x00004210130e7816 */ /* 0x100fe20000000010 */
[----:B------:R-:W3:Y:S01]  /*1d610*/  LDS.128 R4, [R28] ;  /* 0x000000001c047984 */ /* 0x000ee20000000c00 */
[----:B------:R-:W-:Y:S02]  /*1d620*/  PRMT R15, R15, 0x5210, R16 ;  /* 0x000052100f0f7816 */ /* 0x000fe40000000010 */
[----:B--2---:R-:W-:-:S04]  /*1d630*/  LOP3.LUT R17, R17, 0xffff, RZ, 0xc0, !PT ;  /* 0x0000ffff11117812 */ /* 0x004fc800078ec0ff */
[--C-:B------:R-:W-:Y:S02]  /*1d640*/  PRMT R10, R0, 0x4210, R17.reuse ;  /* 0x00004210000a7816 */ /* 0x100fe40000000011 */
[----:B------:R-:W0:Y:S04]  /*1d650*/  LDL.LU R0, [R1+0x768] ;  /* 0x0007680001007983 */ /* 0x000e280000300800 */
[----:B------:R-:W1:Y:S01]  /*1d660*/  LDL.LU R2, [R1+0x764] ;  /* 0x0007640001027983 */ /* 0x000e620000300800 */
[----:B------:R-:W-:-:S03]  /*1d670*/  PRMT R11, R11, 0x5210, R17 ;  /* 0x000052100b0b7816 */ /* 0x000fc60000000011 */
[----:B------:R-:W2:Y:S01]  /*1d680*/  LDS.128 R16, [R28+0x400] ;  /* 0x000400001c107984 */ /* 0x000ea20000000c00 */
[----:B------:R-:W-:Y:S06]  /*1d690*/  BAR.SYNC.DEFER_BLOCKING 0x0 ;  /* 0x0000000000007b1d */ /* 0x000fec0000010000 */
[----:B------:R3:W-:Y:S04]  /*1d6a0*/  STSM.16.M88.4 [R21], R8 ;  /* 0x0000000815007844 */ /* 0x0007e80000000200 */
[----:B------:R4:W-:Y:S01]  /*1d6b0*/  STSM.16.M88.4 [R21+0x100], R12 ;  /* 0x0001000c15007844 */ /* 0x0009e20000000200 */
[----:B------:R-:W-:Y:S01]  /*1d6c0*/  BAR.SYNC.DEFER_BLOCKING 0x0 ;  /* 0x0000000000007b1d */ /* 0x000fe20000010000 */
[----:B------:R-:W-:-:S07]  /*1d6d0*/  IADD3 R3, P2, PT, R20, UR8, RZ ;  /* 0x0000000814037c10 */ /* 0x000fce000ff5e0ff */
[----:B---3--:R-:W3:Y:S01]  /*1d6e0*/  LDC R11, c[0x0][0x3b8] ;  /* 0x0000ee00ff0b7b82 */ /* 0x008ee20000000800 */
[----:B----4-:R-:W4:Y:S01]  /*1d6f0*/  LDL.LU R12, [R1] ;  /* 0x00000000010c7983 */ /* 0x010f220000300800 */
[----:B------:R-:W-:Y:S01]  /*1d700*/  PRMT R8, R4, 0x7770, RZ ;  /* 0x0000777004087816 */ /* 0x000fe200000000ff */
[----:B------:R-:W0:Y:S02]  /*1d710*/  LDCU UR8, c[0x0][0x39c] ;  /* 0x00007380ff0877ac */ /* 0x000e240008000800 */
[----:B------:R-:W2:Y:S01]  /*1d720*/  LDL.LU R21, [R1+0x4] ;  /* 0x0000040001157983 */ /* 0x000ea20000300800 */
[----:B------:R-:W-:Y:S01]  /*1d730*/  LEA.HI.X.SX32 R20, R20, UR9, 0x1, P2 ;  /* 0x0000000914147c11 */ /* 0x000fe200090f0eff */
[----:B------:R-:W0:Y:S01]  /*1d740*/  LDCU UR9, c[0x0][0x39c] ;  /* 0x00007380ff0977ac */ /* 0x000e220008000800 */
[C---:B------:R-:W-:Y:S01]  /*1d750*/  IADD3 R22, P2, PT, R23.reuse, R3, RZ ;  /* 0x0000000317167210 */ /* 0x040fe20007f5e0ff */
[----:B------:R-:W2:Y:S03]  /*1d760*/  LDL.LU R13, [R1+0xc] ;  /* 0x00000c00010d7983 */ /* 0x000ea60000300800 */
[----:B------:R-:W-:Y:S01]  /*1d770*/  LEA.HI.X.SX32 R23, R23, R20, 0x1, P2 ;  /* 0x0000001417177211 */ /* 0x000fe200010f0eff */
[----:B------:R-:W2:Y:S04]  /*1d780*/  LDL.LU R14, [R1+0x2c] ;  /* 0x00002c00010e7983 */ /* 0x000ea80000300800 */
[----:B------:R5:W-:Y:S04]  /*1d790*/  @P1 STG.E.U8 desc[UR6][R22.64], R8 ;  /* 0x0000000816001986 */ /* 0x000be8000c101106 */
[----:B------:R-:W4:Y:S01]  /*1d7a0*/  LDL.LU R15, [R1+0x38] ;  /* 0x00003800010f7983 */ /* 0x000f220000300800 */
[----:B-----5:R-:W5:Y:S01]  /*1d7b0*/  LDC R22, c[0x0][0x3b8] ;  /* 0x0000ee00ff167b82 */ /* 0x020f620000000800 */
[C---:B-1----:R-:W-:Y:S01]  /*1d7c0*/  ISETP.LT.AND P3, PT, R2.reuse, UR4, !P0 ;  /* 0x0000000402007c0c */ /* 0x042fe2000c761270 */
[----:B---3--:R-:W-:Y:S01]  /*1d7d0*/  IMAD R2, R2, R11, RZ ;  /* 0x0000000b02027224 */ /* 0x008fe200078e02ff */
[----:B0-----:R-:W-:Y:S01]  /*1d7e0*/  ISETP.LT.AND P2, PT, R0, UR5, !P0 ;  /* 0x0000000500007c0c */ /* 0x001fe2000c741270 */
[----:B------:R-:W0:Y:S03]  /*1d7f0*/  LDCU UR4, c[0x0][0x39c] ;  /* 0x00007380ff0477ac */ /* 0x000e260008000800 */
[----:B------:R-:W-:Y:S01]  /*1d800*/  IADD3 R8, P1, PT, R2, R3, RZ ;  /* 0x0000000302087210 */ /* 0x000fe20007f3e0ff */
[----:B-----5:R-:W-:Y:S01]  /*1d810*/  IMAD R0, R0, R22, RZ ;  /* 0x0000001600007224 */ /* 0x020fe200078e02ff */
[----:B------:R-:W1:Y:S02]  /*1d820*/  LDCU UR5, c[0x0][0x39c] ;  /* 0x00007380ff0577ac */ /* 0x000e640008000800 */
[----:B------:R-:W-:-:S02]  /*1d830*/  LEA.HI.X.SX32 R9, R2, R20, 0x1, P1 ;  /* 0x0000001402097211 */ /* 0x000fc400008f0eff */
[----:B------:R-:W-:Y:S02]  /*1d840*/  PRMT R2, R5, 0x7770, RZ ;  /* 0x0000777005027816 */ /* 0x000fe400000000ff */
[C---:B------:R-:W-:Y:S01]  /*1d850*/  ISETP.LT.AND P1, PT, R24.reuse, UR8, !P0 ;  /* 0x0000000818007c0c */ /* 0x040fe2000c721270 */
[----:B------:R-:W-:Y:S01]  /*1d860*/  IMAD R24, R24, R22, RZ ;  /* 0x0000001618187224 */ /* 0x000fe200078e02ff */
[C---:B------:R-:W-:Y:S01]  /*1d870*/  IADD3 R10, P6, PT, R0.reuse, R3, RZ ;  /* 0x00000003000a7210 */ /* 0x040fe20007fde0ff */
[----:B------:R3:W-:Y:S01]  /*1d880*/  @P3 STG.E.U8 desc[UR6][R8.64], R2 ;  /* 0x0000000208003986 */ /* 0x0007e2000c101106 */
[----:B------:R-:W5:Y:S02]  /*1d890*/  LDCU UR8, c[0x0][0x39c] ;  /* 0x00007380ff0877ac */ /* 0x000f640008000800 */
[----:B------:R-:W-:Y:S02]  /*1d8a0*/  LEA.HI.X.SX32 R11, R0, R20, 0x1, P6 ;  /* 0x00000014000b7211 */ /* 0x000fe400030f0eff */
[----:B------:R-:W-:-:S02]  /*1d8b0*/  PRMT R0, R6, 0x7770, RZ ;  /* 0x0000777006007816 */ /* 0x000fc400000000ff */
[C---:B------:R-:W-:Y:S02]  /*1d8c0*/  ISETP.LT.AND P6, PT, R25.reuse, UR9, !P0 ;  /* 0x0000000919007c0c */ /* 0x040fe4000c7c1270 */
[C---:B---3--:R-:W-:Y:S01]  /*1d8d0*/  IADD3 R8, P3, PT, R24.reuse, R3, RZ ;  /* 0x0000000318087210 */ /* 0x048fe20007f7e0ff */
[----:B------:R-:W-:Y:S01]  /*1d8e0*/  IMAD R25, R25, R22, RZ ;  /* 0x0000001619197224 */ /* 0x000fe200078e02ff */
[----:B------:R-:W-:Y:S01]  /*1d8f0*/  PRMT R2, R7, 0x7770, RZ ;  /* 0x0000777007027816 */ /* 0x000fe200000000ff */
[----:B------:R2:W-:Y:S01]  /*1d900*/  @P2 STG.E.U8 desc[UR6][R10.64], R0 ;  /* 0x000000000a002986 */ /* 0x0005e2000c101106 */
[----:B------:R-:W-:Y:S01]  /*1d910*/  LEA.HI.X.SX32 R9, R24, R20, 0x1, P3 ;  /* 0x0000001418097211 */ /* 0x000fe200018f0eff */
[----:B------:R-:W3:Y:S04]  /*1d920*/  LDCU UR9, c[0x0][0x39c] ;  /* 0x00007380ff0977ac */ /* 0x000ee80008000800 */
[----:B------:R1:W-:Y:S01]  /*1d930*/  @P1 STG.E.U8 desc[UR6][R8.64], R2 ;  /* 0x0000000208001986 */ /* 0x0003e2000c101106 */
[C---:B0-----:R-:W-:Y:S01]  /*1d940*/  ISETP.LT.AND P2, PT, R26.reuse, UR4, !P0 ;  /* 0x000000041a007c0c */ /* 0x041fe2000c741270 */
[----:B------:R-:W-:Y:S01]  /*1d950*/  IMAD R26, R26, R22, RZ ;  /* 0x000000161a1a7224 */ /* 0x000fe200078e02ff */
[----:B------:R-:W0:Y:S01]  /*1d960*/  LDCU UR4, c[0x0][0x39c] ;  /* 0x00007380ff0477ac */ /* 0x000e220008000800 */
[----:B--2---:R-:W-:-:S02]  /*1d970*/  PRMT R0, R16, 0x7770, RZ ;  /* 0x0000777010007816 */ /* 0x004fc400000000ff */
[----:B-1----:R-:W-:-:S04]  /*1d980*/  IADD3 R8, P1, PT, R25, R3, RZ ;  /* 0x0000000319087210 */ /* 0x002fc80007f3e0ff */
[----:B------:R-:W-:Y:S02]  /*1d990*/  LEA.HI.X.SX32 R9, R25, R20, 0x1, P1 ;  /* 0x0000001419097211 */ /* 0x000fe400008f0eff */
[C---:B------:R-:W-:Y:S01]  /*1d9a0*/  ISETP.LT.AND P1, PT, R27.reuse, UR10, !P0 ;  /* 0x0000000a1b007c0c */ /* 0x040fe2000c721270 */
[----:B------:R-:W-:Y:S01]  /*1d9b0*/  IMAD R27, R27, R22, RZ ;  /* 0x000000161b1b7224 */ /* 0x000fe200078e02ff */
[-C--:B------:R-:W-:Y:S01]  /*1d9c0*/  IADD3 R10, P3, PT, R26, R3.reuse, RZ ;  /* 0x000000031a0a7210 */ /* 0x080fe20007f7e0ff */
[----:B------:R1:W-:Y:S01]  /*1d9d0*/  @P6 STG.E.U8 desc[UR6][R8.64], R0 ;  /* 0x0000000008006986 */ /* 0x0003e2000c101106 */
[----:B------:R-:W-:Y:S01]  /*1d9e0*/  PRMT R2, R18, 0x7770, RZ ;  /* 0x0000777012027816 */ /* 0x000fe200000000ff */
[----:B------:R-:W2:Y:S01]  /*1d9f0*/  LDCU UR10, c[0x0][0x39c] ;  /* 0x00007380ff0a77ac */ /* 0x000ea20008000800 */
[----:B------:R-:W-:Y:S02]  /*1da00*/  LEA.HI.X.SX32 R11, R26, R20, 0x1, P3 ;  /* 0x000000141a0b7211 */ /* 0x000fe400018f0eff */
[C---:B------:R-:W-:Y:S01]  /*1da10*/  ISETP.LT.AND P3, PT, R29.reuse, UR5, !P0 ;  /* 0x000000051d007c0c */ /* 0x040fe2000c761270 */
[----:B------:R-:W-:Y:S01]  /*1da20*/  IMAD R29, R29, R22, RZ ;  /* 0x000000161d1d7224 */ /* 0x000fe200078e02ff */
[----:B------:R-:W0:Y:S01]  /*1da30*/  LDCU UR5, c[0x0][0x39c] ;  /* 0x00007380ff0577ac */ /* 0x000e220008000800 */
[----:B-1----:R-:W-:-:S02]  /*1da40*/  IADD3 R8, P6, PT, R27, R3, RZ ;  /* 0x000000031b087210 */ /* 0x002fc40007fde0ff */
[----:B------:R-:W-:Y:S02]  /*1da50*/  PRMT R0, R17, 0x7770, RZ ;  /* 0x0000777011007816 */ /* 0x000fe400000000ff */
[----:B------:R-:W-:-:S03]  /*1da60*/  LEA.HI.X.SX32 R9, R27, R20, 0x1, P6 ;  /* 0x000000141b097211 */ /* 0x000fc600030f0eff */
[----:B------:R-:W-:Y:S04]  /*1da70*/  @P2 STG.E.U8 desc[UR6][R10.64], R0 ;  /* 0x000000000a002986 */ /* 0x000fe8000c101106 */
[----:B------:R1:W-:Y:S02]  /*1da80*/  @P1 STG.E.U8 desc[UR6][R8.64], R2 ;  /* 0x0000000208001986 */ /* 0x0003e4000c101106 */
[----:B-1----:R-:W-:Y:S01]  /*1da90*/  IADD3 R8, P1, PT, R29, R3, RZ ;  /* 0x000000031d087210 */ /* 0x002fe20007f3e0ff */
[----:B------:R-:W-:-:S03]  /*1daa0*/  IMAD R2, R21, R22, RZ ;  /* 0x0000001615027224 */ /* 0x000fc600078e02ff */
[----:B------:R-:W-:Y:S02]  /*1dab0*/  LEA.HI.X.SX32 R9, R29, R20, 0x1, P1 ;  /* 0x000000141d097211 */ /* 0x000fe400008f0eff */
[----:B---3--:R-:W-:Y:S01]  /*1dac0*/  ISETP.LT.AND P1, PT, R21, UR9, !P0 ;  /* 0x0000000915007c0c */ /* 0x008fe2000c721270 */
[C---:B----4-:R-:W-:Y:S01]  /*1dad0*/  IMAD R0, R12.reuse, R22, RZ ;  /* 0x000000160c007224 */ /* 0x050fe200078e02ff */
[----:B------:R-:W3:Y:S01]  /*1dae0*/  LDL.LU R21, [R1+0x3c] ;  /* 0x00003c0001157983 */ /* 0x000ee20000300800 */
[----:B------:R-:W-:Y:S01]  /*1daf0*/  PRMT R11, R19, 0x7770, RZ ;  /* 0x00007770130b7816 */ /* 0x000fe200000000ff */
[----:B------:R-:W1:Y:S01]  /*1db00*/  LDCU UR9, c[0x0][0x39c] ;  /* 0x00007380ff0977ac */ /* 0x000e620008000800 */
[----:B-----5:R-:W-:Y:S01]  /*1db10*/  ISETP.LT.AND P2, PT, R12, UR8, !P0 ;  /* 0x000000080c007c0c */ /* 0x020fe2000c741270 */
[----:B------:R-:W4:Y:S01]  /*1db20*/  LDL.LU R23, [R1+0x40] ;  /* 0x0000400001177983 */ /* 0x000f220000300800 */
[----:B------:R-:W-:Y:S01]  /*1db30*/  IADD3 R10, P6, PT, R0, R3, RZ ;  /* 0x00000003000a7210 */ /* 0x000fe20007fde0ff */
[----:B------:R-:W3:Y:S02]  /*1db40*/  LDCU UR8, c[0x0][0x39c] ;  /* 0x00007380ff0877ac */ /* 0x000ee40008000800 */
[----:B------:R5:W-:Y:S01]  /*1db50*/  @P3 STG.E.U8 desc[UR6][R8.64], R11 ;  /* 0x0000000b08003986 */ /* 0x000be2000c101106 */
[----:B------:R-:W-:-:S02]  /*1db60*/  PRMT R12, R4, 0x7771, RZ ;  /* 0x00007771040c7816 */ /* 0x000fc400000000ff */
[----:B-----5:R-:W-:Y:S02]  /*1db70*/  IADD3 R8, P3, PT, R2, R3, RZ ;  /* 0x0000000302087210 */ /* 0x020fe40007f7e0ff */
[-C--:B------:R-:W-:Y:S02]  /*1db80*/  LEA.HI.X.SX32 R11, R0, R20.reuse, 0x1, P6 ;  /* 0x00000014000b7211 */ /* 0x080fe400030f0eff */
[----:B------:R-:W-:Y:S01]  /*1db90*/  LEA.HI.X.SX32 R9, R2, R20, 0x1, P3 ;  /* 0x0000001402097211 */ /* 0x000fe200018f0eff */
[----:B------:R-:W-:Y:S01]  /*1dba0*/  IMAD R0, R13, R22, RZ ;  /* 0x000000160d007224 */ /* 0x000fe200078e02ff */
[----:B------:R-:W-:Y:S02]  /*1dbb0*/  PRMT R2, R5, 0x7771, RZ ;  /* 0x0000777105027816 */ /* 0x000fe400000000ff */
[----:B0-----:R-:W-:Y:S01]  /*1dbc0*/  ISETP.LT.AND P6, PT, R13, UR4, !P0 ;  /* 0x000000040d007c0c */ /* 0x001fe2000c7c1270 */
[----:B------:R0:W-:Y:S04]  /*1dbd0*/  @P2 STG.E.U8 desc[UR6][R10.64], R12 ;  /* 0x0000000c0a002986 */ /* 0x0001e8000c101106 */
[----:B------:R-:W5:Y:S01]  /*1dbe0*/  LDL.LU R13, [R1+0x44] ;  /* 0x00004400010d7983 */ /* 0x000f620000300800 */
[----:B------:R-:W-:Y:S01]  /*1dbf0*/  ISETP.LT.AND P2, PT, R14, UR5, !P0 ;  /* 0x000000050e007c0c */ /* 0x000fe2000c741270 */
[----:B------:R-:W4:Y:S02]  /*1dc00*/  LDCU UR4, c[0x0][0x39c] ;  /* 0x00007380ff0477ac */ /* 0x000f240008000800 */
[----:B------:R1:W-:Y:S01]  /*1dc10*/  @P1 STG.E.U8 desc[UR6][R8.64], R2 ;  /* 0x0000000208001986 */ /* 0x0003e2000c101106 */
[----:B------:R-:W2:Y:S01]  /*1dc20*/  LDCU UR5, c[0x0][0x39c] ;  /* 0x00007380ff0577ac */ /* 0x000ea20008000800 */
[----:B0-----:R-:W-:-:S02]  /*1dc30*/  PRMT R11, R6, 0x7771, RZ ;  /* 0x00007771060b7816 */ /* 0x001fc400000000ff */
[-C--:B-1----:R-:W-:Y:S01]  /*1dc40*/  IADD3 R8, P1, PT, R0, R3.reuse, RZ ;  /* 0x0000000300087210 */ /* 0x082fe20007f3e0ff */
[----:B------:R-:W-:Y:S02]  /*1dc50*/  IMAD R2, R14, R22, RZ ;  /* 0x000000160e027224 */ /* 0x000fe400078e02ff */
[----:B------:R-:W5:Y:S01]  /*1dc60*/  LDL.LU R14, [R1+0x4c] ;  /* 0x00004c00010e7983 */ /* 0x000f620000300800 */
[----:B------:R-:W-:Y:S01]  /*1dc70*/  LEA.HI.X.SX32 R9, R0, R20, 0x1, P1 ;  /* 0x0000001400097211 */ /* 0x000fe200008f0eff */
[----:B------:R-:W-:Y:S01]  /*1dc80*/  IMAD R0, R15, R22, RZ ;  /* 0x000000160f007224 */ /* 0x000fe200078e02ff */
[----:B------:R-:W-:-:S03]  /*1dc90*/  IADD3 R10, P3, PT, R2, R3, RZ ;  /* 0x00000003020a7210 */ /* 0x000fc60007f7e0ff */
[----:B------:R0:W-:Y:S01]  /*1dca0*/  @P6 STG.E.U8 desc[UR6][R8.64], R11 ;  /* 0x0000000b08006986 */ /* 0x0001e2000c101106 */
[----:B--2---:R-:W-:Y:S01]  /*1dcb0*/  ISETP.LT.AND P1, PT, R15, UR10, !P0 ;  /* 0x0000000a0f007c0c */ /* 0x004fe2000c721270 */
[----:B------:R-:W1:Y:S02]  /*1dcc0*/  LDCU UR10, c[0x0][0x39c] ;  /* 0x00007380ff0a77ac */ /* 0x000e640008000800 */
[----:B------:R-:W2:Y:S01]  /*1dcd0*/  LDL.LU R15, [R1+0x54] ;  /* 0x00005400010f7983 */ /* 0x000ea20000300800 */
[----:B0-----:R-:W-:Y:S02]  /*1dce0*/  IADD3 R8, P6, PT, R0, R3, RZ ;  /* 0x0000000300087210 */ /* 0x001fe40007fde0ff */
[-C--:B------:R-:W-:Y:S02]  /*1dcf0*/  LEA.HI.X.SX32 R11, R2, R20.reuse, 0x1, P3 ;  /* 0x00000014020b7211 */ /* 0x080fe400018f0eff */
[----:B------:R-:W-:Y:S02]  /*1dd00*/  LEA.HI.X.SX32 R9, R0, R20, 0x1, P6 ;  /* 0x0000001400097211 */ /* 0x000fe400030f0eff */
[C---:B---3--:R-:W-:Y:S01]  /*1dd10*/  ISETP.LT.AND P3, PT, R21.reuse, UR8, !P0 ;  /* 0x0000000815007c0c */ /* 0x048fe2000c761270 */
[-C--:B------:R-:W-:Y:S01]  /*1dd20*/  IMAD R0, R21, R22.reuse, RZ ;  /* 0x0000001615007224 */ /* 0x080fe200078e02ff */
[----:B------:R-:W-:Y:S01]  /*1dd30*/  PRMT R2, R7, 0x7771, RZ ;  /* 0x0000777107027816 */ /* 0x000fe200000000ff */
[----:B------:R-:W3:Y:S01]  /*1dd40*/  LDL.LU R21, [R1+0x58] ;  /* 0x0000580001157983 */ /* 0x000ee20000300800 */
[----:B------:R-:W-:Y:S01]  /*1dd50*/  PRMT R12, R16, 0x7771, RZ ;  /* 0x00007771100c7816 */ /* 0x000fe200000000ff */
[----:B------:R-:W0:Y:S02]  /*1dd60*/  LDCU UR8, c[0x0][0x39c] ;  /* 0x00007380ff0877ac */ /* 0x000e240008000800 */
[----:B------:R-:W3:Y:S04]  /*1dd70*/  LDL.LU R24, [R1+0x60] ;  /* 0x0000600001187983 */ /* 0x000ee80000300800 */
[----:B------:R0:W-:Y:S04]  /*1dd80*/  @P2 STG.E.U8 desc[UR6][R10.64], R2 ;  /* 0x000000020a002986 */ /* 0x0001e8000c101106 */
[----:B------:R1:W-:Y:S01]  /*1dd90*/  @P1 STG.E.U8 desc[UR6][R8.64], R12 ;  /* 0x0000000c08001986 */ /* 0x0003e2000c101106 */
[C---:B----4-:R-:W-:Y:S01]  /*1dda0*/  ISETP.LT.AND P2, PT, R23.reuse, UR4, !P0 ;  /* 0x0000000417007c0c */ /* 0x050fe2000c741270 */
[----:B------:R-:W3:Y:S02]  /*1ddb0*/  LDCU UR4, c[0x0][0x39c] ;  /* 0x00007380ff0477ac */ /* 0x000ee40008000800 */
[----:B------:R-:W4:Y:S01]  /*1ddc0*/  LDL.LU R25, [R1+0x68] ;  /* 0x0000680001197983 */ /* 0x000f220000300800 */
[----:B0-----:R-:W-:Y:S01]  /*1ddd0*/  IMAD R2, R23, R22, RZ ;  /* 0x0000001617027224 */ /* 0x001fe200078e02ff */
[----:B------:R-:W-:-:S02]  /*1dde0*/  PRMT R11, R17, 0x7771, RZ ;  /* 0x00007771110b7816 */ /* 0x000fc400000000ff */
[----:B------:R-:W4:Y:S01]  /*1ddf0*/  LDL.LU R23, [R1+0x70] ;  /* 0x0000700001177983 */ /* 0x000f220000300800 */
[-C--:B-1----:R-:W-:Y:S02]  /*1de00*/  IADD3 R8, P1, PT, R0, R3.reuse, RZ ;  /* 0x0000000300087210 */ /* 0x082fe40007f3e0ff */
[----:B------:R-:W-:Y:S01]  /*1de10*/  IADD3 R10, P6, PT, R2, R3, RZ ;  /* 0x00000003020a7210 */ /* 0x000fe20007fde0ff */
[----:B------:R-:W4:Y:S01]  /*1de20*/  LDL.LU R26, [R1+0x74] ;  /* 0x00007400011a7983 */ /* 0x000f220000300800 */
[----:B------:R-:W-:Y:S01]  /*1de30*/  LEA.HI.X.SX32 R9, R0, R20, 0x1, P1 ;  /* 0x0000001400097211 */ /* 0x000fe200008f0eff */
[C---:B-----5:R-:W-:Y:S01]  /*1de40*/  IMAD R0, R13.reuse, R22, RZ ;  /* 0x000000160d007224 */ /* 0x060fe200078e02ff */
[----:B------:R-:W-:Y:S01]  /*1de50*/  ISETP.LT.AND P1, PT, R13, UR9, !P0 ;  /* 0x000000090d007c0c */ /* 0x000fe2000c721270 */
[----:B------:R-:W0:Y:S02]  /*1de60*/  LDCU UR9, c[0x0][0x39c] ;  /* 0x00007380ff0977ac */ /* 0x000e240008000800 */
[----:B------:R1:W-:Y:S01]  /*1de70*/  @P3 STG.E.U8 desc[UR6][R8.64], R11 ;  /* 0x0000000b08003986 */ /* 0x0003e2000c101106 */
[----:B------:R-:W-:-:S02]  /*1de80*/  PRMT R12, R18, 0x7771, RZ ;  /* 0x00007771120c7816 */ /* 0x000fc400000000ff */
[----:B-1----:R-:W-:Y:S02]  /*1de90*/  IADD3 R8, P3, PT, R0, R3, RZ ;  /* 0x0000000300087210 */ /* 0x002fe40007f7e0ff */
[----:B------:R-:W-:Y:S01]  /*1dea0*/  LEA.HI.X.SX32 R11, R2, R20, 0x1, P6 ;  /* 0x00000014020b7211 */ /* 0x000fe200030f0eff */
[C---:B------:R-:W-:Y:S01]  /*1deb0*/  IMAD R2, R14.reuse, R22, RZ ;  /* 0x000000160e027224 */ /* 0x040fe200078e02ff */
[----:B------:R-:W-:Y:S01]  /*1dec0*/  ISETP.LT.AND P6, PT, R14, UR5, !P0 ;  /* 0x000000050e007c0c */ /* 0x000fe2000c7c1270 */
[----:B------:R-:W1:Y:S01]  /*1ded0*/  LDCU UR5, c[0x0][0x39c] ;  /* 0x00007380ff0577ac */ /* 0x000e620008000800 */
[----:B------:R-:W-:Y:S01]  /*1dee0*/  LEA.HI.X.SX32 R9, R0, R20, 0x1, P3 ;  /* 0x0000001400097211 */ /* 0x000fe200018f0eff */
[----:B------:R5:W-:Y:S01]  /*1def0*/  @P2 STG.E.U8 desc[UR6][R10.64], R12 ;  /* 0x0000000c0a002986 */ /* 0x000be2000c101106 */
[----:B------:R-:W-:-:S05]  /*1df00*/  PRMT R0, R19, 0x7771, RZ ;  /* 0x0000777113007816 */ /* 0x000fca00000000ff */
[----:B------:R0:W-:Y:S01]  /*1df10*/  @P1 STG.E.U8 desc[UR6][R8.64], R0 ;  /* 0x0000000008001986 */ /* 0x0001e2000c101106 */
[----:B-----5:R-:W-:-:S04]  /*1df20*/  IADD3 R10, P2, PT, R2, R3, RZ ;  /* 0x00000003020a7210 */ /* 0x020fc80007f5e0ff */
[----:B------:R-:W-:Y:S02]  /*1df30*/  LEA.HI.X.SX32 R11, R2, R20, 0x1, P2 ;  /* 0x00000014020b7211 */ /* 0x000fe400010f0eff */
[----:B0-----:R-:W-:Y:S01]  /*1df40*/  PRMT R8, R4, 0x7772, RZ ;  /* 0x0000777204087816 */ /* 0x001fe200000000ff */
[----:B--2---:R-:W-:-:S04]  /*1df50*/  IMAD R0, R15, R22, RZ ;  /* 0x000000160f007224 */ /* 0x004fc800078e02ff */
[----:B------:R0:W-:Y:S02]  /*1df60*/  @P6 STG.E.U8 desc[UR6][R10.64], R8 ;  /* 0x000000080a006986 */ /* 0x0001e4000c101106 */
[----:B0-----:R-:W-:-:S04]  /*1df70*/  IADD3 R8, P3, PT, R0, R3, RZ ;  /* 0x0000000300087210 */ /* 0x001fc80007f7e0ff */
[----:B------:R-:W-:Y:S02]  /*1df80*/  LEA.HI.X.SX32 R9, R0, R20, 0x1, P3 ;  /* 0x0000001400097211 */ /* 0x000fe400018f0eff */
[C---:B---3--:R-:W-:Y:S01]  /*1df90*/  ISETP.LT.AND P2, PT, R21.reuse, UR4, !P0 ;  /* 0x0000000415007c0c */ /* 0x048fe2000c741270 */
[-C--:B------:R-:W-:Y:S01]  /*1dfa0*/  IMAD R2, R21, R22.reuse, RZ ;  /* 0x0000001615027224 */ /* 0x080fe200078e02ff */
[----:B------:R-:W-:Y:S01]  /*1dfb0*/  ISETP.LT.AND P1, PT, R15, UR8, !P0 ;  /* 0x000000080f007c0c */ /* 0x000fe2000c721270 */
[----:B------:R-:W2:Y:S01]  /*1dfc0*/  LDL.LU R21, [R1+0x78] ;  /* 0x0000780001157983 */ /* 0x000ea20000300800 */
[C---:B-1----:R-:W-:Y:S01]  /*1dfd0*/  ISETP.LT.AND P3, PT, R24.reuse, UR5, !P0 ;  /* 0x0000000518007c0c */ /* 0x042fe2000c761270 */
[----:B------:R-:W-:Y:S01]  /*1dfe0*/  IMAD R0, R24, R22, RZ ;  /* 0x0000001618007224 */ /* 0x000fe200078e02ff */
[----:B------:R-:W-:Y:S01]  /*1dff0*/  IADD3 R10, P6, PT, R2, R3, RZ ;  /* 0x00000003020a7210 */ /* 0x000fe20007fde0ff */
[----:B------:R-:W3:Y:S01]  /*1e000*/  LDL.LU R24, [R1+0x80] ;  /* 0x0000800001187983 */ /* 0x000ee20000300800 */
[----:B------:R-:W-:Y:S01]  /*1e010*/  PRMT R12, R4, 0x7773, RZ ;  /* 0x00007773040c7816 */ /* 0x000fe200000000ff */
[----:B------:R-:W0:Y:S01]  /*1e020*/  LDCU UR4, c[0x0][0x39c] ;  /* 0x00007380ff0477ac */ /* 0x000e220008000800 */
[----:B------:R-:W-:-:S02]  /*1e030*/  PRMT R4, R5, 0x7773, RZ ;  /* 0x0000777305047816 */ /* 0x000fc400000000ff */
[----:B------:R-:W-:Y:S01]  /*1e040*/  PRMT R15, R5, 0x7772, RZ ;  /* 0x00007772050f7816 */ /* 0x000fe200000000ff */
[----:B------:R-:W1:Y:S01]  /*1e050*/  LDCU UR8, c[0x0][0x39c] ;  /* 0x00007380ff0877ac */ /* 0x000e620008000800 */
[C---:B------:R-:W-:Y:S02]  /*1e060*/  PRMT R5, R6.reuse, 0x7773, RZ ;  /* 0x0000777306057816 */ /* 0x040fe400000000ff */
[----:B------:R-:W-:Y:S01]  /*1e070*/  PRMT R6, R6, 0x7772, RZ ;  /* 0x0000777206067816 */ /* 0x000fe200000000ff */
[----:B------:R-:W2:Y:S01]  /*1e080*/  LDCU UR5, c[0x0][0x39c] ;  /* 0x00007380ff0577ac */ /* 0x000ea20008000800 */
[----:B------:R-:W-:Y:S01]  /*1e090*/  LEA.HI.X.SX32 R11, R2, R20, 0x1, P6 ;  /* 0x00000014020b7211 */ /* 0x000fe200030f0eff */
[----:B------:R-:W-:Y:S04]  /*1e0a0*/  @P1 STG.E.U8 desc[UR6][R8.64], R15 ;  /* 0x0000000f08001986 */ /* 0x000fe8000c101106 */
[----:B------:R5:W-:Y:S01]  /*1e0b0*/  @P2 STG.E.U8 desc[UR6][R10.64], R6 ;  /* 0x000000060a002986 */ /* 0x000be2000c101106 */
[----:B------:R-:W-:-:S02]  /*1e0c0*/  PRMT R13, R7, 0x7773, RZ ;  /* 0x00007773070d7816 */ /* 0x000fc400000000ff */
[----:B------:R-:W-:Y:S01]  /*1e0d0*/  PRMT R14, R7, 0x7772, RZ ;  /* 0x00007772070e7816 */ /* 0x000fe200000000ff */
[C---:B----4-:R-:W-:Y:S01]  /*1e0e0*/  IMAD R2, R25.reuse, R22, RZ ;  /* 0x0000001619027224 */ /* 0x050fe200078e02ff */
[----:B------:R-:W-:Y:S01]  /*1e0f0*/  ISETP.LT.AND P2, PT, R25, UR9, !P0 ;  /* 0x0000000919007c0c */ /* 0x000fe2000c741270 */
[----:B------:R-:W3:Y:S01]  /*1e100*/  LDCU UR9, c[0x0][0x39c] ;  /* 0x00007380ff0977ac */ /* 0x000ee20008000800 */
[----:B------:R-:W4:Y:S01]  /*1e110*/  LDL.LU R25, [R1+0x88] ;  /* 0x0000880001197983 */ /* 0x000f220000300800 */
[----:B-----5:R-:W-:-:S04]  /*1e120*/  IADD3 R6, P1, PT, R0, R3, RZ ;  /* 0x0000000300067210 */ /* 0x020fc80007f3e0ff */
[----:B------:R-:W-:Y:S01]  /*1e130*/  LEA.HI.X.SX32 R7, R0, R20, 0x1, P1 ;  /* 0x0000001400077211 */ /* 0x000fe200008f0eff */
[----:B------:R-:W-:Y:S01]  /*1e140*/  IMAD R0, R23, R22, RZ ;  /* 0x0000001617007224 */ /* 0x000fe200078e02ff */
[----:B------:R-:W-:-:S03]  /*1e150*/  IADD3 R8, P6, PT, R2, R3, RZ ;  /* 0x0000000302087210 */ /* 0x000fc60007fde0ff */
[----:B------:R5:W-:Y:S01]  /*1e160*/  @P3 STG.E.U8 desc[UR6][R6.64], R14 ;  /* 0x0000000e06003986 */ /* 0x000be2000c101106 */
[----:B0-----:R-:W-:Y:S01]  /*1e170*/  ISETP.LT.AND P1, PT, R23, UR4, !P0 ;  /* 0x0000000417007c0c */ /* 0x001fe2000c721270 */
[----:B------:R-:W0:Y:S01]  /*1e180*/  LDCU UR4, c[0x0][0x39c] ;  /* 0x00007380ff0477ac */ /* 0x000e220008000800 */
[----:B------:R-:W-:Y:S01]  /*1e190*/  LEA.HI.X.SX32 R9, R2, R20, 0x1, P6 ;  /* 0x0000001402097211 */ /* 0x000fe200030f0eff */
[----:B------:R-:W4:Y:S01]  /*1e1a0*/  LDL.LU R23, [R1+0x90] ;  /* 0x0000900001177983 */ /* 0x000f220000300800 */
[----:B-1----:R-:W-:Y:S01]  /*1e1b0*/  ISETP.LT.AND P6, PT, R26, UR8, !P0 ;  /* 0x000000081a007c0c */ /* 0x002fe2000c7c1270 */
[----:B------:R-:W1:Y:S01]  /*1e1c0*/  LDCU UR8, c[0x0][0x39c] ;  /* 0x00007380ff0877ac */ /* 0x000e620008000800 */
[----:B-----5:R-:W-:-:S04]  /*1e1d0*/  IADD3 R6, P3, PT, R0, R3, RZ ;  /* 0x0000000300067210 */ /* 0x020fc80007f7e0ff */
[----:B------:R-:W-:Y:S01]  /*1e1e0*/  LEA.HI.X.SX32 R7, R0, R20, 0x1, P3 ;  /* 0x0000001400077211 */ /* 0x000fe200018f0eff */
[----:B------:R-:W-:Y:S02]  /*1e1f0*/  IMAD R0, R26, R22, RZ ;  /* 0x000000161a007224 */ /* 0x000fe400078e02ff */
[----:B------:R-:W5:Y:S01]  /*1e200*/  LDL.LU R26, [R1+0x94] ;  /* 0x00009400011a7983 */ /* 0x000f620000300800 */
[----:B------:R-:W-:Y:S02]  /*1e210*/  PRMT R2, R16, 0x7772, RZ ;  /* 0x0000777210027816 */ /* 0x000fe400000000ff */
[----:B------:R-:W-:-:S03]  /*1e220*/  PRMT R10, R17, 0x7772, RZ ;  /* 0x00007772110a7816 */ /* 0x000fc600000000ff */
[----:B------:R-:W-:Y:S04]  /*1e230*/  @P2 STG.E.U8 desc[UR6][R8.64], R2 ;  /* 0x0000000208002986 */ /* 0x000fe8000c101106 */
[----:B------:R0:W-:Y:S02]  /*1e240*/  @P1 STG.E.U8 desc[UR6][R6.64], R10 ;  /* 0x0000000a06001986 */ /* 0x0001e4000c101106 */
[----:B0-----:R-:W-:-:S04]  /*1e250*/  IADD3 R6, P3, PT, R0, R3, RZ ;  /* 0x0000000300067210 */ /* 0x001fc80007f7e0ff */
[----:B------:R-:W-:Y:S02]  /*1e260*/  LEA.HI.X.SX32 R7, R0, R20, 0x1, P3 ;  /* 0x0000001400077211 */ /* 0x000fe400018f0eff */
[C---:B--2---:R-:W-:Y:S01]  /*1e270*/  ISETP.LT.AND P1, PT, R21.reuse, UR5, !P0 ;  /* 0x0000000515007c0c */ /* 0x044fe2000c721270 */
[-C--:B------:R-:W-:Y:S01]  /*1e280*/  IMAD R2, R21, R22.reuse, RZ ;  /* 0x0000001615027224 */ /* 0x080fe200078e02ff */
[----:B------:R-:W-:Y:S01]  /*1e290*/  PRMT R9, R18, 0x7772, RZ ;  /* 0x0000777212097816 */ /* 0x000fe200000000ff */
[----:B------:R-:W2:Y:S01]  /*1e2a0*/  LDL.LU R21, [R1+0x98] ;  /* 0x0000980001157983 */ /* 0x000ea20000300800 */
[C---:B---3--:R-:W-:Y:S01]  /*1e2b0*/  ISETP.LT.AND P2, PT, R24.reuse, UR9, !P0 ;  /* 0x0000000918007c0c */ /* 0x048fe2000c741270 */
[----:B------:R-:W-:Y:S01]  /*1e2c0*/  IMAD R0, R24, R22, RZ ;  /* 0x0000001618007224 */ /* 0x000fe200078e02ff */
[-C--:B------:R-:W-:Y:S01]  /*1e2d0*/  IADD3 R8, P3, PT, R2, R3.reuse, RZ ;  /* 0x0000000302087210 */ /* 0x080fe20007f7e0ff */
[----:B------:R-:W3:Y:S01]  /*1e2e0*/  LDL.LU R24, [R1+0xa0] ;  /* 0x0000a00001187983 */ /* 0x000ee20000300800 */
[----:B------:R-:W2:Y:S03]  /*1e2f0*/  LDCU UR9, c[0x0][0x39c] ;  /* 0x00007380ff0977ac */ /* 0x000ea60008000800 */
[----:B------:R0:W-:Y:S01]  /*1e300*/  @P6 STG.E.U8 desc[UR6][R6.64], R9 ;  /* 0x0000000906006986 */ /* 0x0001e2000c101106 */
[----:B------:R-:W1:Y:S01]  /*1e310*/  LDCU UR5, c[0x0][0x39c] ;  /* 0x00007380ff0577ac */ /* 0x000e620008000800 */
[----:B0-----:R-:W-:-:S02]  /*1e320*/  IADD3 R6, P6, PT, R0, R3, RZ ;  /* 0x0000000300067210 */ /* 0x001fc40007fde0ff */
[-C--:B------:R-:W-:Y:S02]  /*1e330*/  LEA.HI.X.SX32 R9, R2, R20.reuse, 0x1, P3 ;  /* 0x0000001402097211 */ /* 0x080fe400018f0eff */
[----:B------:R-:W-:Y:S02]  /*1e340*/  PRMT R2, R19, 0x7772, RZ ;  /* 0x0000777213027816 */ /* 0x000fe400000000ff */
[----:B------:R-:W-:Y:S01]  /*1e350*/  LEA.HI.X.SX32 R7, R0, R20, 0x1, P6 ;  /* 0x0000001400077211 */ /* 0x000fe200030f0eff */
[CC--:B----4-:R-:W-:Y:S01]  /*1e360*/  IMAD R0, R25.reuse, R22.reuse, RZ ;  /* 0x0000001619007224 */ /* 0x0d0fe200078e02ff */
[----:B------:R-:W-:Y:S01]  /*1e370*/  ISETP.LT.AND P3, PT, R25, UR4, !P0 ;  /* 0x0000000419007c0c */ /* 0x000fe2000c761270 */
[----:B------:R0:W-:Y:S01]  /*1e380*/  @P1 STG.E.U8 desc[UR6][R8.64], R2 ;  /* 0x0000000208001986 */ /* 0x0001e2000c101106 */
[----:B------:R-:W4:Y:S03]  /*1e390*/  LDCU UR4, c[0x0][0x39c] ;  /* 0x00007380ff0477ac */ /* 0x000f260008000800 */
[----:B------:R0:W-:Y:S04]  /*1e3a0*/  @P2 STG.E.U8 desc[UR6][R6.64], R12 ;  /* 0x0000000c06002986 */ /* 0x0001e8000c101106 */
[----:B------:R-:W4:Y:S01]  /*1e3b0*/  LDL.LU R25, [R1+0xa8] ;  /* 0x0000a80001197983 */ /* 0x000f220000300800 */
[C---:B-1----:R-:W-:Y:S01]  /*1e3c0*/  ISETP.LT.AND P2, PT, R23.reuse, UR8, !P0 ;  /* 0x0000000817007c0c */ /* 0x042fe2000c741270 */
[----:B0-----:R-:W-:Y:S01]  /*1e3d0*/  IMAD R2, R23, R22, RZ ;  /* 0x0000001617027224 */ /* 0x001fe200078e02ff */
[----:B------:R-:W0:Y:S01]  /*1e3e0*/  LDCU UR8, c[0x0][0x39c] ;  /* 0x00007380ff0877ac */ /* 0x000e220008000800 */
[C---:B------:R-:W-:Y:S01]  /*1e3f0*/  IADD3 R6, P1, PT, R0.reuse, R3, RZ ;  /* 0x0000000300067210 */ /* 0x040fe20007f3e0ff */
[----:B------:R-:W0:Y:S03]  /*1e400*/  LDL.LU R23, [R1+0xac] ;  /* 0x0000ac0001177983 */ /* 0x000e260000300800 */
[----:B------:R-:W-:-:S02]  /*1e410*/  LEA.HI.X.SX32 R7, R0, R20, 0x1, P1 ;  /* 0x0000001400077211 */ /* 0x000fc400008f0eff */
[-C--:B------:R-:W-:Y:S01]  /*1e420*/  IADD3 R8, P6, PT, R2, R3.reuse, RZ ;  /* 0x0000000302087210 */ /* 0x080fe20007fde0ff */
[----:B-----5:R-:W-:Y:S02]  /*1e430*/  IMAD R0, R26, R22, RZ ;  /* 0x000000161a007224 */ /* 0x020fe400078e02ff */
[----:B------:R1:W-:Y:S01]  /*1e440*/  @P3 STG.E.U8 desc[UR6][R6.64], R4 ;  /* 0x0000000406003986 */ /* 0x0003e2000c101106 */
[----:B------:R-:W-:Y:S02]  /*1e450*/  LEA.HI.X.SX32 R9, R2, R20, 0x1, P6 ;  /* 0x0000001402097211 */ /* 0x000fe400030f0eff */
[----:B-1----:R-:W-:-:S04]  /*1e460*/  IADD3 R6, P3, PT, R0, R3, RZ ;  /* 0x0000000300067210 */ /* 0x002fc80007f7e0ff */
[----:B------:R-:W-:Y:S02]  /*1e470*/  LEA.HI.X.SX32 R7, R0, R20, 0x1, P3 ;  /* 0x0000001400077211 */ /* 0x000fe400018f0eff */
[----:B------:R-:W-:Y:S01]  /*1e480*/  ISETP.LT.AND P1, PT, R26, UR5, !P0 ;  /* 0x000000051a007c0c */ /* 0x000fe2000c721270 */
[----:B------:R-:W1:Y:S01]  /*1e490*/  LDCU UR5, c[0x0][0x39c] ;  /* 0x00007380ff0577ac */ /* 0x000e620008000800 */
[C---:B--2---:R-:W-:Y:S01]  /*1e4a0*/  ISETP.LT.AND P6, PT, R21.reuse, UR9, !P0 ;  /* 0x0000000915007c0c */ /* 0x044fe2000c7c1270 */
[-C--:B------:R-:W-:Y:S02]  /*1e4b0*/  IMAD R0, R21, R22.reuse, RZ ;  /* 0x0000001615007224 */ /* 0x080fe400078e02ff */
[C---:B---3--:R-:W-:Y:S01]  /*1e4c0*/  IMAD R2, R24.reuse, R22, RZ ;  /* 0x0000001618027224 */ /* 0x048fe200078e02ff */
[----:B------:R-:W2:Y:S01]  /*1e4d0*/  LDL.LU R21, [R1+0xb0] ;  /* 0x0000b00001157983 */ /* 0x000ea20000300800 */
[----:B----4-:R-:W-:Y:S01]  /*1e4e0*/  ISETP.LT.AND P3, PT, R24, UR4, !P0 ;  /* 0x0000000418007c0c */ /* 0x010fe2000c761270 */
[----:B------:R-:W2:Y:S02]  /*1e4f0*/  LDCU UR9, c[0x0][0x39c] ;  /* 0x00007380ff0977ac */ /* 0x000ea40008000800 */
[----:B------:R-:W3:Y:S01]  /*1e500*/  LDL.LU R26, [R1+0xd8] ;  /* 0x0000d800011a7983 */ /* 0x000ee20000300800 */
[----:B------:R-:W-:Y:S01]  /*1e510*/  PRMT R16, R16, 0x7773, RZ ;  /* 0x0000777310107816 */ /* 0x000fe200000000ff */
[----:B------:R-:W4:Y:S02]  /*1e520*/  LDCU UR4, c[0x0][0x39c] ;  /* 0x00007380ff0477ac */ /* 0x000f240008000800 */
[----:B------:R-:W4:Y:S04]  /*1e530*/  LDL.LU R24, [R1+0xdc] ;  /* 0x0000dc0001187983 */ /* 0x000f280000300800 */
[----:B------:R5:W-:Y:S04]  /*1e540*/  @P2 STG.E.U8 desc[UR6][R8.64], R5 ;  /* 0x0000000508002986 */ /* 0x000be8000c101106 */
[----:B------:R-:W-:Y:S01]  /*1e550*/  @P1 STG.E.U8 desc[UR6][R6.64], R13 ;  /* 0x0000000d06001986 */ /* 0x000fe2000c101106 */
[----:B------:R-:W-:-:S02]  /*1e560*/  PRMT R17, R17, 0x7773, RZ ;  /* 0x0000777311117816 */ /* 0x000fc400000000ff */
[----:B------:R-:W-:Y:S01]  /*1e570*/  PRMT R18, R18, 0x7773, RZ ;  /* 0x0000777312127816 */ /* 0x000fe200000000ff */
[----:B------:R-:W0:Y:S01]  /*1e580*/  LDS.128 R4, [R28] ;  /* 0x000000001c047984 */ /* 0x000e220000000c00 */
[----:B-----5:R-:W-:-:S04]  /*1e590*/  IADD3 R8, P1, PT, R0, R3, RZ ;  /* 0x0000000300087210 */ /* 0x020fc80007f3e0ff */
[----:B------:R-:W-:Y:S02]  /*1e5a0*/  LEA.HI.X.SX32 R9, R0, R20, 0x1, P1 ;  /* 0x0000001400097211 */ /* 0x000fe400008f0eff */
[CC--:B------:R-:W-:Y:S01]  /*1e5b0*/  IADD3 R10, P1, PT, R2.reuse, R3.reuse, RZ ;  /* 0x00000003020a7210 */ /* 0x0c0fe20007f3e0ff */
[C---:B------:R-:W-:Y:S01]  /*1e5c0*/  IMAD R0, R25.reuse, R22, RZ ;  /* 0x0000001619007224 */ /* 0x040fe200078e02ff */
[----:B-1----:R-:W-:Y:S01]  /*1e5d0*/  ISETP.LT.AND P2, PT, R25, UR5, !P0 ;  /* 0x0000000519007c0c */ /* 0x002fe2000c741270 */
[----:B------:R1:W-:Y:S01]  /*1e5e0*/  @P6 STG.E.U8 desc[UR6][R8.64], R16 ;  /* 0x0000001008006986 */ /* 0x0003e2000c101106 */
[----:B------:R-:W-:Y:S01]  /*1e5f0*/  LEA.HI.X.SX32 R11, R2, R20, 0x1, P1 ;  /* 0x00000014020b7211 */ /* 0x000fe200008f0eff */
[----:B------:R-:W5:Y:S01]  /*1e600*/  LDCU UR5, c[0x0][0x39c] ;  /* 0x00007380ff0577ac */ /* 0x000f620008000800 */
[C---:B0-----:R-:W-:Y:S01]  /*1e610*/  ISETP.LT.AND P1, PT, R23.reuse, UR8, !P0 ;  /* 0x0000000817007c0c */ /* 0x041fe2000c721270 */
[----:B------:R-:W-:Y:S01]  /*1e620*/  IMAD R2, R23, R22, RZ ;  /* 0x0000001617027224 */ /* 0x000fe200078e02ff */
[CC--:B-1----:R-:W-:Y:S01]  /*1e630*/  IADD3 R8, P6, PT, R0.reuse, R3.reuse, RZ ;  /* 0x0000000300087210 */ /* 0x0c2fe20007fde0ff */
[----:B------:R-:W5:Y:S01]  /*1e640*/  LDL.LU R23, [R1+0xe0] ;  /* 0x0000e00001177983 */ /* 0x000f620000300800 */
[----:B------:R-:W-:Y:S01]  /*1e650*/  PRMT R19, R19, 0x7773, RZ ;  /* 0x0000777313137816 */ /* 0x000fe200000000ff */
[----:B------:R-:W0:Y:S01]  /*1e660*/  LDCU UR8, c[0x0][0x39c] ;  /* 0x00007380ff0877ac */ /* 0x000e220008000800 */
[----:B------:R-:W-:Y:S01]  /*1e670*/  LEA.HI.X.SX32 R9, R0, R20, 0x1, P6 ;  /* 0x0000001400097211 */ /* 0x000fe200030f0eff */
[----:B------:R-:W-:Y:S01]  /*1e680*/  @P3 STG.E.U8 desc[UR6][R10.64], R17 ;  /* 0x000000110a003986 */ /* 0x000fe2000c101106 */
[----:B------:R-:W-:-:S03]  /*1e690*/  IADD3 R12, P3, PT, R2, R3, RZ ;  /* 0x00000003020c7210 */ /* 0x000fc60007f7e0ff */
[----:B------:R-:W-:Y:S01]  /*1e6a0*/  @P2 STG.E.U8 desc[UR6][R8.64], R18 ;  /* 0x0000001208002986 */ /* 0x000fe2000c101106 */
[----:B------:R-:W-:-:S03]  /*1e6b0*/  LEA.HI.X.SX32 R13, R2, R20, 0x1, P3 ;  /* 0x00000014020d7211 */ /* 0x000fc600018f0eff */
[----:B------:R-:W0:Y:S04]  /*1e6c0*/  LDL.LU R25, [R1+0xe4] ;  /* 0x0000e40001197983 */ /* 0x000e280000300800 */
[----:B------:R1:W-:Y:S01]  /*1e6d0*/  @P1 STG.E.U8 desc[UR6][R12.64], R19 ;  /* 0x000000130c001986 */ /* 0x0003e2000c101106 */
[----:B------:R-:W-:-:S03]  /*1e6e0*/  PRMT R16, R4, 0x7770, RZ ;  /* 0x0000777004107816 */ /* 0x000fc600000000ff */
[----:B------:R-:W0:Y:S01]  /*1e6f0*/  LDS.128 R8, [R28+0x400] ;  /* 0x000400001c087984 */ /* 0x000e220000000c00 */
[C---:B--2---:R-:W-:Y:S01]  /*1e700*/  ISETP.LT.AND P2, PT, R21.reuse, UR9, !P0 ;  /* 0x0000000915007c0c */ /* 0x044fe2000c741270 */
[----:B------:R-:W-:Y:S02]  /*1e710*/  IMAD R0, R21, R22, RZ ;  /* 0x0000001615007224 */ /* 0x000fe400078e02ff */
[----:B------:R-:W2:Y:S01]  /*1e720*/  LDL.LU R21, [R1+0xe8] ;  /* 0x0000e80001157983 */ /* 0x000ea20000300800 */
[----:B----4-:R-:W-:Y:S01]  /*1e730*/  ISETP.LT.AND P1, PT, R24, UR4, !P0 ;  /* 0x0000000418007c0c */ /* 0x010fe2000c721270 */
[----:B------:R-:W-:Y:S02]  /*1e740*/  IMAD R2, R22, 0x2, R0 ;  /* 0x0000000216027824 */ /* 0x000fe400078e0200 */
[----:B------:R-:W4:Y:S01]  /*1e750*/  LDL.LU R24, [R1+0xec] ;  /* 0x0000ec0001187983 */ /* 0x000f220000300800 */
[C---:B-1----:R-:W-:Y:S01]  /*1e760*/  IADD3 R12, P6, PT, R0.reuse, R3, RZ ;  /* 0x00000003000c7210 */ /* 0x042fe20007fde0ff */
[----:B------:R-:W2:Y:S03]  /*1e770*/  LDCU UR4, c[0x0][0x39c] ;  /* 0x00007380ff0477ac */ /* 0x000ea60008000800 */
[----:B------:R-:W-:-:S02]  /*1e780*/  LEA.HI.X.SX32 R13, R0, R20, 0x1, P6 ;  /* 0x00000014000d7211 */ /* 0x000fc400030f0eff */
[----:B------:R-:W-:Y:S01]  /*1e790*/  IADD3 R14, P6, PT, R2, R3, RZ ;  /* 0x00000003020e7210 */ /* 0x000fe20007fde0ff */
[----:B------:R-:W-:Y:S01]  /*1e7a0*/  IMAD R0, R22, 0x2, R2 ;  /* 0x0000000216007824 */ /* 0x000fe200078e0202 */
[----:B---3--:R-:W-:Y:S02]  /*1e7b0*/  ISETP.LT.AND P3, PT, R26, UR10, !P0 ;  /* 0x0000000a1a007c0c */ /* 0x008fe4000c761270 */
[----:B------:R-:W-:Y:S01]  /*1e7c0*/  LEA.HI.X.SX32 R15, R2, R20, 0x1, P6 ;  /* 0x00000014020f7211 */ /* 0x000fe200030f0eff */
[----:B------:R1:W-:Y:S01]  /*1e7d0*/  @P2 STG.E.U8 desc[UR6][R12.64], R16 ;  /* 0x000000100c002986 */ /* 0x0003e2000c101106 */
[----:B------:R-:W-:-:S03]  /*1e7e0*/  PRMT R2, R5, 0x7770, RZ ;  /* 0x0000777005027816 */ /* 0x000fc600000000ff */
[----:B------:R-:W3:Y:S04]  /*1e7f0*/  LDL.LU R26, [R1+0xf0] ;  /* 0x0000f000011a7983 */ /* 0x000ee80000300800 */
[----:B------:R5:W-:Y:S01]  /*1e800*/  @P5 STG.E.U8 desc[UR6][R14.64], R2 ;  /* 0x000000020e005986 */ /* 0x000be2000c101106 */
[----:B-1----:R-:W-:-:S04]  /*1e810*/  IADD3 R12, P6, PT, R0, R3, RZ ;  /* 0x00000003000c7210 */ /* 0x002fc80007fde0ff */
[----:B------:R-:W-:Y:S01]  /*1e820*/  LEA.HI.X.SX32 R13, R0, R20, 0x1, P6 ;  /* 0x00000014000d7211 */ /* 0x000fe200030f0eff */
[----:B------:R-:W-:Y:S01]  /*1e830*/  IMAD R0, R22, 0x2, R0 ;  /* 0x0000000216007824 */ /* 0x000fe200078e0200 */
[----:B-----5:R-:W-:Y:S02]  /*1e840*/  PRMT R2, R6, 0x7770, RZ ;  /* 0x0000777006027816 */ /* 0x020fe400000000ff */
[----:B------:R-:W-:Y:S01]  /*1e850*/  ISETP.LT.AND P2, PT, R23, UR5, !P0 ;  /* 0x0000000517007c0c */ /* 0x000fe2000c741270 */
[----:B------:R-:W4:Y:S01]  /*1e860*/  LDCU UR5, c[0x0][0x39c] ;  /* 0x00007380ff0577ac */ /* 0x000f220008000800 */
[----:B------:R-:W5:Y:S04]  /*1e870*/  LDL.LU R23, [R1+0xf4] ;  /* 0x0000f40001177983 */ /* 0x000f680000300800 */
[----:B------:R1:W-:Y:S01]  /*1e880*/  @P4 STG.E.U8 desc[UR6][R12.64], R2 ;  /* 0x000000020c004986 */ /* 0x0003e2000c101106 */
[----:B------:R-:W-:-:S02]  /*1e890*/  PRMT R16, R7, 0x7770, RZ ;  /* 0x0000777007107816 */ /* 0x000fc400000000ff */
[----:B-1----:R-:W-:-:S04]  /*1e8a0*/  IADD3 R12, P6, PT, R0, R3, RZ ;  /* 0x00000003000c7210 */ /* 0x002fc80007fde0ff */
[-C--:B------:R-:W-:Y:S02]  /*1e8b0*/  LEA.HI.X.SX32 R13, R0, R20.reuse, 0x1, P6 ;  /* 0x00000014000d7211 */ /* 0x080fe400030f0eff */
[----:B0-----:R-:W-:Y:S01]  /*1e8c0*/  ISETP.LT.AND P5, PT, R25, UR8, !P0 ;  /* 0x0000000819007c0c */ /* 0x001fe2000c7a1270 */
[----:B------:R-:W-:Y:S01]  /*1e8d0*/  IMAD R2, R22, 0x2, R0 ;  /* 0x0000000216027824 */ /* 0x000fe200078e0200 */
[----:B------:R-:W3:Y:S01]  /*1e8e0*/  LDCU UR8, c[0x0][0x39c] ;  /* 0x00007380ff0877ac */ /* 0x000ee20008000800 */
[----:B------:R0:W-:Y:S01]  /*1e8f0*/  @P3 STG.E.U8 desc[UR6][R12.64], R16 ;  /* 0x000000100c003986 */ /* 0x0001e2000c101106 */
[----:B--2---:R-:W-:Y:S01]  /*1e900*/  ISETP.LT.AND P4, PT, R21, UR4, !P0 ;  /* 0x0000000415007c0c */ /* 0x004fe2000c781270 */
[----:B------:R-:W5:Y:S02]  /*1e910*/  LDCU UR4, c[0x0][0x39c] ;  /* 0x00007380ff0477ac */ /* 0x000f640008000800 */
[----:B------:R-:W2:Y:S04]  /*1e920*/  LDL.LU R21, [R1+0xf8] ;  /* 0x0000f80001157983 */ /* 0x000ea80000300800 */
[----:B------:R-:W2:Y:S01]  /*1e930*/  LDL.LU R25, [R1+0xfc] ;  /* 0x0000fc0001197983 */ /* 0x000ea20000300800 */
[----:B----4-:R-:W-:Y:S01]  /*1e940*/  ISETP.LT.AND P3, PT, R24, UR5, !P0 ;  /* 0x0000000518007c0c */ /* 0x010fe2000c761270 */
[----:B------:R-:W-:Y:S01]  /*1e950*/  IMAD R0, R22, 0x2, R2 ;  /* 0x0000000216007824 */ /* 0x000fe200078e0202 */
[C---:B------:R-:W-:Y:S01]  /*1e960*/  IADD3 R14, P6, PT, R2.reuse, R3, RZ ;  /* 0x00000003020e7210 */ /* 0x040fe20007fde0ff */
[----:B------:R-:W4:Y:S01]  /*1e970*/  LDL.LU R24, [R1+0x108] ;  /* 0x0001080001187983 */ /* 0x000f220000300800 */
[----:B------:R-:W2:Y:S02]  /*1e980*/  LDCU UR5, c[0x0][0x39c] ;  /* 0x00007380ff0577ac */ /* 0x000ea40008000800 */
[----:B------:R-:W-:-:S02]  /*1e990*/  LEA.HI.X.SX32 R15, R2, R20, 0x1, P6 ;  /* 0x00000014020f7211 */ /* 0x000fc400030f0eff */
[----:B------:R-:W-:Y:S02]  /*1e9a0*/  PRMT R2, R8, 0x7770, RZ ;  /* 0x0000777008027816 */ /* 0x000fe400000000ff */
[----:B0-----:R-:W-:-:S03]  /*1e9b0*/  IADD3 R12, P6, PT, R0, R3, RZ ;  /* 0x00000003000c7210 */ /* 0x001fc60007fde0ff */
[----:B------:R0:W-:Y:S01]  /*1e9c0*/  @P1 STG.E.U8 desc[UR6][R14.64], R2 ;  /* 0x000000020e001986 */ /* 0x0001e2000c101106 */
[----:B------:R-:W-:Y:S01]  /*1e9d0*/  LEA.HI.X.SX32 R13, R0, R20, 0x1, P6 ;  /* 0x00000014000d7211 */ /* 0x000fe200030f0eff */
[----:B------:R-:W-:Y:S01]  /*1e9e0*/  IMAD R0, R22, 0x2, R0 ;  /* 0x0000000216007824 */ /* 0x000fe200078e0200 */
[----:B---3--:R-:W-:Y:S01]  /*1e9f0*/  ISETP.LT.AND P1, PT, R26, UR8, !P0 ;  /* 0x000000081a007c0c */ /* 0x008fe2000c721270 */
[----:B------:R-:W1:Y:S01]  /*1ea00*/  LDCU UR8, c[0x0][0x39c] ;  /* 0x00007380ff0877ac */ /* 0x000e620008000800 */
[----:B0-----:R-:W-:-:S05]  /*1ea10*/  PRMT R2, R9, 0x7770, RZ ;  /* 0x0000777009027816 */ /* 0x001fca00000000ff */
[----:B------:R0:W-:Y:S01]  /*1ea20*/  @P2 STG.E.U8 desc[UR6][R12.64], R2 ;  /* 0x000000020c002986 */ /* 0x0001e2000c101106 */
[----:B------:R-:W-:Y:S02]  /*1ea30*/  PRMT R16, R10, 0x7770, RZ ;  /* 0x000077700a107816 */ /* 0x000fe400000000ff */
[----:B-----5:R-:W-:Y:S01]  /*1ea40*/  ISETP.LT.AND P2, PT, R23, UR4, !P0 ;  /* 0x0000000417007c0c */ /* 0x020fe2000c741270 */
[----:B------:R-:W4:Y:S01]  /*1ea50*/  LDCU UR4, c[0x0][0x39c] ;  /* 0x00007380ff0477ac */ /* 0x000f220008000800 */
[----:B------:R-:W3:Y:S01]  /*1ea60*/  LDL.LU R23, [R1+0x10c] ;  /* 0x00010c0001177983 */ /* 0x000ee20000300800 */
[----:B0-----:R-:W-:Y:S01]  /*1ea70*/  IADD3 R12, P6, PT, R0, R3, RZ ;  /* 0x00000003000c7210 */ /* 0x001fe20007fde0ff */
[----:B------:R-:W-:Y:S02]  /*1ea80*/  IMAD R2, R22, 0x2, R0 ;  /* 0x0000000216027824 */ /* 0x000fe400078e0200 */
[----:B------:R-:W5:Y:S01]  /*1ea90*/  LDL.LU R26, [R1+0x110] ;  /* 0x00011000011a7983 */ /* 0x000f620000300800 */
[----:B------:R-:W-:-:S02]  /*1eaa0*/  LEA.HI.X.SX32 R13, R0, R20, 0x1, P6 ;  /* 0x00000014000d7211 */ /* 0x000fc400030f0eff */
[----:B------:R-:W-:Y:S01]  /*1eab0*/  IADD3 R14, P6, PT, R2, R3, RZ ;  /* 0x00000003020e7210 */ /* 0x000fe20007fde0ff */
[----:B------:R-:W-:-:S03]  /*1eac0*/  IMAD R0, R22, 0x2, R2 ;  /* 0x0000000216007824 */ /* 0x000fc600078e0202 */
[----:B------:R-:W-:Y:S01]  /*1ead0*/  LEA.HI.X.SX32 R15, R2, R20, 0x1, P6 ;  /* 0x00000014020f7211 */ /* 0x000fe200030f0eff */
[----:B------:R0:W-:Y:S01]  /*1eae0*/  @P5 STG.E.U8 desc[UR6][R12.64], R16 ;  /* 0x000000100c005986 */ /* 0x0001e2000c101106 */
[----:B------:R-:W-:-:S05]  /*1eaf0*/  PRMT R2, R11, 0x7770, RZ ;  /* 0x000077700b027816 */ /* 0x000fca00000000ff */
[----:B------:R1:W-:Y:S01]  /*1eb00*/  @P4 STG.E.U8 desc[UR6][R14.64], R2 ;  /* 0x000000020e004986 */ /* 0x0003e2000c101106 */
[----:B0-----:R-:W-:-:S04]  /*1eb10*/  IADD3 R12, P6, PT, R0, R3, RZ ;  /* 0x00000003000c7210 */ /* 0x001fc80007fde0ff */
[----:B------:R-:W-:Y:S02]  /*1eb20*/  LEA.HI.X.SX32 R13, R0, R20, 0x1, P6 ;  /* 0x00000014000d7211 */ /* 0x000fe400030f0eff */
[----:B-1----:R-:W-:-:S05]  /*1eb30*/  PRMT R2, R4, 0x7771, RZ ;  /* 0x0000777104027816 */ /* 0x002fca00000000ff */
[----:B------:R0:W-:Y:S01]  /*1eb40*/  @P3 STG.E.U8 desc[UR6][R12.64], R2 ;  /* 0x000000020c003986 */ /* 0x0001e2000c101106 */
[----:B--2---:R-:W-:Y:S02]  /*1eb50*/  ISETP.LT.AND P5, PT, R21, UR5, !P0 ;  /* 0x0000000515007c0c */ /* 0x004fe4000c7a1270 */
[----:B------:R-:W-:Y:S01]  /*1eb60*/  ISETP.LT.AND P4, PT, R25, UR8, !P0 ;  /* 0x0000000819007c0c */ /* 0x000fe2000c781270 */
[----:B------:R-:W2:Y:S01]  /*1eb70*/  LDL.LU R21, [R1+0x114] ;  /* 0x0001140001157983 */ /* 0x000ea20000300800 */
[----:B------:R-:W-:Y:S01]  /*1eb80*/  IMAD R0, R22, 0x2, R0 ;  /* 0x0000000216007824 */ /* 0x000fe200078e0200 */
[----:B------:R-:W3:Y:S01]  /*1eb90*/  LDCU UR5, c[0x0][0x39c] ;  /* 0x00007380ff0577ac */ /* 0x000ee20008000800 */
[----:B----4-:R-:W-:Y:S01]  /*1eba0*/  ISETP.LT.AND P3, PT, R24, UR4, !P0 ;  /* 0x0000000418007c0c */ /* 0x010fe2000c761270 */
[----:B------:R-:W4:Y:S01]  /*1ebb0*/  LDL.LU R25, [R1+0x118] ;  /* 0x0001180001197983 */ /* 0x000f220000300800 */
[----:B0-----:R-:W-:Y:S01]  /*1ebc0*/  IMAD R2, R22, 0x2, R0 ;  /* 0x0000000216027824 */ /* 0x001fe200078e0200 */
[CC--:B------:R-:W-:Y:S01]  /*1ebd0*/  IADD3 R12, P6, PT, R0.reuse, R3.reuse, RZ ;  /* 0x00000003000c7210 */ /* 0x0c0fe20007fde0ff */
[----:B------:R-:W5:Y:S01]  /*1ebe0*/  LDCU UR8, c[0x0][0x39c] ;  /* 0x00007380ff0877ac */ /* 0x000f620008000800 */
[----:B------:R-:W4:Y:S02]  /*1ebf0*/  LDL.LU R24, [R1+0x11c] ;  /* 0x00011c0001187983 */ /* 0x000f240000300800 */
[----:B------:R-:W-:Y:S01]  /*1ec00*/  LEA.HI.X.SX32 R13, R0, R20, 0x1, P6 ;  /* 0x00000014000d7211 */ /* 0x000fe200030f0eff */
[----:B------:R-:W2:Y:S01]  /*1ec10*/  LDCU UR4, c[0x0][0x39c] ;  /* 0x00007380ff0477ac */ /* 0x000ea20008000800 */
[----:B------:R-:W-:Y:S01]  /*1ec20*/  IADD3 R14, P6, PT, R2, R3, RZ ;  /* 0x00000003020e7210 */ /* 0x000fe20007fde0ff */
[----:B------:R-:W-:Y:S01]  /*1ec30*/  IMAD R0, R22, 0x2, R2 ;  /* 0x0000000216007824 */ /* 0x000fe200078e0202 */
[----:B------:R-:W-:-:S02]  /*1ec40*/  PRMT R16, R5, 0x7771, RZ ;  /* 0x0000777105107816 */ /* 0x000fc400000000ff */
[----:B------:R-:W-:Y:S02]  /*1ec50*/  LEA.HI.X.SX32 R15, R2, R20, 0x1, P6 ;  /* 0x00000014020f7211 */ /* 0x000fe400030f0eff */
[----:B------:R-:W-:Y:S01]  /*1ec60*/  PRMT R2, R6, 0x7771, RZ ;  /* 0x0000777106027816 */ /* 0x000fe200000000ff */
[----:B------:R0:W-:Y:S04]  /*1ec70*/  @P1 STG.E.U8 desc[UR6][R12.64], R16 ;  /* 0x000000100c001986 */ /* 0x0001e8000c101106 */
[----:B------:R1:W-:Y:S01]  /*1ec80*/  @P2 STG.E.U8 desc[UR6][R14.64], R2 ;  /* 0x000000020e002986 */ /* 0x0003e2000c101106 */
[----:B0-----:R-:W-:-:S04]  /*1ec90*/  IADD3 R12, P6, PT, R0, R3, RZ ;  /* 0x00000003000c7210 */ /* 0x001fc80007fde0ff */
[----:B------:R-:W-:Y:S01]  /*1eca0*/  LEA.HI.X.SX32 R13, R0, R20, 0x1, P6 ;  /* 0x00000014000d7211 */ /* 0x000fe200030f0eff */
[----:B------:R-:W-:Y:S01]  /*1ecb0*/  IMAD R0, R22, 0x2, R0 ;  /* 0x0000000216007824 */ /* 0x000fe200078e0200 */
[----:B-1----:R-:W-:Y:S02]  /*1ecc0*/  PRMT R2, R7, 0x7771, RZ ;  /* 0x0000777107027816 */ /* 0x002fe400000000ff */
[----:B---3--:R-:W-:-:S03]  /*1ecd0*/  ISETP.LT.AND P1, PT, R23, UR5, !P0 ;  /* 0x0000000517007c0c */ /* 0x008fc6000c721270 */
[----:B------:R0:W-:Y:S01]  /*1ece0*/  @P5 STG.E.U8 desc[UR6][R12.64], R2 ;  /* 0x000000020c005986 */ /* 0x0001e2000c101106 */
[----:B------:R-:W-:Y:S01]  /*1ecf0*/  PRMT R16, R8, 0x7771, RZ ;  /* 0x0000777108107816 */ /* 0x000fe200000000ff */
[----:B------:R-:W1:Y:S01]  /*1ed00*/  LDCU UR5, c[0x0][0x39c] ;  /* 0x00007380ff0577ac */ /* 0x000e620008000800 */
[----:B-----5:R-:W-:Y:S01]  /*1ed10*/  ISETP.LT.AND P2, PT, R26, UR8, !P0 ;  /* 0x000000081a007c0c */ /* 0x020fe2000c741270 */
[----:B------:R-:W3:Y:S01]  /*1ed20*/  LDL.LU R23, [R1+0x120] ;  /* 0x0001200001177983 */ /* 0x000ee20000300800 */
[----:B------:R-:W4:Y:S01]  /*1ed30*/  LDCU UR8, c[0x0][0x39c] ;  /* 0x00007380ff0877ac */ /* 0x000f220008000800 */
[----:B0-----:R-:W-:Y:S01]  /*1ed40*/  IADD3 R12, P6, PT, R0, R3, RZ ;  /* 0x00000003000c7210 */ /* 0x001fe20007fde0ff */
[----:B------:R-:W-:-:S03]  /*1ed50*/  IMAD R2, R22, 0x2, R0 ;  /* 0x0000000216027824 */ /* 0x000fc600078e0200 */
[----:B------:R-:W-:Y:S02]  /*1ed60*/  LEA.HI.X.SX32 R13, R0, R20, 0x1, P6 ;  /* 0x00000014000d7211 */ /* 0x000fe400030f0eff */
[----:B------:R-:W-:Y:S01]  /*1ed70*/  IADD3 R14, P6, PT, R2, R3, RZ ;  /* 0x00000003020e7210 */ /* 0x000fe20007fde0ff */
[----:B------:R-:W-:-:S03]  /*1ed80*/  IMAD R0, R22, 0x2, R2 ;  /* 0x0000000216007824 */ /* 0x000fc600078e0202 */
[----:B------:R-:W-:Y:S02]  /*1ed90*/  LEA.HI.X.SX32 R15, R2, R20, 0x1, P6 ;  /* 0x00000014020f7211 */ /* 0x000fe400030f0eff */
[----:B------:R-:W-:Y:S01]  /*1eda0*/  PRMT R2, R9, 0x7771, RZ ;  /* 0x0000777109027816 */ /* 0x000fe200000000ff */
[----:B------:R0:W-:Y:S04]  /*1edb0*/  @P4 STG.E.U8 desc[UR6][R12.64], R16 ;  /* 0x000000100c004986 */ /* 0x0001e8000c101106 */
[----:B------:R5:W-:Y:S01]  /*1edc0*/  @P3 STG.E.U8 desc[UR6][R14.64], R2 ;  /* 0x000000020e003986 */ /* 0x000be2000c101106 */
[----:B--2---:R-:W-:Y:S01]  /*1edd0*/  ISETP.LT.AND P5, PT, R21, UR4, !P0 ;  /* 0x0000000415007c0c */ /* 0x004fe2000c7a1270 */
[----:B------:R-:W3:Y:S02]  /*1ede0*/  LDCU UR4, c[0x0][0x39c] ;  /* 0x00007380ff0477ac */ /* 0x000ee40008000800 */
[----:B------:R-:W2:Y:S04]  /*1edf0*/  LDL.LU R21, [R1+0x124] ;  /* 0x0001240001157983 */ /* 0x000ea80000300800 */
[----:B------:R-:W2:Y:S01]  /*1ee00*/  LDL.LU R26, [R1+0x128] ;  /* 0x00012800011a7983 */ /* 0x000ea20000300800 */
[----:B----4-:R-:W-:Y:S01]  /*1ee10*/  ISETP.LT.AND P3, PT, R24, UR8, !P0 ;  /* 0x0000000818007c0c */ /* 0x010fe2000c761270 */
[----:B------:R-:W4:Y:S02]  /*1ee20*/  LDCU UR8, c[0x0][0x39c] ;  /* 0x00007380ff0877ac */ /* 0x000f240008000800 */
[----:B------:R-:W2:Y:S01]  /*1ee30*/  LDL.LU R24, [R1+0x12c] ;  /* 0x00012c0001187983 */ /* 0x000ea20000300800 */
[----:B0-----:R-:W-:-:S02]  /*1ee40*/  IADD3 R12, P6, PT, R0, R3, RZ ;  /* 0x00000003000c7210 */ /* 0x001fc40007fde0ff */
[----:B-1----:R-:W-:Y:S01]  /*1ee50*/  ISETP.LT.AND P4, PT, R25, UR5, !P0 ;  /* 0x0000000519007c0c */ /* 0x002fe2000c781270 */
[----:B------:R-:W2:Y:S01]  /*1ee60*/  LDCU UR5, c[0x0][0x39c] ;  /* 0x00007380ff0577ac */ /* 0x000ea20008000800 */
[----:B------:R-:W-:Y:S01]  /*1ee70*/  LEA.HI.X.SX32 R13, R0, R20, 0x1, P6 ;  /* 0x00000014000d7211 */ /* 0x000fe200030f0eff */
[----:B------:R-:W-:Y:S01]  /*1ee80*/  IMAD R0, R22, 0x2, R0 ;  /* 0x0000000216007824 */ /* 0x000fe200078e0200 */
[----:B-----5:R-:W-:Y:S01]  /*1ee90*/  PRMT R2, R10, 0x7771, RZ ;  /* 0x000077710a027816 */ /* 0x020fe200000000ff */
[----:B------:R-:W5:Y:S02]  /*1eea0*/  LDL.LU R25, [R1+0x130] ;  /* 0x0001300001197983 */ /* 0x000f640000300800 */
[----:B------:R-:W-:Y:S02]  /*1eeb0*/  IMAD R15, R22, 0x2, R0 ;  /* 0x00000002160f7824 */ /* 0x000fe400078e0200 */
[----:B------:R0:W-:Y:S01]  /*1eec0*/  @P1 STG.E.U8 desc[UR6][R12.64], R2 ;  /* 0x000000020c001986 */ /* 0x0001e2000c101106 */
[----:B------:R-:W-:-:S03]  /*1eed0*/  PRMT R16, R11, 0x7771, RZ ;  /* 0x000077710b107816 */ /* 0x000fc600000000ff */
[----:B------:R-:W5:Y:S01]  /*1eee0*/  LDL.LU R27, [R1+0x134] ;  /* 0x00013400011b7983 */ /* 0x000f620000300800 */
[----:B0-----:R-:W-:Y:S01]  /*1eef0*/  IADD3 R12, P6, PT, R0, R3, RZ ;  /* 0x00000003000c7210 */ /* 0x001fe20007fde0ff */
[----:B------:R-:W-:-:S03]  /*1ef00*/  IMAD R2, R22, 0x2, R15 ;  /* 0x0000000216027824 */ /* 0x000fc600078e020f */
[-C--:B------:R-:W-:Y:S02]  /*1ef10*/  LEA.HI.X.SX32 R13, R0, R20.reuse, 0x1, P6 ;  /* 0x00000014000d7211 */ /* 0x080fe400030f0eff */
[----:B------:R-:W-:Y:S02]  /*1ef20*/  IADD3 R14, P6, PT, R15, R3, RZ ;  /* 0x000000030f0e7210 */ /* 0x000fe40007fde0ff */
[----:B---3--:R-:W-:Y:S01]  /*1ef30*/  ISETP.LT.AND P1, PT, R23, UR4, !P0 ;  /* 0x0000000417007c0c */ /* 0x008fe2000c721270 */
[----:B------:R-:W0:Y:S01]  /*1ef40*/  LDCU UR4, c[0x0][0x39c] ;  /* 0x00007380ff0477ac */ /* 0x000e220008000800 */
[----:B------:R-:W-:Y:S01]  /*1ef50*/  LEA.HI.X.SX32 R15, R15, R20, 0x1, P6 ;  /* 0x000000140f0f7211 */ /* 0x000fe200030f0eff */
[----:B------:R1:W-:Y:S01]  /*1ef60*/  @P2 STG.E.U8 desc[UR6][R12.64], R16 ;  /* 0x000000100c002986 */ /* 0x0003e2000c101106 */
[----:B------:R-:W-:-:S03]  /*1ef70*/  PRMT R0, R4, 0x7772, RZ ;  /* 0x0000777204007816 */ /* 0x000fc600000000ff */
[----:B------:R-:W3:Y:S01]  /*1ef80*/  LDL.LU R23, [R1+0x138] ;  /* 0x0001380001177983 */ /* 0x000ee20000300800 */
[----:B-1----:R-:W-:-:S04]  /*1ef90*/  IADD3 R12, P6, PT, R2, R3, RZ ;  /* 0x00000003020c7210 */ /* 0x002fc80007fde0ff */
[----:B------:R-:W-:Y:S01]  /*1efa0*/  LEA.HI.X.SX32 R13, R2, R20, 0x1, P6 ;  /* 0x00000014020d7211 */ /* 0x000fe200030f0eff */
[----:B------:R1:W-:Y:S01]  /*1efb0*/  @P5 STG.E.U8 desc[UR6][R14.64], R0 ;  /* 0x000000000e005986 */ /* 0x0003e2000c101106 */
[----:B--2---:R-:W-:Y:S01]  /*1efc0*/  ISETP.LT.AND P2, PT, R21, UR5, !P0 ;  /* 0x0000000515007c0c */ /* 0x004fe2000c741270 */
[----:B------:R-:W5:Y:S01]  /*1efd0*/  LDCU UR5, c[0x0][0x39c] ;  /* 0x00007380ff0577ac */ /* 0x000f620008000800 */
[----:B------:R-:W-:Y:S02]  /*1efe0*/  PRMT R21, R5, 0x7772, RZ ;  /* 0x0000777205157816 */ /* 0x000fe400000000ff */
[----:B----4-:R-:W-:Y:S01]  /*1eff0*/  ISETP.LT.AND P5, PT, R26, UR8, !P0 ;  /* 0x000000081a007c0c */ /* 0x010fe2000c7a1270 */
[----:B------:R-:W-:Y:S01]  /*1f000*/  IMAD R17, R22, 0x2, R2 ;  /* 0x0000000216117824 */ /* 0x000fe200078e0202 */
[----:B------:R-:W2:Y:S01]  /*1f010*/  LDL.LU R26, [R1+0x13c] ;  /* 0x00013c00011a7983 */ /* 0x000ea20000300800 */
[----:B------:R-:W4:Y:S03]  /*1f020*/  LDCU UR8, c[0x0][0x39c] ;  /* 0x00007380ff0877ac */ /* 0x000f260008000800 */
[----:B------:R5:W-:Y:S01]  /*1f030*/  @P4 STG.E.U8 desc[UR6][R12.64], R21 ;  /* 0x000000150c004986 */ /* 0x000be2000c101106 */
[----:B0-----:R-:W-:Y:S01]  /*1f040*/  ISETP.LT.AND P4, PT, R24, UR4, !P0 ;  /* 0x0000000418007c0c */ /* 0x001fe2000c781270 */
[----:B------:R-:W-:Y:S01]  /*1f050*/  IMAD R2, R22, 0x2, R17 ;  /* 0x0000000216027824 */ /* 0x000fe200078e0211 */
[----:B------:R-:W-:Y:S01]  /*1f060*/  PRMT R19, R6, 0x7772, RZ ;  /* 0x0000777206137816 */ /* 0x000fe200000000ff */
[----:B------:R-:W2:Y:S01]  /*1f070*/  LDL.LU R24, [R1+0x140] ;  /* 0x0001400001187983 */ /* 0x000ea20000300800 */
[----:B------:R-:W3:Y:S01]  /*1f080*/  LDCU UR4, c[0x0][0x39c] ;  /* 0x00007380ff0477ac */ /* 0x000ee20008000800 */
[----:B-1----:R-:W-:Y:S01]  /*1f090*/  IMAD R0, R22, 0x2, R2 ;  /* 0x0000000216007824 */ /* 0x002fe200078e0202 */
[----:B-----5:R-:W-:-:S04]  /*1f0a0*/  IADD3 R12, P6, PT, R17, R3, RZ ;  /* 0x00000003110c7210 */ /* 0x020fc80007fde0ff */
[-C--:B------:R-:W-:Y:S02]  /*1f0b0*/  LEA.HI.X.SX32 R13, R17, R20.reuse, 0x1, P6 ;  /* 0x00000014110d7211 */ /* 0x080fe400030f0eff */
[C---:B------:R-:W-:Y:S02]  /*1f0c0*/  IADD3 R14, P6, PT, R2.reuse, R3, RZ ;  /* 0x00000003020e7210 */ /* 0x040fe40007fde0ff */
[----:B------:R-:W-:Y:S01]  /*1f0d0*/  PRMT R17, R7, 0x7772, RZ ;  /* 0x0000777207117816 */ /* 0x000fe200000000ff */
[----:B------:R0:W-:Y:S01]  /*1f0e0*/  @P3 STG.E.U8 desc[UR6][R12.64], R19 ;  /* 0x000000130c003986 */ /* 0x0001e2000c101106 */
[----:B------:R-:W-:Y:S02]  /*1f0f0*/  LEA.HI.X.SX32 R15, R2, R20, 0x1, P6 ;  /* 0x00000014020f7211 */ /* 0x000fe400030f0eff */
[----:B------:R-:W-:Y:S01]  /*1f100*/  ISETP.LT.AND P3, PT, R25, UR5, !P0 ;  /* 0x0000000519007c0c */ /* 0x000fe2000c761270 */
[----:B------:R-:W2:Y:S01]  /*1f110*/  LDCU UR5, c[0x0][0x39c] ;  /* 0x00007380ff0577ac */ /* 0x000ea20008000800 */
[----:B------:R-:W5:Y:S01]  /*1f120*/  LDL.LU R25, [R1+0x144] ;  /* 0x0001440001197983 */ /* 0x000f620000300800 */
[----:B------:R-:W-:-:S02]  /*1f130*/  PRMT R21, R8, 0x7772, RZ ;  /* 0x0000777208157816 */ /* 0x000fc400000000ff */
[C---:B0-----:R-:W-:Y:S01]  /*1f140*/  IADD3 R12, P6, PT, R0.reuse, R3, RZ ;  /* 0x00000003000c7210 */ /* 0x041fe20007fde0ff */
[----:B------:R0:W-:Y:S01]  /*1f150*/  @P1 STG.E.U8 desc[UR6][R14.64], R17 ;  /* 0x000000110e001986 */ /* 0x0001e2000c101106 */
[----:B----4-:R-:W-:Y:S01]  /*1f160*/  ISETP.LT.AND P1, PT, R27, UR8, !P0 ;  /* 0x000000081b007c0c */ /* 0x010fe2000c721270 */
[----:B------:R-:W1:Y:S01]  /*1f170*/  LDCU UR8, c[0x0][0x39c] ;  /* 0x00007380ff0877ac */ /* 0x000e620008000800 */
[----:B------:R-:W-:Y:S01]  /*1f180*/  LEA.HI.X.SX32 R13, R0, R20, 0x1, P6 ;  /* 0x00000014000d7211 */ /* 0x000fe200030f0eff */
[C---:B------:R-:W-:Y:S01]  /*1f190*/  IMAD R0, R22.reuse, 0x2, R0 ;  /* 0x0000000216007824 */ /* 0x040fe200078e0200 */
[----:B------:R-:W4:Y:S03]  /*1f1a0*/  LDL.LU R27, [R1+0x148] ;  /* 0x00014800011b7983 */ /* 0x000f260000300800 */
[----:B------:R-:W-:Y:S01]  /*1f1b0*/  IMAD R2, R22, 0x2, R0 ;  /* 0x0000000216027824 */ /* 0x000fe200078e0200 */
[----:B------:R1:W-:Y:S01]  /*1f1c0*/  @P2 STG.E.U8 desc[UR6][R12.64], R21 ;  /* 0x000000150c002986 */ /* 0x0003e2000c101106 */
[----:B---3--:R-:W-:Y:S01]  /*1f1d0*/  ISETP.LT.AND P2, PT, R23, UR4, !P0 ;  /* 0x0000000417007c0c */ /* 0x008fe2000c741270 */
[----:B------:R-:W5:Y:S01]  /*1f1e0*/  LDCU UR4, c[0x0][0x39c] ;  /* 0x00007380ff0477ac */ /* 0x000f620008000800 */
[----:B0-----:R-:W-:-:S02]  /*1f1f0*/  PRMT R17, R9, 0x7772, RZ ;  /* 0x0000777209117816 */ /* 0x001fc400000000ff */
[----:B-1----:R-:W-:-:S04]  /*1f200*/  IADD3 R12, P6, PT, R0, R3, RZ ;  /* 0x00000003000c7210 */ /* 0x002fc80007fde0ff */
[-C--:B------:R-:W-:Y:S02]  /*1f210*/  LEA.HI.X.SX32 R13, R0, R20.reuse, 0x1, P6 ;  /* 0x00000014000d7211 */ /* 0x080fe400030f0eff */
[----:B------:R-:W-:Y:S02]  /*1f220*/  IADD3 R14, P6, PT, R2, R3, RZ ;  /* 0x00000003020e7210 */ /* 0x000fe40007fde0ff */
[----:B------:R-:W-:Y:S02]  /*1f230*/  PRMT R23, R10, 0x7772, RZ ;  /* 0x000077720a177816 */ /* 0x000fe400000000ff */
[----:B------:R-:W-:Y:S01]  /*1f240*/  LEA.HI.X.SX32 R15, R2, R20, 0x1, P6 ;  /* 0x00000014020f7211 */ /* 0x000fe200030f0eff */
[----:B------:R0:W-:Y:S04]  /*1f250*/  @P5 STG.E.U8 desc[UR6][R12.64], R17 ;  /* 0x000000110c005986 */ /* 0x0001e8000c101106 */
[----:B------:R1:W-:Y:S01]  /*1f260*/  @P4 STG.E.U8 desc[UR6][R14.64], R23 ;  /* 0x000000170e004986 */ /* 0x0003e2000c101106 */
[----:B--2---:R-:W-:Y:S01]  /*1f270*/  ISETP.LT.AND P5, PT, R26, UR5, !P0 ;  /* 0x000000051a007c0c */ /* 0x004fe2000c7a1270 */
[----:B------:R-:W-:-:S02]  /*1f280*/  IMAD R0, R22, 0x2, R2 ;  /* 0x0000000216007824 */ /* 0x000fc400078e0202 */
[----:B------:R-:W2:Y:S01]  /*1f290*/  LDL.LU R26, [R1+0x14c] ;  /* 0x00014c00011a7983 */ /* 0x000ea20000300800 */
[----:B------:R-:W-:Y:S01]  /*1f2a0*/  PRMT R21, R11, 0x7772, RZ ;  /* 0x000077720b157816 */ /* 0x000fe200000000ff */
[----:B------:R-:W4:Y:S01]  /*1f2b0*/  LDCU UR5, c[0x0][0x39c] ;  /* 0x00007380ff0577ac */ /* 0x000f220008000800 */
[----:B------:R-:W-:Y:S01]  /*1f2c0*/  ISETP.LT.AND P4, PT, R24, UR8, !P0 ;  /* 0x0000000818007c0c */ /* 0x000fe2000c781270 */
[----:B------:R-:W3:Y:S01]  /*1f2d0*/  LDCU UR8, c[0x0][0x39c] ;  /* 0x00007380ff0877ac */ /* 0x000ee20008000800 */
[----:B------:R-:W3:Y:S01]  /*1f2e0*/  LDL.LU R24, [R1+0xcc] ;  /* 0x0000cc0001187983 */ /* 0x000ee20000300800 */
[----:B0-----:R-:W-:-:S04]  /*1f2f0*/  IADD3 R12, P6, PT, R0, R3, RZ ;  /* 0x00000003000c7210 */ /* 0x001fc80007fde0ff */
[----:B------:R-:W-:Y:S01]  /*1f300*/  LEA.HI.X.SX32 R13, R0, R20, 0x1, P6 ;  /* 0x00000014000d7211 */ /* 0x000fe200030f0eff */
[----:B------:R-:W-:-:S04]  /*1f310*/  IMAD R0, R22, 0x2, R0 ;  /* 0x0000000216007824 */ /* 0x000fc800078e0200 */
[----:B------:R-:W-:Y:S01]  /*1f320*/  IMAD R2, R22, 0x2, R0 ;  /* 0x0000000216027824 */ /* 0x000fe200078e0200 */
[----:B------:R-:W-:-:S04]  /*1f330*/  IADD3 R16, P6, PT, R0, R3, RZ ;  /* 0x0000000300107210 */ /* 0x000fc80007fde0ff */
[-C--:B------:R-:W-:Y:S01]  /*1f340*/  LEA.HI.X.SX32 R17, R0, R20.reuse, 0x1, P6 ;  /* 0x0000001400117211 */ /* 0x080fe200030f0eff */
[----:B------:R-:W-:Y:S01]  /*1f350*/  IMAD R0, R22, 0x2, R2 ;  /* 0x0000000216007824 */ /* 0x000fe200078e0202 */
[C---:B------:R-:W-:Y:S01]  /*1f360*/  IADD3 R18, P6, PT, R2.reuse, R3, RZ ;  /* 0x0000000302127210 */ /* 0x040fe20007fde0ff */
[----:B------:R0:W-:Y:S01]  /*1f370*/  @P3 STG.E.U8 desc[UR6][R12.64], R21 ;  /* 0x000000150c003986 */ /* 0x0001e2000c101106 */
[----:B-----5:R-:W-:Y:S01]  /*1f380*/  ISETP.LT.AND P3, PT, R25, UR4, !P0 ;  /* 0x0000000419007c0c */ /* 0x020fe2000c761270 */
[----:B------:R-:W2:Y:S01]  /*1f390*/  LDCU UR4, c[0x0][0x39c] ;  /* 0x00007380ff0477ac */ /* 0x000ea20008000800 */
[----:B------:R-:W-:Y:S01]  /*1f3a0*/  LEA.HI.X.SX32 R19, R2, R20, 0x1, P6 ;  /* 0x0000001402137211 */ /* 0x000fe200030f0eff */
[----:B------:R-:W-:Y:S01]  /*1f3b0*/  IMAD R2, R22, 0x2, R0 ;  /* 0x0000000216027824 */ /* 0x000fe200078e0200 */
[----:B------:R-:W-:-:S03]  /*1f3c0*/  PRMT R25, R4, 0x7773, RZ ;  /* 0x0000777304197816 */ /* 0x000fc600000000ff */
[----:B-1----:R-:W-:Y:S01]  /*1f3d0*/  IMAD R15, R22, 0x2, R2 ;  /* 0x00000002160f7824 */ /* 0x002fe200078e0202 */
[----:B------:R-:W-:Y:S01]  /*1f3e0*/  PRMT R23, R5, 0x7773, RZ ;  /* 0x0000777305177816 */ /* 0x000fe200000000ff */
[----:B------:R1:W-:Y:S01]  /*1f3f0*/  @P1 STG.E.U8 desc[UR6][R16.64], R25 ;  /* 0x0000001910001986 */ /* 0x0003e2000c101106 */
[-C--:B------:R-:W-:Y:S01]  /*1f400*/  IADD3 R4, P1, PT, R0, R3.reuse, RZ ;  /* 0x0000000300047210 */ /* 0x080fe20007f3e0ff */
[----:B0-----:R-:W-:Y:S01]  /*1f410*/  IMAD R21, R22, 0x2, R15 ;  /* 0x0000000216157824 */ /* 0x001fe200078e020f */
[CC--:B------:R-:W-:Y:S01]  /*1f420*/  IADD3 R14, P6, PT, R15.reuse, R3.reuse, RZ ;  /* 0x000000030f0e7210 */ /* 0x0c0fe20007fde0ff */
[----:B------:R0:W-:Y:S01]  /*1f430*/  @P2 STG.E.U8 desc[UR6][R18.64], R23 ;  /* 0x0000001712002986 */ /* 0x0001e2000c101106 */
[-C--:B------:R-:W-:Y:S01]  /*1f440*/  LEA.HI.X.SX32 R5, R0, R20.reuse, 0x1, P1 ;  /* 0x0000001400057211 */ /* 0x080fe200008f0eff */
[----:B------:R-:W-:Y:S01]  /*1f450*/  IMAD R0, R22, 0x2, R21 ;  /* 0x0000000216007824 */ /* 0x000fe200078e0215 */
[----:B------:R-:W-:Y:S02]  /*1f460*/  IADD3 R12, P2, PT, R2, R3, RZ ;  /* 0x00000003020c7210 */ /* 0x000fe40007f5e0ff */
[-C--:B------:R-:W-:Y:S01]  /*1f470*/  LEA.HI.X.SX32 R15, R15, R20.reuse, 0x1, P6 ;  /* 0x000000140f0f7211 */ /* 0x080fe200030f0eff */
[----:B------:R-:W-:Y:S01]  /*1f480*/  IMAD R22, R22, 0x2, R0 ;  /* 0x0000000216167824 */ /* 0x000fe200078e0200 */
[----:B------:R-:W-:-:S02]  /*1f490*/  LEA.HI.X.SX32 R13, R2, R20, 0x1, P2 ;  /* 0x00000014020d7211 */ /* 0x000fc400010f0eff */
[CC--:B-1----:R-:W-:Y:S02]  /*1f4a0*/  IADD3 R16, P6, PT, R21.reuse, R3.reuse, RZ ;  /* 0x0000000315107210 */ /* 0x0c2fe40007fde0ff */
[-C--:B------:R-:W-:Y:S02]  /*1f4b0*/  IADD3 R2, P1, PT, R0, R3.reuse, RZ ;  /* 0x0000000300027210 */ /* 0x080fe40007f3e0ff */
[-C--:B------:R-:W-:Y:S02]  /*1f4c0*/  LEA.HI.X.SX32 R17, R21, R20.reuse, 0x1, P6 ;  /* 0x0000001415117211 */ /* 0x080fe400030f0eff */
[----:B0-----:R-:W-:Y:S02]  /*1f4d0*/  IADD3 R18, P6, PT, R22, R3, RZ ;  /* 0x0000000316127210 */ /* 0x001fe40007fde0ff */
[----:B----4-:R-:W-:Y:S02]  /*1f4e0*/  ISETP.LT.AND P2, PT, R27, UR5, !P0 ;  /* 0x000000051b007c0c */ /* 0x010fe4000c741270 */
[----:B------:R-:W-:-:S02]  /*1f4f0*/  LEA.HI.X.SX32 R3, R0, R20, 0x1, P1 ;  /* 0x0000001400037211 */ /* 0x000fc400008f0eff */
[----:B------:R-:W-:Y:S02]  /*1f500*/  PRMT R21, R6, 0x7773, RZ ;  /* 0x0000777306157816 */ /* 0x000fe400000000ff */
[----:B------:R-:W-:Y:S02]  /*1f510*/  PRMT R7, R7, 0x7773, RZ ;  /* 0x0000777307077816 */ /* 0x000fe400000000ff */
[----:B------:R-:W-:Y:S02]  /*1f520*/  PRMT R25, R8, 0x7773, RZ ;  /* 0x0000777308197816 */ /* 0x000fe400000000ff */
[----:B------:R-:W-:Y:S01]  /*1f530*/  PRMT R23, R9, 0x7773, RZ ;  /* 0x0000777309177816 */ /* 0x000fe200000000ff */
[----:B------:R0:W-:Y:S01]  /*1f540*/  @P5 STG.E.U8 desc[UR6][R4.64], R21 ;  /* 0x0000001504005986 */ /* 0x0001e2000c101106 */
[----:B------:R-:W-:-:S03]  /*1f550*/  PRMT R9, R10, 0x7773, RZ ;  /* 0x000077730a097816 */ /* 0x000fc600000000ff */
[----:B------:R0:W-:Y:S04]  /*1f560*/  @P4 STG.E.U8 desc[UR6][R12.64], R7 ;  /* 0x000000070c004986 */ /* 0x0001e8000c101106 */
[----:B------:R0:W-:Y:S04]  /*1f570*/  @P3 STG.E.U8 desc[UR6][R14.64], R25 ;  /* 0x000000190e003986 */ /* 0x0001e8000c101106 */
[----:B------:R0:W-:Y:S01]  /*1f580*/  @P2 STG.E.U8 desc[UR6][R16.64], R23 ;  /* 0x0000001710002986 */ /* 0x0001e2000c101106 */
[----:B------:R-:W-:Y:S02]  /*1f590*/  LEA.HI.X.SX32 R19, R22, R20, 0x1, P6 ;  /* 0x0000001416137211 */ /* 0x000fe400030f0eff */
[----:B------:R-:W-:-:S02]  /*1f5a0*/  PRMT R11, R11, 0x7773, RZ ;  /* 0x000077730b0b7816 */ /* 0x000fc400000000ff */
[----:B--2---:R-:W-:Y:S02]  /*1f5b0*/  ISETP.LT.AND P1, PT, R26, UR4, !P0 ;  /* 0x000000041a007c0c */ /* 0x004fe4000c721270 */
[----:B---3--:R-:W-:-:S11]  /*1f5c0*/  ISETP.LT.AND P0, PT, R24, UR8, !P0 ;  /* 0x0000000818007c0c */ /* 0x008fd6000c701270 */
[----:B------:R0:W-:Y:S02]  /*1f5d0*/  @P1 STG.E.U8 desc[UR6][R2.64], R9 ;  /* 0x0000000902001986 */ /* 0x0001e4000c101106 */
[----:B------:R-:W-:Y:S05]  /*1f5e0*/  @!P0 EXIT ;  /* 0x000000000000894d */ /* 0x000fea0003800000 */
[----:B------:R-:W-:Y:S01]  /*1f5f0*/  STG.E.U8 desc[UR6][R18.64], R11 ;  /* 0x0000000b12007986 */ /* 0x000fe2000c101106 */
[----:B------:R-:W-:Y:S05]  /*1f600*/  EXIT ;  /* 0x000000000000794d */ /* 0x000fea0003800000 */
.L_x_3:
[----:B------:R-:W-:-:S00]  /*1f610*/  BRA `(.L_x_3) ;  /* 0xfffffffc00fc7947 */ /* 0x000fc0000383ffff */
[----:B------:R-:W-:-:S00]  /*1f620*/  NOP ;  /* 0x0000000000007918 */ /* 0x000fc00000000000 */
        /* <DEDUP_REMOVED lines=13> */
.L_x_4:


//--------------------- .nv.shared.matmul_kernel  --------------------------
	.section	.nv.shared.matmul_kernel,"aw",@nobits
	.sectionflags	@""
	.align	16
	.zero		1024


//--------------------- .nv.shared.reserved.0     --------------------------
	.section	.nv.shared.reserved.0,"aw",@nobits
	.weak		__nv_reservedSMEM_offset_0_alias
	.size		__nv_reservedSMEM_offset_0_alias, 0, 64
	.other		__nv_reservedSMEM_offset_0_alias,@"STO_CUDA_RESERVED_SHARED STV_DEFAULT"
__nv_reservedSMEM_offset_0_alias:
	.zero		0
	.zero		64


//--------------------- .nv.constant0.matmul_kernel --------------------------
	.section	.nv.constant0.matmul_kernel,"a",@progbits
	.sectionflags	@""
	.align	4
.nv.constant0.matmul_kernel:
	.zero		976


//--------------------- SYMBOLS --------------------------

	.type		.nv.reservedSmem.offset0,@object
	.size		.nv.reservedSmem.offset0,0x4
	.type		.nv.reservedSmem.cap,@object
	.size		.nv.reservedSmem.cap,0x4
